//
// Generated by NVIDIA NVVM Compiler
//
// Compiler Build ID: CL-36424714
// Cuda compilation tools, release 13.0, V13.0.88
// Based on NVVM 20.0.0
//

.version 9.0
.target sm_100
.address_size 64

	// .globl	_Z9count_genPjiS_iPi
// _ZZ9count_genPjiS_iPiE4some has been demoted
// _ZZ3genPjiS_iS_PiE4some has been demoted
// _ZZN3cub18CUB_300001_SM_10006detail4scan16DeviceScanKernelINS2_10policy_hubIiiijN4cuda3std3__44plusIvEEE10Policy1000EN6thrust24THRUST_300001_SM_1000_NS10device_ptrIiEESF_NS0_13ScanTileStateIiLb1EEES9_NS1_10InputValueIiPiEEjiLb0EiEEvT0_T1_T2_iT3_T4_T5_E12temp_storage has been demoted
// _ZZN3cub18CUB_300001_SM_10006detail4scan16DeviceScanKernelINS2_10policy_hubIiiimN4cuda3std3__44plusIvEEE10Policy1000EN6thrust24THRUST_300001_SM_1000_NS10device_ptrIiEESF_NS0_13ScanTileStateIiLb1EEES9_NS1_10InputValueIiPiEEmiLb0EiEEvT0_T1_T2_iT3_T4_T5_E12temp_storage has been demoted
.global .align 1 .b8 _ZN34_INTERNAL_bc88defd_4_k_cu_75b32d744cuda3std3__45__cpo5beginE[1];
.global .align 1 .b8 _ZN34_INTERNAL_bc88defd_4_k_cu_75b32d744cuda3std3__45__cpo3endE[1];
.global .align 1 .b8 _ZN34_INTERNAL_bc88defd_4_k_cu_75b32d744cuda3std3__45__cpo6cbeginE[1];
.global .align 1 .b8 _ZN34_INTERNAL_bc88defd_4_k_cu_75b32d744cuda3std3__45__cpo4cendE[1];
.global .align 1 .b8 _ZN34_INTERNAL_bc88defd_4_k_cu_75b32d744cuda3std3__45__cpo6rbeginE[1];
.global .align 1 .b8 _ZN34_INTERNAL_bc88defd_4_k_cu_75b32d744cuda3std3__45__cpo4rendE[1];
.global .align 1 .b8 _ZN34_INTERNAL_bc88defd_4_k_cu_75b32d744cuda3std3__45__cpo7crbeginE[1];
.global .align 1 .b8 _ZN34_INTERNAL_bc88defd_4_k_cu_75b32d744cuda3std3__45__cpo5crendE[1];
.global .align 1 .b8 _ZN34_INTERNAL_bc88defd_4_k_cu_75b32d744cuda3std3__436_GLOBAL__N__bc88defd_4_k_cu_75b32d746ignoreE[1];
.global .align 1 .b8 _ZN34_INTERNAL_bc88defd_4_k_cu_75b32d744cuda3std3__419piecewise_constructE[1];
.global .align 1 .b8 _ZN34_INTERNAL_bc88defd_4_k_cu_75b32d744cuda3std3__48in_placeE[1];
.global .align 1 .b8 _ZN34_INTERNAL_bc88defd_4_k_cu_75b32d744cuda3std3__420unreachable_sentinelE[1];
.global .align 1 .b8 _ZN34_INTERNAL_bc88defd_4_k_cu_75b32d744cuda3std3__47nulloptE[1];
.global .align 1 .b8 _ZN34_INTERNAL_bc88defd_4_k_cu_75b32d744cuda3std3__48unexpectE[1];
.global .align 1 .b8 _ZN34_INTERNAL_bc88defd_4_k_cu_75b32d744cuda3std6ranges3__45__cpo4swapE[1];
.global .align 1 .b8 _ZN34_INTERNAL_bc88defd_4_k_cu_75b32d744cuda3std6ranges3__45__cpo9iter_moveE[1];
.global .align 1 .b8 _ZN34_INTERNAL_bc88defd_4_k_cu_75b32d744cuda3std6ranges3__45__cpo5beginE[1];
.global .align 1 .b8 _ZN34_INTERNAL_bc88defd_4_k_cu_75b32d744cuda3std6ranges3__45__cpo3endE[1];
.global .align 1 .b8 _ZN34_INTERNAL_bc88defd_4_k_cu_75b32d744cuda3std6ranges3__45__cpo6cbeginE[1];
.global .align 1 .b8 _ZN34_INTERNAL_bc88defd_4_k_cu_75b32d744cuda3std6ranges3__45__cpo4cendE[1];
.global .align 1 .b8 _ZN34_INTERNAL_bc88defd_4_k_cu_75b32d744cuda3std6ranges3__45__cpo7advanceE[1];
.global .align 1 .b8 _ZN34_INTERNAL_bc88defd_4_k_cu_75b32d744cuda3std6ranges3__45__cpo9iter_swapE[1];
.global .align 1 .b8 _ZN34_INTERNAL_bc88defd_4_k_cu_75b32d744cuda3std6ranges3__45__cpo4nextE[1];
.global .align 1 .b8 _ZN34_INTERNAL_bc88defd_4_k_cu_75b32d744cuda3std6ranges3__45__cpo4prevE[1];
.global .align 1 .b8 _ZN34_INTERNAL_bc88defd_4_k_cu_75b32d744cuda3std6ranges3__45__cpo4dataE[1];
.global .align 1 .b8 _ZN34_INTERNAL_bc88defd_4_k_cu_75b32d744cuda3std6ranges3__45__cpo5cdataE[1];
.global .align 1 .b8 _ZN34_INTERNAL_bc88defd_4_k_cu_75b32d744cuda3std6ranges3__45__cpo4sizeE[1];
.global .align 1 .b8 _ZN34_INTERNAL_bc88defd_4_k_cu_75b32d744cuda3std6ranges3__45__cpo5ssizeE[1];
.global .align 1 .b8 _ZN34_INTERNAL_bc88defd_4_k_cu_75b32d744cuda3std6ranges3__45__cpo8distanceE[1];
.global .align 1 .b8 _ZN34_INTERNAL_bc88defd_4_k_cu_75b32d746thrust24THRUST_300001_SM_1000_NS8cuda_cub3parE[1];
.global .align 1 .b8 _ZN34_INTERNAL_bc88defd_4_k_cu_75b32d746thrust24THRUST_300001_SM_1000_NS8cuda_cub10par_nosyncE[1];
.global .align 1 .b8 _ZN34_INTERNAL_bc88defd_4_k_cu_75b32d746thrust24THRUST_300001_SM_1000_NS6system6detail10sequential3seqE[1];
.global .align 1 .b8 _ZN34_INTERNAL_bc88defd_4_k_cu_75b32d746thrust24THRUST_300001_SM_1000_NS12placeholders2_1E[1];
.global .align 1 .b8 _ZN34_INTERNAL_bc88defd_4_k_cu_75b32d746thrust24THRUST_300001_SM_1000_NS12placeholders2_2E[1];
.global .align 1 .b8 _ZN34_INTERNAL_bc88defd_4_k_cu_75b32d746thrust24THRUST_300001_SM_1000_NS12placeholders2_3E[1];
.global .align 1 .b8 _ZN34_INTERNAL_bc88defd_4_k_cu_75b32d746thrust24THRUST_300001_SM_1000_NS12placeholders2_4E[1];
.global .align 1 .b8 _ZN34_INTERNAL_bc88defd_4_k_cu_75b32d746thrust24THRUST_300001_SM_1000_NS12placeholders2_5E[1];
.global .align 1 .b8 _ZN34_INTERNAL_bc88defd_4_k_cu_75b32d746thrust24THRUST_300001_SM_1000_NS12placeholders2_6E[1];
.global .align 1 .b8 _ZN34_INTERNAL_bc88defd_4_k_cu_75b32d746thrust24THRUST_300001_SM_1000_NS12placeholders2_7E[1];
.global .align 1 .b8 _ZN34_INTERNAL_bc88defd_4_k_cu_75b32d746thrust24THRUST_300001_SM_1000_NS12placeholders2_8E[1];
.global .align 1 .b8 _ZN34_INTERNAL_bc88defd_4_k_cu_75b32d746thrust24THRUST_300001_SM_1000_NS12placeholders2_9E[1];
.global .align 1 .b8 _ZN34_INTERNAL_bc88defd_4_k_cu_75b32d746thrust24THRUST_300001_SM_1000_NS12placeholders3_10E[1];
.global .align 1 .b8 _ZN34_INTERNAL_bc88defd_4_k_cu_75b32d746thrust24THRUST_300001_SM_1000_NS3seqE[1];

.visible .entry _Z9count_genPjiS_iPi(
	.param .u64 .ptr .align 1 _Z9count_genPjiS_iPi_param_0,
	.param .u32 _Z9count_genPjiS_iPi_param_1,
	.param .u64 .ptr .align 1 _Z9count_genPjiS_iPi_param_2,
	.param .u32 _Z9count_genPjiS_iPi_param_3,
	.param .u64 .ptr .align 1 _Z9count_genPjiS_iPi_param_4
)
{
	.reg .pred 	%p<29>;
	.reg .b32 	%r<136>;
	.reg .b64 	%rd<15>;
	// demoted variable
	.shared .align 4 .b8 _ZZ9count_genPjiS_iPiE4some[1024];
	ld.param.u64 	%rd4, [_Z9count_genPjiS_iPi_param_0];
	ld.param.u32 	%r39, [_Z9count_genPjiS_iPi_param_1];
	ld.param.u64 	%rd5, [_Z9count_genPjiS_iPi_param_2];
	ld.param.u32 	%r40, [_Z9count_genPjiS_iPi_param_3];
	ld.param.u64 	%rd6, [_Z9count_genPjiS_iPi_param_4];
	cvta.to.global.u64 	%rd1, %rd6;
	mov.u32 	%r120, %tid.x;
	mov.u32 	%r41, %ctaid.x;
	mov.u32 	%r2, %ntid.x;
	mad.lo.s32 	%r121, %r41, %r2, %r120;
	mov.u32 	%r42, %nctaid.x;
	mul.lo.s32 	%r4, %r2, %r42;
	setp.ge.s32 	%p1, %r120, %r40;
	@%p1 bra 	$L__BB0_3;
	cvta.to.global.u64 	%rd2, %rd5;
$L__BB0_2:
	mul.wide.s32 	%rd7, %r120, 4;
	add.s64 	%rd8, %rd2, %rd7;
	ld.global.u32 	%r43, [%rd8];
	shl.b32 	%r44, %r120, 2;
	mov.u32 	%r45, _ZZ9count_genPjiS_iPiE4some;
	add.s32 	%r46, %r45, %r44;
	st.shared.u32 	[%r46], %r43;
	add.s32 	%r120, %r120, %r2;
	setp.lt.s32 	%p2, %r120, %r40;
	@%p2 bra 	$L__BB0_2;
$L__BB0_3:
	bar.sync 	0;
	setp.ge.s32 	%p3, %r121, %r39;
	@%p3 bra 	$L__BB0_19;
	setp.gt.s32 	%p4, %r40, 0;
	@%p4 bra 	$L__BB0_5;
	bra.uni 	$L__BB0_18;
$L__BB0_5:
	and.b32  	%r7, %r40, 7;
	add.s32 	%r8, %r7, -1;
	and.b32  	%r9, %r40, 3;
	and.b32  	%r10, %r40, 2147483640;
	and.b32  	%r11, %r40, 1;
	neg.s32 	%r12, %r10;
	cvta.to.global.u64 	%rd3, %rd4;
$L__BB0_6:
	setp.lt.u32 	%p6, %r40, 8;
	mul.wide.s32 	%rd11, %r121, 4;
	add.s64 	%rd12, %rd3, %rd11;
	ld.global.u32 	%r14, [%rd12];
	mov.b32 	%r129, 0;
	mov.u32 	%r134, %r129;
	@%p6 bra 	$L__BB0_9;
	mov.u32 	%r52, _ZZ9count_genPjiS_iPiE4some;
	add.s32 	%r122, %r52, 16;
	mov.b32 	%r134, 0;
	mov.u32 	%r123, %r12;
$L__BB0_8:
	.pragma "nounroll";
	ld.shared.u32 	%r53, [%r122+-16];
	and.b32  	%r54, %r53, %r14;
	setp.eq.s32 	%p7, %r54, 0;
	selp.u32 	%r55, 1, 0, %p7;
	add.s32 	%r56, %r134, %r55;
	ld.shared.u32 	%r57, [%r122+-12];
	and.b32  	%r58, %r57, %r14;
	setp.eq.s32 	%p8, %r58, 0;
	selp.u32 	%r59, 1, 0, %p8;
	add.s32 	%r60, %r56, %r59;
	ld.shared.u32 	%r61, [%r122+-8];
	and.b32  	%r62, %r61, %r14;
	setp.eq.s32 	%p9, %r62, 0;
	selp.u32 	%r63, 1, 0, %p9;
	add.s32 	%r64, %r60, %r63;
	ld.shared.u32 	%r65, [%r122+-4];
	and.b32  	%r66, %r65, %r14;
	setp.eq.s32 	%p10, %r66, 0;
	selp.u32 	%r67, 1, 0, %p10;
	add.s32 	%r68, %r64, %r67;
	ld.shared.u32 	%r69, [%r122];
	and.b32  	%r70, %r69, %r14;
	setp.eq.s32 	%p11, %r70, 0;
	selp.u32 	%r71, 1, 0, %p11;
	add.s32 	%r72, %r68, %r71;
	ld.shared.u32 	%r73, [%r122+4];
	and.b32  	%r74, %r73, %r14;
	setp.eq.s32 	%p12, %r74, 0;
	selp.u32 	%r75, 1, 0, %p12;
	add.s32 	%r76, %r72, %r75;
	ld.shared.u32 	%r77, [%r122+8];
	and.b32  	%r78, %r77, %r14;
	setp.eq.s32 	%p13, %r78, 0;
	selp.u32 	%r79, 1, 0, %p13;
	add.s32 	%r80, %r76, %r79;
	ld.shared.u32 	%r81, [%r122+12];
	and.b32  	%r82, %r81, %r14;
	setp.eq.s32 	%p14, %r82, 0;
	selp.u32 	%r83, 1, 0, %p14;
	add.s32 	%r134, %r80, %r83;
	add.s32 	%r123, %r123, 8;
	add.s32 	%r122, %r122, 32;
	setp.ne.s32 	%p15, %r123, 0;
	mov.u32 	%r129, %r10;
	@%p15 bra 	$L__BB0_8;
$L__BB0_9:
	setp.eq.s32 	%p16, %r7, 0;
	@%p16 bra 	$L__BB0_17;
	setp.lt.u32 	%p17, %r8, 3;
	@%p17 bra 	$L__BB0_12;
	shl.b32 	%r85, %r129, 2;
	mov.u32 	%r86, _ZZ9count_genPjiS_iPiE4some;
	add.s32 	%r87, %r86, %r85;
	ld.shared.u32 	%r88, [%r87];
	and.b32  	%r89, %r88, %r14;
	setp.eq.s32 	%p18, %r89, 0;
	selp.u32 	%r90, 1, 0, %p18;
	add.s32 	%r91, %r134, %r90;
	ld.shared.u32 	%r92, [%r87+4];
	and.b32  	%r93, %r92, %r14;
	setp.eq.s32 	%p19, %r93, 0;
	selp.u32 	%r94, 1, 0, %p19;
	add.s32 	%r95, %r91, %r94;
	ld.shared.u32 	%r96, [%r87+8];
	and.b32  	%r97, %r96, %r14;
	setp.eq.s32 	%p20, %r97, 0;
	selp.u32 	%r98, 1, 0, %p20;
	add.s32 	%r99, %r95, %r98;
	ld.shared.u32 	%r100, [%r87+12];
	and.b32  	%r101, %r100, %r14;
	setp.eq.s32 	%p21, %r101, 0;
	selp.u32 	%r102, 1, 0, %p21;
	add.s32 	%r134, %r99, %r102;
	add.s32 	%r129, %r129, 4;
$L__BB0_12:
	setp.eq.s32 	%p22, %r9, 0;
	@%p22 bra 	$L__BB0_17;
	setp.eq.s32 	%p23, %r9, 1;
	@%p23 bra 	$L__BB0_15;
	shl.b32 	%r104, %r129, 2;
	mov.u32 	%r105, _ZZ9count_genPjiS_iPiE4some;
	add.s32 	%r106, %r105, %r104;
	ld.shared.u32 	%r107, [%r106];
	and.b32  	%r108, %r107, %r14;
	setp.eq.s32 	%p24, %r108, 0;
	selp.u32 	%r109, 1, 0, %p24;
	add.s32 	%r110, %r134, %r109;
	ld.shared.u32 	%r111, [%r106+4];
	and.b32  	%r112, %r111, %r14;
	setp.eq.s32 	%p25, %r112, 0;
	selp.u32 	%r113, 1, 0, %p25;
	add.s32 	%r134, %r110, %r113;
	add.s32 	%r129, %r129, 2;
$L__BB0_15:
	setp.eq.s32 	%p26, %r11, 0;
	@%p26 bra 	$L__BB0_17;
	shl.b32 	%r114, %r129, 2;
	mov.u32 	%r115, _ZZ9count_genPjiS_iPiE4some;
	add.s32 	%r116, %r115, %r114;
	ld.shared.u32 	%r117, [%r116];
	and.b32  	%r118, %r117, %r14;
	setp.eq.s32 	%p27, %r118, 0;
	selp.u32 	%r119, 1, 0, %p27;
	add.s32 	%r134, %r134, %r119;
$L__BB0_17:
	add.s64 	%rd14, %rd1, %rd11;
	st.global.u32 	[%rd14], %r134;
	add.s32 	%r121, %r121, %r4;
	setp.lt.s32 	%p28, %r121, %r39;
	@%p28 bra 	$L__BB0_6;
	bra.uni 	$L__BB0_19;
$L__BB0_18:
	mul.wide.s32 	%rd9, %r121, 4;
	add.s64 	%rd10, %rd1, %rd9;
	mov.b32 	%r47, 0;
	st.global.u32 	[%rd10], %r47;
	add.s32 	%r121, %r121, %r4;
	setp.lt.s32 	%p5, %r121, %r39;
	@%p5 bra 	$L__BB0_18;
$L__BB0_19:
	ret;

}
	// .globl	_Z3genPjiS_iS_Pi
.visible .entry _Z3genPjiS_iS_Pi(
	.param .u64 .ptr .align 1 _Z3genPjiS_iS_Pi_param_0,
	.param .u32 _Z3genPjiS_iS_Pi_param_1,
	.param .u64 .ptr .align 1 _Z3genPjiS_iS_Pi_param_2,
	.param .u32 _Z3genPjiS_iS_Pi_param_3,
	.param .u64 .ptr .align 1 _Z3genPjiS_iS_Pi_param_4,
	.param .u64 .ptr .align 1 _Z3genPjiS_iS_Pi_param_5
)
{
	.reg .pred 	%p<43>;
	.reg .b32 	%r<134>;
	.reg .b64 	%rd<44>;
	// demoted variable
	.shared .align 4 .b8 _ZZ3genPjiS_iS_PiE4some[1024];
	ld.param.u64 	%rd5, [_Z3genPjiS_iS_Pi_param_0];
	ld.param.u32 	%r75, [_Z3genPjiS_iS_Pi_param_1];
	ld.param.u64 	%rd6, [_Z3genPjiS_iS_Pi_param_2];
	ld.param.u32 	%r76, [_Z3genPjiS_iS_Pi_param_3];
	ld.param.u64 	%rd8, [_Z3genPjiS_iS_Pi_param_4];
	ld.param.u64 	%rd7, [_Z3genPjiS_iS_Pi_param_5];
	cvta.to.global.u64 	%rd1, %rd8;
	mov.u32 	%r123, %tid.x;
	mov.u32 	%r77, %ctaid.x;
	mov.u32 	%r2, %ntid.x;
	mad.lo.s32 	%r124, %r77, %r2, %r123;
	setp.ge.s32 	%p1, %r123, %r76;
	@%p1 bra 	$L__BB1_3;
	cvta.to.global.u64 	%rd2, %rd6;
	mov.u32 	%r80, _ZZ3genPjiS_iS_PiE4some;
$L__BB1_2:
	mul.wide.s32 	%rd9, %r123, 4;
	add.s64 	%rd10, %rd2, %rd9;
	ld.global.u32 	%r78, [%rd10];
	shl.b32 	%r79, %r123, 2;
	add.s32 	%r81, %r80, %r79;
	st.shared.u32 	[%r81], %r78;
	add.s32 	%r123, %r123, %r2;
	setp.lt.s32 	%p2, %r123, %r76;
	@%p2 bra 	$L__BB1_2;
$L__BB1_3:
	bar.sync 	0;
	setp.ge.s32 	%p3, %r124, %r75;
	setp.lt.s32 	%p4, %r76, 1;
	or.pred  	%p5, %p3, %p4;
	@%p5 bra 	$L__BB1_46;
	and.b32  	%r6, %r76, 7;
	add.s32 	%r7, %r6, -1;
	and.b32  	%r8, %r76, 3;
	and.b32  	%r9, %r76, 2147483640;
	and.b32  	%r10, %r76, 1;
	neg.s32 	%r11, %r9;
	mov.u32 	%r82, %nctaid.x;
	mul.lo.s32 	%r12, %r2, %r82;
	cvta.to.global.u64 	%rd3, %rd5;
	cvta.to.global.u64 	%rd4, %rd7;
$L__BB1_5:
	setp.lt.u32 	%p6, %r76, 8;
	mul.wide.s32 	%rd11, %r124, 4;
	add.s64 	%rd12, %rd3, %rd11;
	ld.global.u32 	%r14, [%rd12];
	add.s64 	%rd13, %rd4, %rd11;
	ld.global.u32 	%r129, [%rd13];
	mov.b32 	%r130, 0;
	@%p6 bra 	$L__BB1_24;
	mov.u32 	%r85, _ZZ3genPjiS_iS_PiE4some;
	add.s32 	%r125, %r85, 16;
	mov.u32 	%r126, %r11;
$L__BB1_7:
	.pragma "nounroll";
	ld.shared.u32 	%r19, [%r125+-16];
	and.b32  	%r86, %r19, %r14;
	setp.ne.s32 	%p7, %r86, 0;
	setp.eq.s32 	%p8, %r86, 0;
	selp.u32 	%r20, 1, 0, %p8;
	@%p7 bra 	$L__BB1_9;
	mul.wide.s32 	%rd14, %r129, 4;
	add.s64 	%rd15, %rd1, %rd14;
	or.b32  	%r87, %r19, %r14;
	st.global.u32 	[%rd15], %r87;
$L__BB1_9:
	add.s32 	%r21, %r129, %r20;
	ld.shared.u32 	%r22, [%r125+-12];
	and.b32  	%r88, %r22, %r14;
	setp.ne.s32 	%p9, %r88, 0;
	setp.eq.s32 	%p10, %r88, 0;
	selp.u32 	%r23, 1, 0, %p10;
	@%p9 bra 	$L__BB1_11;
	mul.wide.s32 	%rd16, %r21, 4;
	add.s64 	%rd17, %rd1, %rd16;
	or.b32  	%r89, %r22, %r14;
	st.global.u32 	[%rd17], %r89;
$L__BB1_11:
	add.s32 	%r24, %r21, %r23;
	ld.shared.u32 	%r25, [%r125+-8];
	and.b32  	%r90, %r25, %r14;
	setp.ne.s32 	%p11, %r90, 0;
	setp.eq.s32 	%p12, %r90, 0;
	selp.u32 	%r26, 1, 0, %p12;
	@%p11 bra 	$L__BB1_13;
	mul.wide.s32 	%rd18, %r24, 4;
	add.s64 	%rd19, %rd1, %rd18;
	or.b32  	%r91, %r25, %r14;
	st.global.u32 	[%rd19], %r91;
$L__BB1_13:
	add.s32 	%r27, %r24, %r26;
	ld.shared.u32 	%r28, [%r125+-4];
	and.b32  	%r92, %r28, %r14;
	setp.ne.s32 	%p13, %r92, 0;
	setp.eq.s32 	%p14, %r92, 0;
	selp.u32 	%r29, 1, 0, %p14;
	@%p13 bra 	$L__BB1_15;
	mul.wide.s32 	%rd20, %r27, 4;
	add.s64 	%rd21, %rd1, %rd20;
	or.b32  	%r93, %r28, %r14;
	st.global.u32 	[%rd21], %r93;
$L__BB1_15:
	add.s32 	%r30, %r27, %r29;
	ld.shared.u32 	%r31, [%r125];
	and.b32  	%r94, %r31, %r14;
	setp.ne.s32 	%p15, %r94, 0;
	setp.eq.s32 	%p16, %r94, 0;
	selp.u32 	%r32, 1, 0, %p16;
	@%p15 bra 	$L__BB1_17;
	mul.wide.s32 	%rd22, %r30, 4;
	add.s64 	%rd23, %rd1, %rd22;
	or.b32  	%r95, %r31, %r14;
	st.global.u32 	[%rd23], %r95;
$L__BB1_17:
	add.s32 	%r33, %r30, %r32;
	ld.shared.u32 	%r34, [%r125+4];
	and.b32  	%r96, %r34, %r14;
	setp.ne.s32 	%p17, %r96, 0;
	setp.eq.s32 	%p18, %r96, 0;
	selp.u32 	%r35, 1, 0, %p18;
	@%p17 bra 	$L__BB1_19;
	mul.wide.s32 	%rd24, %r33, 4;
	add.s64 	%rd25, %rd1, %rd24;
	or.b32  	%r97, %r34, %r14;
	st.global.u32 	[%rd25], %r97;
$L__BB1_19:
	add.s32 	%r36, %r33, %r35;
	ld.shared.u32 	%r37, [%r125+8];
	and.b32  	%r98, %r37, %r14;
	setp.ne.s32 	%p19, %r98, 0;
	setp.eq.s32 	%p20, %r98, 0;
	selp.u32 	%r38, 1, 0, %p20;
	@%p19 bra 	$L__BB1_21;
	mul.wide.s32 	%rd26, %r36, 4;
	add.s64 	%rd27, %rd1, %rd26;
	or.b32  	%r99, %r37, %r14;
	st.global.u32 	[%rd27], %r99;
$L__BB1_21:
	add.s32 	%r39, %r36, %r38;
	ld.shared.u32 	%r40, [%r125+12];
	and.b32  	%r100, %r40, %r14;
	setp.ne.s32 	%p21, %r100, 0;
	setp.eq.s32 	%p22, %r100, 0;
	selp.u32 	%r41, 1, 0, %p22;
	@%p21 bra 	$L__BB1_23;
	mul.wide.s32 	%rd28, %r39, 4;
	add.s64 	%rd29, %rd1, %rd28;
	or.b32  	%r101, %r40, %r14;
	st.global.u32 	[%rd29], %r101;
$L__BB1_23:
	add.s32 	%r129, %r39, %r41;
	add.s32 	%r126, %r126, 8;
	add.s32 	%r125, %r125, 32;
	setp.ne.s32 	%p23, %r126, 0;
	mov.u32 	%r130, %r9;
	@%p23 bra 	$L__BB1_7;
$L__BB1_24:
	setp.eq.s32 	%p24, %r6, 0;
	@%p24 bra 	$L__BB1_45;
	setp.lt.u32 	%p25, %r7, 3;
	@%p25 bra 	$L__BB1_35;
	shl.b32 	%r102, %r130, 2;
	mov.u32 	%r103, _ZZ3genPjiS_iS_PiE4some;
	add.s32 	%r47, %r103, %r102;
	ld.shared.u32 	%r48, [%r47];
	and.b32  	%r104, %r48, %r14;
	setp.ne.s32 	%p26, %r104, 0;
	setp.eq.s32 	%p27, %r104, 0;
	selp.u32 	%r49, 1, 0, %p27;
	@%p26 bra 	$L__BB1_28;
	mul.wide.s32 	%rd30, %r129, 4;
	add.s64 	%rd31, %rd1, %rd30;
	or.b32  	%r105, %r48, %r14;
	st.global.u32 	[%rd31], %r105;
$L__BB1_28:
	add.s32 	%r50, %r129, %r49;
	ld.shared.u32 	%r51, [%r47+4];
	and.b32  	%r106, %r51, %r14;
	setp.ne.s32 	%p28, %r106, 0;
	setp.eq.s32 	%p29, %r106, 0;
	selp.u32 	%r52, 1, 0, %p29;
	@%p28 bra 	$L__BB1_30;
	mul.wide.s32 	%rd32, %r50, 4;
	add.s64 	%rd33, %rd1, %rd32;
	or.b32  	%r107, %r51, %r14;
	st.global.u32 	[%rd33], %r107;
$L__BB1_30:
	add.s32 	%r53, %r50, %r52;
	ld.shared.u32 	%r54, [%r47+8];
	and.b32  	%r108, %r54, %r14;
	setp.ne.s32 	%p30, %r108, 0;
	setp.eq.s32 	%p31, %r108, 0;
	selp.u32 	%r55, 1, 0, %p31;
	@%p30 bra 	$L__BB1_32;
	mul.wide.s32 	%rd34, %r53, 4;
	add.s64 	%rd35, %rd1, %rd34;
	or.b32  	%r109, %r54, %r14;
	st.global.u32 	[%rd35], %r109;
$L__BB1_32:
	add.s32 	%r56, %r53, %r55;
	ld.shared.u32 	%r57, [%r47+12];
	and.b32  	%r110, %r57, %r14;
	setp.ne.s32 	%p32, %r110, 0;
	setp.eq.s32 	%p33, %r110, 0;
	selp.u32 	%r58, 1, 0, %p33;
	@%p32 bra 	$L__BB1_34;
	mul.wide.s32 	%rd36, %r56, 4;
	add.s64 	%rd37, %rd1, %rd36;
	or.b32  	%r111, %r57, %r14;
	st.global.u32 	[%rd37], %r111;
$L__BB1_34:
	add.s32 	%r129, %r56, %r58;
	add.s32 	%r130, %r130, 4;
$L__BB1_35:
	setp.eq.s32 	%p34, %r8, 0;
	@%p34 bra 	$L__BB1_45;
	setp.eq.s32 	%p35, %r8, 1;
	@%p35 bra 	$L__BB1_42;
	shl.b32 	%r112, %r130, 2;
	mov.u32 	%r113, _ZZ3genPjiS_iS_PiE4some;
	add.s32 	%r63, %r113, %r112;
	ld.shared.u32 	%r64, [%r63];
	and.b32  	%r114, %r64, %r14;
	setp.ne.s32 	%p36, %r114, 0;
	setp.eq.s32 	%p37, %r114, 0;
	selp.u32 	%r65, 1, 0, %p37;
	@%p36 bra 	$L__BB1_39;
	mul.wide.s32 	%rd38, %r129, 4;
	add.s64 	%rd39, %rd1, %rd38;
	or.b32  	%r115, %r64, %r14;
	st.global.u32 	[%rd39], %r115;
$L__BB1_39:
	add.s32 	%r66, %r129, %r65;
	ld.shared.u32 	%r67, [%r63+4];
	and.b32  	%r116, %r67, %r14;
	setp.ne.s32 	%p38, %r116, 0;
	setp.eq.s32 	%p39, %r116, 0;
	selp.u32 	%r68, 1, 0, %p39;
	@%p38 bra 	$L__BB1_41;
	mul.wide.s32 	%rd40, %r66, 4;
	add.s64 	%rd41, %rd1, %rd40;
	or.b32  	%r117, %r67, %r14;
	st.global.u32 	[%rd41], %r117;
$L__BB1_41:
	add.s32 	%r129, %r66, %r68;
	add.s32 	%r130, %r130, 2;
$L__BB1_42:
	setp.eq.s32 	%p40, %r10, 0;
	@%p40 bra 	$L__BB1_45;
	shl.b32 	%r118, %r130, 2;
	mov.u32 	%r119, _ZZ3genPjiS_iS_PiE4some;
	add.s32 	%r120, %r119, %r118;
	ld.shared.u32 	%r121, [%r120];
	or.b32  	%r73, %r121, %r14;
	and.b32  	%r122, %r121, %r14;
	setp.ne.s32 	%p41, %r122, 0;
	@%p41 bra 	$L__BB1_45;
	mul.wide.s32 	%rd42, %r129, 4;
	add.s64 	%rd43, %rd1, %rd42;
	st.global.u32 	[%rd43], %r73;
$L__BB1_45:
	add.s32 	%r124, %r124, %r12;
	setp.lt.s32 	%p42, %r124, %r75;
	@%p42 bra 	$L__BB1_5;
$L__BB1_46:
	ret;

}
	// .globl	_ZN3cub18CUB_300001_SM_10006detail11EmptyKernelIvEEvv
.visible .entry _ZN3cub18CUB_300001_SM_10006detail11EmptyKernelIvEEvv()
{


	ret;

}
	// .globl	_ZN3cub18CUB_300001_SM_10006detail4scan20DeviceScanInitKernelINS0_13ScanTileStateIiLb1EEEEEvT_i
.visible .entry _ZN3cub18CUB_300001_SM_10006detail4scan20DeviceScanInitKernelINS0_13ScanTileStateIiLb1EEEEEvT_i(
	.param .align 8 .b8 _ZN3cub18CUB_300001_SM_10006detail4scan20DeviceScanInitKernelINS0_13ScanTileStateIiLb1EEEEEvT_i_param_0[8],
	.param .u32 _ZN3cub18CUB_300001_SM_10006detail4scan20DeviceScanInitKernelINS0_13ScanTileStateIiLb1EEEEEvT_i_param_1
)
{
	.reg .pred 	%p<5>;
	.reg .b32 	%r<10>;
	.reg .b64 	%rd<7>;

	ld.param.u64 	%rd2, [_ZN3cub18CUB_300001_SM_10006detail4scan20DeviceScanInitKernelINS0_13ScanTileStateIiLb1EEEEEvT_i_param_0];
	ld.param.u32 	%r4, [_ZN3cub18CUB_300001_SM_10006detail4scan20DeviceScanInitKernelINS0_13ScanTileStateIiLb1EEEEEvT_i_param_1];
	cvta.to.global.u64 	%rd1, %rd2;
	mov.u32 	%r1, %ctaid.x;
	mov.u32 	%r5, %ntid.x;
	mov.u32 	%r2, %tid.x;
	mad.lo.s32 	%r3, %r1, %r5, %r2;
	setp.ge.s32 	%p1, %r3, %r4;
	@%p1 bra 	$L__BB3_2;
	mul.wide.s32 	%rd3, %r3, 8;
	add.s64 	%rd4, %rd1, %rd3;
	mov.b32 	%r6, 0;
	mov.b32 	%r7, 99;
	st.global.v2.u32 	[%rd4+256], {%r7, %r6};
$L__BB3_2:
	setp.ne.s32 	%p2, %r1, 0;
	setp.gt.u32 	%p3, %r2, 31;
	or.pred  	%p4, %p2, %p3;
	@%p4 bra 	$L__BB3_4;
	mul.wide.u32 	%rd5, %r2, 8;
	add.s64 	%rd6, %rd1, %rd5;
	mov.b32 	%r9, 0;
	st.global.v2.u32 	[%rd6], {%r9, %r9};
$L__BB3_4:
	ret;

}
	// .globl	_ZN3cub18CUB_300001_SM_10006detail4scan16DeviceScanKernelINS2_10policy_hubIiiijN4cuda3std3__44plusIvEEE10Policy1000EN6thrust24THRUST_300001_SM_1000_NS10device_ptrIiEESF_NS0_13ScanTileStateIiLb1EEES9_NS1_10InputValueIiPiEEjiLb0EiEEvT0_T1_T2_iT3_T4_T5_
.visible .entry _ZN3cub18CUB_300001_SM_10006detail4scan16DeviceScanKernelINS2_10policy_hubIiiijN4cuda3std3__44plusIvEEE10Policy1000EN6thrust24THRUST_300001_SM_1000_NS10device_ptrIiEESF_NS0_13ScanTileStateIiLb1EEES9_NS1_10InputValueIiPiEEjiLb0EiEEvT0_T1_T2_iT3_T4_T5_(
	.param .align 8 .b8 _ZN3cub18CUB_300001_SM_10006detail4scan16DeviceScanKernelINS2_10policy_hubIiiijN4cuda3std3__44plusIvEEE10Policy1000EN6thrust24THRUST_300001_SM_1000_NS10device_ptrIiEESF_NS0_13ScanTileStateIiLb1EEES9_NS1_10InputValueIiPiEEjiLb0EiEEvT0_T1_T2_iT3_T4_T5__param_0[8],
	.param .align 8 .b8 _ZN3cub18CUB_300001_SM_10006detail4scan16DeviceScanKernelINS2_10policy_hubIiiijN4cuda3std3__44plusIvEEE10Policy1000EN6thrust24THRUST_300001_SM_1000_NS10device_ptrIiEESF_NS0_13ScanTileStateIiLb1EEES9_NS1_10InputValueIiPiEEjiLb0EiEEvT0_T1_T2_iT3_T4_T5__param_1[8],
	.param .align 8 .b8 _ZN3cub18CUB_300001_SM_10006detail4scan16DeviceScanKernelINS2_10policy_hubIiiijN4cuda3std3__44plusIvEEE10Policy1000EN6thrust24THRUST_300001_SM_1000_NS10device_ptrIiEESF_NS0_13ScanTileStateIiLb1EEES9_NS1_10InputValueIiPiEEjiLb0EiEEvT0_T1_T2_iT3_T4_T5__param_2[8],
	.param .u32 _ZN3cub18CUB_300001_SM_10006detail4scan16DeviceScanKernelINS2_10policy_hubIiiijN4cuda3std3__44plusIvEEE10Policy1000EN6thrust24THRUST_300001_SM_1000_NS10device_ptrIiEESF_NS0_13ScanTileStateIiLb1EEES9_NS1_10InputValueIiPiEEjiLb0EiEEvT0_T1_T2_iT3_T4_T5__param_3,
	.param .align 1 .b8 _ZN3cub18CUB_300001_SM_10006detail4scan16DeviceScanKernelINS2_10policy_hubIiiijN4cuda3std3__44plusIvEEE10Policy1000EN6thrust24THRUST_300001_SM_1000_NS10device_ptrIiEESF_NS0_13ScanTileStateIiLb1EEES9_NS1_10InputValueIiPiEEjiLb0EiEEvT0_T1_T2_iT3_T4_T5__param_4[1],
	.param .align 8 .b8 _ZN3cub18CUB_300001_SM_10006detail4scan16DeviceScanKernelINS2_10policy_hubIiiijN4cuda3std3__44plusIvEEE10Policy1000EN6thrust24THRUST_300001_SM_1000_NS10device_ptrIiEESF_NS0_13ScanTileStateIiLb1EEES9_NS1_10InputValueIiPiEEjiLb0EiEEvT0_T1_T2_iT3_T4_T5__param_5[16],
	.param .u32 _ZN3cub18CUB_300001_SM_10006detail4scan16DeviceScanKernelINS2_10policy_hubIiiijN4cuda3std3__44plusIvEEE10Policy1000EN6thrust24THRUST_300001_SM_1000_NS10device_ptrIiEESF_NS0_13ScanTileStateIiLb1EEES9_NS1_10InputValueIiPiEEjiLb0EiEEvT0_T1_T2_iT3_T4_T5__param_6
)
.maxntid 384
{
	.reg .pred 	%p<160>;
	.reg .b16 	%rs<3>;
	.reg .b32 	%r<1050>;
	.reg .b64 	%rd<58>;
	// demoted variable
	.shared .align 16 .b8 _ZZN3cub18CUB_300001_SM_10006detail4scan16DeviceScanKernelINS2_10policy_hubIiiijN4cuda3std3__44plusIvEEE10Policy1000EN6thrust24THRUST_300001_SM_1000_NS10device_ptrIiEESF_NS0_13ScanTileStateIiLb1EEES9_NS1_10InputValueIiPiEEjiLb0EiEEvT0_T1_T2_iT3_T4_T5_E12temp_storage[33808];
	ld.param.u32 	%r239, [_ZN3cub18CUB_300001_SM_10006detail4scan16DeviceScanKernelINS2_10policy_hubIiiijN4cuda3std3__44plusIvEEE10Policy1000EN6thrust24THRUST_300001_SM_1000_NS10device_ptrIiEESF_NS0_13ScanTileStateIiLb1EEES9_NS1_10InputValueIiPiEEjiLb0EiEEvT0_T1_T2_iT3_T4_T5__param_5];
	bfe.u32 	%r240, %r239, 0, 8;
	cvt.u16.u32 	%rs1, %r240;
	and.b16  	%rs2, %rs1, 255;
	ld.param.u64 	%rd16, [_ZN3cub18CUB_300001_SM_10006detail4scan16DeviceScanKernelINS2_10policy_hubIiiijN4cuda3std3__44plusIvEEE10Policy1000EN6thrust24THRUST_300001_SM_1000_NS10device_ptrIiEESF_NS0_13ScanTileStateIiLb1EEES9_NS1_10InputValueIiPiEEjiLb0EiEEvT0_T1_T2_iT3_T4_T5__param_2];
	ld.param.u64 	%rd15, [_ZN3cub18CUB_300001_SM_10006detail4scan16DeviceScanKernelINS2_10policy_hubIiiijN4cuda3std3__44plusIvEEE10Policy1000EN6thrust24THRUST_300001_SM_1000_NS10device_ptrIiEESF_NS0_13ScanTileStateIiLb1EEES9_NS1_10InputValueIiPiEEjiLb0EiEEvT0_T1_T2_iT3_T4_T5__param_1];
	ld.param.u64 	%rd14, [_ZN3cub18CUB_300001_SM_10006detail4scan16DeviceScanKernelINS2_10policy_hubIiiijN4cuda3std3__44plusIvEEE10Policy1000EN6thrust24THRUST_300001_SM_1000_NS10device_ptrIiEESF_NS0_13ScanTileStateIiLb1EEES9_NS1_10InputValueIiPiEEjiLb0EiEEvT0_T1_T2_iT3_T4_T5__param_0];
	ld.param.u64 	%rd1, [_ZN3cub18CUB_300001_SM_10006detail4scan16DeviceScanKernelINS2_10policy_hubIiiijN4cuda3std3__44plusIvEEE10Policy1000EN6thrust24THRUST_300001_SM_1000_NS10device_ptrIiEESF_NS0_13ScanTileStateIiLb1EEES9_NS1_10InputValueIiPiEEjiLb0EiEEvT0_T1_T2_iT3_T4_T5__param_5+8];
	ld.param.u32 	%r238, [_ZN3cub18CUB_300001_SM_10006detail4scan16DeviceScanKernelINS2_10policy_hubIiiijN4cuda3std3__44plusIvEEE10Policy1000EN6thrust24THRUST_300001_SM_1000_NS10device_ptrIiEESF_NS0_13ScanTileStateIiLb1EEES9_NS1_10InputValueIiPiEEjiLb0EiEEvT0_T1_T2_iT3_T4_T5__param_6];
	setp.eq.s16 	%p1, %rs2, 0;
	@%p1 bra 	$L__BB4_2;
	cvta.to.global.u64 	%rd17, %rd1;
	ld.global.u32 	%r997, [%rd17];
	bra.uni 	$L__BB4_3;
$L__BB4_2:
	cvt.u32.u64 	%r997, %rd1;
$L__BB4_3:
	ld.param.u32 	%r995, [_ZN3cub18CUB_300001_SM_10006detail4scan16DeviceScanKernelINS2_10policy_hubIiiijN4cuda3std3__44plusIvEEE10Policy1000EN6thrust24THRUST_300001_SM_1000_NS10device_ptrIiEESF_NS0_13ScanTileStateIiLb1EEES9_NS1_10InputValueIiPiEEjiLb0EiEEvT0_T1_T2_iT3_T4_T5__param_3];
	cvta.to.global.u64 	%rd3, %rd14;
	cvta.to.global.u64 	%rd4, %rd15;
	mov.u32 	%r241, %ctaid.x;
	add.s32 	%r998, %r995, %r241;
	mul.lo.s32 	%r5, %r998, 8448;
	sub.s32 	%r6, %r238, %r5;
	setp.lt.u32 	%p2, %r6, 8449;
	@%p2 bra 	$L__BB4_29;
	cvt.u64.u32 	%rd40, %r5;
	mov.u32 	%r7, %tid.x;
	and.b32  	%r640, %r7, 31;
	and.b32  	%r641, %r7, 992;
	mul.lo.s32 	%r642, %r641, 22;
	or.b32  	%r643, %r642, %r640;
	cvt.u64.u32 	%rd41, %r643;
	add.s64 	%rd5, %rd41, %rd40;
	shl.b64 	%rd42, %rd5, 2;
	add.s64 	%rd43, %rd3, %rd42;
	ld.global.u32 	%r644, [%rd43];
	ld.global.u32 	%r645, [%rd43+128];
	ld.global.u32 	%r646, [%rd43+256];
	ld.global.u32 	%r647, [%rd43+384];
	ld.global.u32 	%r648, [%rd43+512];
	ld.global.u32 	%r649, [%rd43+640];
	ld.global.u32 	%r650, [%rd43+768];
	ld.global.u32 	%r651, [%rd43+896];
	ld.global.u32 	%r652, [%rd43+1024];
	ld.global.u32 	%r653, [%rd43+1152];
	ld.global.u32 	%r654, [%rd43+1280];
	ld.global.u32 	%r655, [%rd43+1408];
	ld.global.u32 	%r656, [%rd43+1536];
	ld.global.u32 	%r657, [%rd43+1664];
	ld.global.u32 	%r658, [%rd43+1792];
	ld.global.u32 	%r659, [%rd43+1920];
	ld.global.u32 	%r660, [%rd43+2048];
	ld.global.u32 	%r661, [%rd43+2176];
	ld.global.u32 	%r662, [%rd43+2304];
	ld.global.u32 	%r663, [%rd43+2432];
	ld.global.u32 	%r664, [%rd43+2560];
	ld.global.u32 	%r665, [%rd43+2688];
	// begin inline asm
	mov.u32 %r639, %laneid;
	// end inline asm
	shr.u32 	%r9, %r7, 5;
	mad.lo.s32 	%r666, %r9, 704, %r639;
	shl.b32 	%r667, %r666, 2;
	mov.u32 	%r668, _ZZN3cub18CUB_300001_SM_10006detail4scan16DeviceScanKernelINS2_10policy_hubIiiijN4cuda3std3__44plusIvEEE10Policy1000EN6thrust24THRUST_300001_SM_1000_NS10device_ptrIiEESF_NS0_13ScanTileStateIiLb1EEES9_NS1_10InputValueIiPiEEjiLb0EiEEvT0_T1_T2_iT3_T4_T5_E12temp_storage;
	add.s32 	%r10, %r668, %r667;
	st.shared.u32 	[%r10], %r644;
	st.shared.u32 	[%r10+128], %r645;
	st.shared.u32 	[%r10+256], %r646;
	st.shared.u32 	[%r10+384], %r647;
	st.shared.u32 	[%r10+512], %r648;
	st.shared.u32 	[%r10+640], %r649;
	st.shared.u32 	[%r10+768], %r650;
	st.shared.u32 	[%r10+896], %r651;
	st.shared.u32 	[%r10+1024], %r652;
	st.shared.u32 	[%r10+1152], %r653;
	st.shared.u32 	[%r10+1280], %r654;
	st.shared.u32 	[%r10+1408], %r655;
	st.shared.u32 	[%r10+1536], %r656;
	st.shared.u32 	[%r10+1664], %r657;
	st.shared.u32 	[%r10+1792], %r658;
	st.shared.u32 	[%r10+1920], %r659;
	st.shared.u32 	[%r10+2048], %r660;
	st.shared.u32 	[%r10+2176], %r661;
	st.shared.u32 	[%r10+2304], %r662;
	st.shared.u32 	[%r10+2432], %r663;
	st.shared.u32 	[%r10+2560], %r664;
	st.shared.u32 	[%r10+2688], %r665;
	bar.warp.sync 	-1;
	mad.lo.s32 	%r11, %r639, 84, %r10;
	ld.shared.v2.u32 	{%r12, %r13}, [%r11];
	ld.shared.v2.u32 	{%r14, %r15}, [%r11+8];
	ld.shared.v2.u32 	{%r16, %r17}, [%r11+16];
	ld.shared.v2.u32 	{%r18, %r19}, [%r11+24];
	ld.shared.v2.u32 	{%r20, %r21}, [%r11+32];
	ld.shared.v2.u32 	{%r22, %r23}, [%r11+40];
	ld.shared.v2.u32 	{%r24, %r25}, [%r11+48];
	ld.shared.v2.u32 	{%r26, %r27}, [%r11+56];
	ld.shared.v2.u32 	{%r28, %r29}, [%r11+64];
	ld.shared.v2.u32 	{%r30, %r31}, [%r11+72];
	ld.shared.v2.u32 	{%r32, %r33}, [%r11+80];
	bar.sync 	0;
	setp.ne.s32 	%p104, %r998, 0;
	@%p104 bra 	$L__BB4_9;
	add.s32 	%r890, %r13, %r12;
	add.s32 	%r891, %r14, %r890;
	add.s32 	%r892, %r15, %r891;
	add.s32 	%r893, %r16, %r892;
	add.s32 	%r894, %r17, %r893;
	add.s32 	%r895, %r18, %r894;
	add.s32 	%r896, %r19, %r895;
	add.s32 	%r897, %r20, %r896;
	add.s32 	%r898, %r21, %r897;
	add.s32 	%r899, %r22, %r898;
	add.s32 	%r900, %r23, %r899;
	add.s32 	%r901, %r24, %r900;
	add.s32 	%r902, %r25, %r901;
	add.s32 	%r903, %r26, %r902;
	add.s32 	%r904, %r27, %r903;
	add.s32 	%r905, %r28, %r904;
	add.s32 	%r906, %r29, %r905;
	add.s32 	%r907, %r30, %r906;
	add.s32 	%r908, %r31, %r907;
	add.s32 	%r909, %r32, %r908;
	add.s32 	%r864, %r33, %r909;
	mov.b32 	%r862, 1;
	mov.b32 	%r887, 0;
	mov.b32 	%r889, -1;
	// begin inline asm
	{  .reg .s32 r0;  .reg .pred p;  shfl.sync.up.b32 r0|p, %r864, %r862, %r887, %r889;  @p add.s32 r0, r0, %r864;  mov.s32 %r860, r0;}
	// end inline asm
	mov.b32 	%r868, 2;
	// begin inline asm
	{  .reg .s32 r0;  .reg .pred p;  shfl.sync.up.b32 r0|p, %r860, %r868, %r887, %r889;  @p add.s32 r0, r0, %r860;  mov.s32 %r866, r0;}
	// end inline asm
	mov.b32 	%r874, 4;
	// begin inline asm
	{  .reg .s32 r0;  .reg .pred p;  shfl.sync.up.b32 r0|p, %r866, %r874, %r887, %r889;  @p add.s32 r0, r0, %r866;  mov.s32 %r872, r0;}
	// end inline asm
	mov.b32 	%r880, 8;
	// begin inline asm
	{  .reg .s32 r0;  .reg .pred p;  shfl.sync.up.b32 r0|p, %r872, %r880, %r887, %r889;  @p add.s32 r0, r0, %r872;  mov.s32 %r878, r0;}
	// end inline asm
	mov.b32 	%r886, 16;
	// begin inline asm
	{  .reg .s32 r0;  .reg .pred p;  shfl.sync.up.b32 r0|p, %r878, %r886, %r887, %r889;  @p add.s32 r0, r0, %r878;  mov.s32 %r884, r0;}
	// end inline asm
	setp.ne.s32 	%p146, %r639, 31;
	@%p146 bra 	$L__BB4_7;
	shl.b32 	%r910, %r9, 2;
	add.s32 	%r912, %r668, %r910;
	st.shared.u32 	[%r912+16], %r884;
$L__BB4_7:
	bar.sync 	0;
	ld.shared.v4.u32 	{%r913, %r914, %r915, %r916}, [_ZZN3cub18CUB_300001_SM_10006detail4scan16DeviceScanKernelINS2_10policy_hubIiiijN4cuda3std3__44plusIvEEE10Policy1000EN6thrust24THRUST_300001_SM_1000_NS10device_ptrIiEESF_NS0_13ScanTileStateIiLb1EEES9_NS1_10InputValueIiPiEEjiLb0EiEEvT0_T1_T2_iT3_T4_T5_E12temp_storage+16];
	add.s32 	%r917, %r914, %r913;
	setp.eq.s32 	%p147, %r9, 2;
	selp.b32 	%r918, %r917, %r913, %p147;
	add.s32 	%r919, %r917, %r915;
	setp.eq.s32 	%p148, %r9, 3;
	selp.b32 	%r920, %r919, %r918, %p148;
	add.s32 	%r921, %r919, %r916;
	setp.eq.s32 	%p149, %r9, 4;
	selp.b32 	%r922, %r921, %r920, %p149;
	ld.shared.v4.u32 	{%r923, %r924, %r925, %r926}, [_ZZN3cub18CUB_300001_SM_10006detail4scan16DeviceScanKernelINS2_10policy_hubIiiijN4cuda3std3__44plusIvEEE10Policy1000EN6thrust24THRUST_300001_SM_1000_NS10device_ptrIiEESF_NS0_13ScanTileStateIiLb1EEES9_NS1_10InputValueIiPiEEjiLb0EiEEvT0_T1_T2_iT3_T4_T5_E12temp_storage+32];
	add.s32 	%r927, %r921, %r923;
	setp.eq.s32 	%p150, %r9, 5;
	selp.b32 	%r928, %r927, %r922, %p150;
	add.s32 	%r929, %r927, %r924;
	setp.eq.s32 	%p151, %r9, 6;
	selp.b32 	%r930, %r929, %r928, %p151;
	add.s32 	%r931, %r929, %r925;
	setp.eq.s32 	%p152, %r9, 7;
	selp.b32 	%r932, %r931, %r930, %p152;
	add.s32 	%r933, %r931, %r926;
	setp.eq.s32 	%p153, %r9, 8;
	selp.b32 	%r934, %r933, %r932, %p153;
	ld.shared.v4.u32 	{%r935, %r936, %r937, %r938}, [_ZZN3cub18CUB_300001_SM_10006detail4scan16DeviceScanKernelINS2_10policy_hubIiiijN4cuda3std3__44plusIvEEE10Policy1000EN6thrust24THRUST_300001_SM_1000_NS10device_ptrIiEESF_NS0_13ScanTileStateIiLb1EEES9_NS1_10InputValueIiPiEEjiLb0EiEEvT0_T1_T2_iT3_T4_T5_E12temp_storage+48];
	add.s32 	%r939, %r933, %r935;
	setp.eq.s32 	%p154, %r9, 9;
	selp.b32 	%r940, %r939, %r934, %p154;
	add.s32 	%r941, %r939, %r936;
	setp.eq.s32 	%p155, %r9, 10;
	selp.b32 	%r942, %r941, %r940, %p155;
	add.s32 	%r943, %r941, %r937;
	setp.eq.s32 	%p156, %r9, 11;
	selp.b32 	%r944, %r943, %r942, %p156;
	setp.lt.u32 	%p157, %r7, 32;
	selp.b32 	%r945, 0, %r944, %p157;
	setp.eq.s32 	%p158, %r639, 0;
	sub.s32 	%r946, %r884, %r864;
	selp.b32 	%r947, 0, %r946, %p158;
	add.s32 	%r948, %r947, %r997;
	add.s32 	%r1012, %r948, %r945;
	add.s32 	%r949, %r938, %r997;
	add.s32 	%r37, %r949, %r943;
	setp.ne.s32 	%p159, %r7, 0;
	@%p159 bra 	$L__BB4_28;
	add.s64 	%rd55, %rd16, 256;
	mov.b32 	%r950, 101;
	// begin inline asm
	st.relaxed.gpu.v2.u32 [%rd55], {%r950, %r37};
	// end inline asm
	bra.uni 	$L__BB4_28;
$L__BB4_9:
	add.s32 	%r699, %r13, %r12;
	add.s32 	%r700, %r14, %r699;
	add.s32 	%r701, %r15, %r700;
	add.s32 	%r702, %r16, %r701;
	add.s32 	%r703, %r17, %r702;
	add.s32 	%r704, %r18, %r703;
	add.s32 	%r705, %r19, %r704;
	add.s32 	%r706, %r20, %r705;
	add.s32 	%r707, %r21, %r706;
	add.s32 	%r708, %r22, %r707;
	add.s32 	%r709, %r23, %r708;
	add.s32 	%r710, %r24, %r709;
	add.s32 	%r711, %r25, %r710;
	add.s32 	%r712, %r26, %r711;
	add.s32 	%r713, %r27, %r712;
	add.s32 	%r714, %r28, %r713;
	add.s32 	%r715, %r29, %r714;
	add.s32 	%r716, %r30, %r715;
	add.s32 	%r717, %r31, %r716;
	add.s32 	%r718, %r32, %r717;
	add.s32 	%r673, %r33, %r718;
	mov.b32 	%r671, 1;
	mov.b32 	%r696, 0;
	mov.b32 	%r698, -1;
	// begin inline asm
	{  .reg .s32 r0;  .reg .pred p;  shfl.sync.up.b32 r0|p, %r673, %r671, %r696, %r698;  @p add.s32 r0, r0, %r673;  mov.s32 %r669, r0;}
	// end inline asm
	mov.b32 	%r677, 2;
	// begin inline asm
	{  .reg .s32 r0;  .reg .pred p;  shfl.sync.up.b32 r0|p, %r669, %r677, %r696, %r698;  @p add.s32 r0, r0, %r669;  mov.s32 %r675, r0;}
	// end inline asm
	mov.b32 	%r683, 4;
	// begin inline asm
	{  .reg .s32 r0;  .reg .pred p;  shfl.sync.up.b32 r0|p, %r675, %r683, %r696, %r698;  @p add.s32 r0, r0, %r675;  mov.s32 %r681, r0;}
	// end inline asm
	mov.b32 	%r689, 8;
	// begin inline asm
	{  .reg .s32 r0;  .reg .pred p;  shfl.sync.up.b32 r0|p, %r681, %r689, %r696, %r698;  @p add.s32 r0, r0, %r681;  mov.s32 %r687, r0;}
	// end inline asm
	mov.b32 	%r695, 16;
	// begin inline asm
	{  .reg .s32 r0;  .reg .pred p;  shfl.sync.up.b32 r0|p, %r687, %r695, %r696, %r698;  @p add.s32 r0, r0, %r687;  mov.s32 %r693, r0;}
	// end inline asm
	setp.ne.s32 	%p105, %r639, 31;
	@%p105 bra 	$L__BB4_11;
	shl.b32 	%r719, %r9, 2;
	add.s32 	%r721, %r668, %r719;
	st.shared.u32 	[%r721+16], %r693;
$L__BB4_11:
	sub.s32 	%r722, %r693, %r673;
	bar.sync 	0;
	ld.shared.v4.u32 	{%r723, %r724, %r725, %r726}, [_ZZN3cub18CUB_300001_SM_10006detail4scan16DeviceScanKernelINS2_10policy_hubIiiijN4cuda3std3__44plusIvEEE10Policy1000EN6thrust24THRUST_300001_SM_1000_NS10device_ptrIiEESF_NS0_13ScanTileStateIiLb1EEES9_NS1_10InputValueIiPiEEjiLb0EiEEvT0_T1_T2_iT3_T4_T5_E12temp_storage+16];
	add.s32 	%r727, %r724, %r723;
	setp.eq.s32 	%p106, %r9, 2;
	selp.b32 	%r728, %r727, %r723, %p106;
	add.s32 	%r729, %r727, %r725;
	setp.eq.s32 	%p107, %r9, 3;
	selp.b32 	%r730, %r729, %r728, %p107;
	add.s32 	%r731, %r729, %r726;
	setp.eq.s32 	%p108, %r9, 4;
	selp.b32 	%r732, %r731, %r730, %p108;
	ld.shared.v4.u32 	{%r733, %r734, %r735, %r736}, [_ZZN3cub18CUB_300001_SM_10006detail4scan16DeviceScanKernelINS2_10policy_hubIiiijN4cuda3std3__44plusIvEEE10Policy1000EN6thrust24THRUST_300001_SM_1000_NS10device_ptrIiEESF_NS0_13ScanTileStateIiLb1EEES9_NS1_10InputValueIiPiEEjiLb0EiEEvT0_T1_T2_iT3_T4_T5_E12temp_storage+32];
	add.s32 	%r737, %r731, %r733;
	setp.eq.s32 	%p109, %r9, 5;
	selp.b32 	%r738, %r737, %r732, %p109;
	add.s32 	%r739, %r737, %r734;
	setp.eq.s32 	%p110, %r9, 6;
	selp.b32 	%r740, %r739, %r738, %p110;
	add.s32 	%r741, %r739, %r735;
	setp.eq.s32 	%p111, %r9, 7;
	selp.b32 	%r742, %r741, %r740, %p111;
	add.s32 	%r743, %r741, %r736;
	setp.eq.s32 	%p112, %r9, 8;
	selp.b32 	%r744, %r743, %r742, %p112;
	ld.shared.v4.u32 	{%r745, %r746, %r747, %r748}, [_ZZN3cub18CUB_300001_SM_10006detail4scan16DeviceScanKernelINS2_10policy_hubIiiijN4cuda3std3__44plusIvEEE10Policy1000EN6thrust24THRUST_300001_SM_1000_NS10device_ptrIiEESF_NS0_13ScanTileStateIiLb1EEES9_NS1_10InputValueIiPiEEjiLb0EiEEvT0_T1_T2_iT3_T4_T5_E12temp_storage+48];
	add.s32 	%r749, %r743, %r745;
	setp.eq.s32 	%p113, %r9, 9;
	selp.b32 	%r750, %r749, %r744, %p113;
	add.s32 	%r751, %r749, %r746;
	setp.eq.s32 	%p114, %r9, 10;
	selp.b32 	%r752, %r751, %r750, %p114;
	add.s32 	%r753, %r751, %r747;
	setp.eq.s32 	%p115, %r9, 11;
	selp.b32 	%r754, %r753, %r752, %p115;
	add.s32 	%r40, %r753, %r748;
	setp.gt.u32 	%p116, %r7, 31;
	setp.lt.u32 	%p117, %r7, 32;
	setp.eq.s32 	%p118, %r639, 0;
	selp.b32 	%r755, 0, %r722, %p118;
	add.s32 	%r1011, %r754, %r755;
	selp.b32 	%r42, %r722, %r1011, %p117;
	@%p116 bra 	$L__BB4_27;
	setp.ne.s32 	%p119, %r7, 0;
	mul.wide.s32 	%rd44, %r998, 8;
	add.s64 	%rd6, %rd16, %rd44;
	@%p119 bra 	$L__BB4_14;
	st.shared.u32 	[_ZZN3cub18CUB_300001_SM_10006detail4scan16DeviceScanKernelINS2_10policy_hubIiiijN4cuda3std3__44plusIvEEE10Policy1000EN6thrust24THRUST_300001_SM_1000_NS10device_ptrIiEESF_NS0_13ScanTileStateIiLb1EEES9_NS1_10InputValueIiPiEEjiLb0EiEEvT0_T1_T2_iT3_T4_T5_E12temp_storage+12], %r40;
	add.s64 	%rd45, %rd6, 256;
	mov.b32 	%r756, 100;
	// begin inline asm
	st.relaxed.gpu.v2.u32 [%rd45], {%r756, %r40};
	// end inline asm
$L__BB4_14:
	not.b32 	%r762, %r7;
	add.s32 	%r1006, %r998, %r762;
	mov.b32 	%r758, 830;
	// begin inline asm
	nanosleep.u32 %r758;
	// end inline asm
	mul.wide.s32 	%rd47, %r1006, 8;
	add.s64 	%rd48, %rd16, %rd47;
	add.s64 	%rd46, %rd48, 256;
	// begin inline asm
	ld.relaxed.gpu.v2.u32 {%r1008, %r1000}, [%rd46];
	// end inline asm
	mov.b32 	%r1001, 952;
$L__BB4_15:
	setp.eq.s32 	%p120, %r1008, 99;
	mov.b32 	%r763, -1;
	vote.sync.any.pred 	%p121, %p120, %r763;
	not.pred 	%p122, %p121;
	@%p122 bra 	$L__BB4_17;
	mul.lo.s32 	%r858, %r998, 16807;
	and.b32  	%r998, %r858, 2147483647;
	add.s32 	%r859, %r1001, 1;
	rem.u32 	%r855, %r998, %r859;
	// begin inline asm
	nanosleep.u32 %r855;
	// end inline asm
	shr.u32 	%r1001, %r1001, 1;
	// begin inline asm
	ld.relaxed.gpu.v2.u32 {%r1008, %r1000}, [%rd46];
	// end inline asm
	bra.uni 	$L__BB4_15;
$L__BB4_17:
	setp.eq.s32 	%p123, %r1008, 101;
	mov.b32 	%r790, -1;
	vote.sync.ballot.b32 	%r792, %p123, %r790;
	// begin inline asm
	mov.u32 %r765, %lanemask_ge;
	// end inline asm
	and.b32  	%r793, %r792, %r765;
	or.b32  	%r794, %r793, -2147483648;
	add.s32 	%r795, %r794, -1;
	not.b32 	%r796, %r794;
	and.b32  	%r797, %r796, %r795;
	popc.b32 	%r769, %r797;
	mov.b32 	%r768, 1;
	// begin inline asm
	shfl.sync.down.b32 %r766, %r1000, %r768, %r769, %r790;
	// end inline asm
	setp.lt.s32 	%p125, %r639, %r769;
	selp.b32 	%r798, %r766, 0, %p125;
	add.s32 	%r772, %r798, %r1000;
	mov.b32 	%r773, 2;
	// begin inline asm
	shfl.sync.down.b32 %r771, %r772, %r773, %r769, %r790;
	// end inline asm
	add.s32 	%r57, %r639, 2;
	setp.gt.s32 	%p126, %r57, %r769;
	selp.b32 	%r799, 0, %r771, %p126;
	add.s32 	%r777, %r772, %r799;
	mov.b32 	%r778, 4;
	// begin inline asm
	shfl.sync.down.b32 %r776, %r777, %r778, %r769, %r790;
	// end inline asm
	add.s32 	%r58, %r639, 4;
	setp.gt.s32 	%p127, %r58, %r769;
	selp.b32 	%r800, 0, %r776, %p127;
	add.s32 	%r782, %r777, %r800;
	mov.b32 	%r783, 8;
	// begin inline asm
	shfl.sync.down.b32 %r781, %r782, %r783, %r769, %r790;
	// end inline asm
	add.s32 	%r59, %r639, 8;
	setp.gt.s32 	%p128, %r59, %r769;
	selp.b32 	%r801, 0, %r781, %p128;
	add.s32 	%r787, %r782, %r801;
	mov.b32 	%r788, 16;
	// begin inline asm
	shfl.sync.down.b32 %r786, %r787, %r788, %r769, %r790;
	// end inline asm
	add.s32 	%r60, %r639, 16;
	setp.gt.s32 	%p129, %r60, %r769;
	selp.b32 	%r802, 0, %r786, %p129;
	add.s32 	%r1005, %r787, %r802;
	add.s64 	%rd8, %rd16, 256;
	mov.b32 	%r1002, 952;
$L__BB4_18:
	setp.ne.s32 	%p130, %r1008, 101;
	mov.b32 	%r803, -1;
	vote.sync.all.pred 	%p131, %p130, %r803;
	not.pred 	%p132, %p131;
	@%p132 bra 	$L__BB4_23;
	shr.u32 	%r1002, %r1002, 1;
	mul.wide.s32 	%rd51, %r1006, 8;
	add.s64 	%rd52, %rd8, %rd51;
	add.s64 	%rd50, %rd52, -256;
	// begin inline asm
	ld.relaxed.gpu.v2.u32 {%r1008, %r1009}, [%rd50];
	// end inline asm
	mov.u32 	%r1010, %r1002;
$L__BB4_20:
	setp.eq.s32 	%p136, %r1008, 99;
	mov.b32 	%r811, -1;
	vote.sync.any.pred 	%p137, %p136, %r811;
	not.pred 	%p138, %p137;
	@%p138 bra 	$L__BB4_22;
	mul.lo.s32 	%r853, %r998, 16807;
	and.b32  	%r998, %r853, 2147483647;
	add.s32 	%r854, %r1010, 1;
	rem.u32 	%r850, %r998, %r854;
	// begin inline asm
	nanosleep.u32 %r850;
	// end inline asm
	shr.u32 	%r1010, %r1010, 1;
	// begin inline asm
	ld.relaxed.gpu.v2.u32 {%r1008, %r1009}, [%rd50];
	// end inline asm
	bra.uni 	$L__BB4_20;
$L__BB4_22:
	setp.eq.s32 	%p139, %r1008, 101;
	mov.b32 	%r837, -1;
	vote.sync.ballot.b32 	%r838, %p139, %r837;
	and.b32  	%r839, %r838, %r765;
	or.b32  	%r840, %r839, -2147483648;
	add.s32 	%r841, %r840, -1;
	not.b32 	%r842, %r840;
	and.b32  	%r843, %r842, %r841;
	popc.b32 	%r816, %r843;
	mov.b32 	%r815, 1;
	// begin inline asm
	shfl.sync.down.b32 %r813, %r1009, %r815, %r816, %r837;
	// end inline asm
	setp.lt.s32 	%p141, %r639, %r816;
	selp.b32 	%r844, %r813, 0, %p141;
	add.s32 	%r819, %r844, %r1009;
	mov.b32 	%r820, 2;
	// begin inline asm
	shfl.sync.down.b32 %r818, %r819, %r820, %r816, %r837;
	// end inline asm
	setp.gt.s32 	%p142, %r57, %r816;
	selp.b32 	%r845, 0, %r818, %p142;
	add.s32 	%r824, %r819, %r845;
	mov.b32 	%r825, 4;
	// begin inline asm
	shfl.sync.down.b32 %r823, %r824, %r825, %r816, %r837;
	// end inline asm
	setp.gt.s32 	%p143, %r58, %r816;
	selp.b32 	%r846, 0, %r823, %p143;
	add.s32 	%r829, %r824, %r846;
	mov.b32 	%r830, 8;
	// begin inline asm
	shfl.sync.down.b32 %r828, %r829, %r830, %r816, %r837;
	// end inline asm
	setp.gt.s32 	%p144, %r59, %r816;
	selp.b32 	%r847, 0, %r828, %p144;
	add.s32 	%r834, %r829, %r847;
	mov.b32 	%r835, 16;
	// begin inline asm
	shfl.sync.down.b32 %r833, %r834, %r835, %r816, %r837;
	// end inline asm
	setp.gt.s32 	%p145, %r60, %r816;
	selp.b32 	%r848, 0, %r833, %p145;
	add.s32 	%r849, %r848, %r1005;
	add.s32 	%r1005, %r849, %r834;
	add.s32 	%r1006, %r1006, -32;
	bra.uni 	$L__BB4_18;
$L__BB4_23:
	@%p119 bra 	$L__BB4_25;
	add.s32 	%r806, %r1005, %r40;
	add.s64 	%rd49, %rd6, 256;
	mov.b32 	%r805, 101;
	// begin inline asm
	st.relaxed.gpu.v2.u32 [%rd49], {%r805, %r806};
	// end inline asm
	st.shared.u32 	[_ZZN3cub18CUB_300001_SM_10006detail4scan16DeviceScanKernelINS2_10policy_hubIiiijN4cuda3std3__44plusIvEEE10Policy1000EN6thrust24THRUST_300001_SM_1000_NS10device_ptrIiEESF_NS0_13ScanTileStateIiLb1EEES9_NS1_10InputValueIiPiEEjiLb0EiEEvT0_T1_T2_iT3_T4_T5_E12temp_storage+4], %r1005;
	st.shared.u32 	[_ZZN3cub18CUB_300001_SM_10006detail4scan16DeviceScanKernelINS2_10policy_hubIiiijN4cuda3std3__44plusIvEEE10Policy1000EN6thrust24THRUST_300001_SM_1000_NS10device_ptrIiEESF_NS0_13ScanTileStateIiLb1EEES9_NS1_10InputValueIiPiEEjiLb0EiEEvT0_T1_T2_iT3_T4_T5_E12temp_storage+8], %r806;
$L__BB4_25:
	setp.ne.s32 	%p134, %r639, 0;
	mov.u32 	%r1011, %r42;
	@%p134 bra 	$L__BB4_27;
	st.shared.u32 	[_ZZN3cub18CUB_300001_SM_10006detail4scan16DeviceScanKernelINS2_10policy_hubIiiijN4cuda3std3__44plusIvEEE10Policy1000EN6thrust24THRUST_300001_SM_1000_NS10device_ptrIiEESF_NS0_13ScanTileStateIiLb1EEES9_NS1_10InputValueIiPiEEjiLb0EiEEvT0_T1_T2_iT3_T4_T5_E12temp_storage+76], %r1005;
	mov.u32 	%r1011, %r1005;
$L__BB4_27:
	bar.sync 	0;
	setp.eq.s32 	%p135, %r7, 0;
	ld.shared.u32 	%r807, [_ZZN3cub18CUB_300001_SM_10006detail4scan16DeviceScanKernelINS2_10policy_hubIiiijN4cuda3std3__44plusIvEEE10Policy1000EN6thrust24THRUST_300001_SM_1000_NS10device_ptrIiEESF_NS0_13ScanTileStateIiLb1EEES9_NS1_10InputValueIiPiEEjiLb0EiEEvT0_T1_T2_iT3_T4_T5_E12temp_storage+76];
	selp.b32 	%r808, 0, %r807, %p135;
	add.s32 	%r1012, %r808, %r1011;
$L__BB4_28:
	add.s32 	%r952, %r1012, %r12;
	add.s32 	%r953, %r13, %r952;
	add.s32 	%r954, %r14, %r953;
	add.s32 	%r955, %r15, %r954;
	add.s32 	%r956, %r16, %r955;
	add.s32 	%r957, %r17, %r956;
	add.s32 	%r958, %r18, %r957;
	add.s32 	%r959, %r19, %r958;
	add.s32 	%r960, %r20, %r959;
	add.s32 	%r961, %r21, %r960;
	add.s32 	%r962, %r22, %r961;
	add.s32 	%r963, %r23, %r962;
	add.s32 	%r964, %r24, %r963;
	add.s32 	%r965, %r25, %r964;
	add.s32 	%r966, %r26, %r965;
	add.s32 	%r967, %r27, %r966;
	add.s32 	%r968, %r28, %r967;
	add.s32 	%r969, %r29, %r968;
	add.s32 	%r970, %r30, %r969;
	add.s32 	%r971, %r31, %r970;
	add.s32 	%r972, %r32, %r971;
	bar.sync 	0;
	st.shared.v2.u32 	[%r11], {%r1012, %r952};
	st.shared.v2.u32 	[%r11+8], {%r953, %r954};
	st.shared.v2.u32 	[%r11+16], {%r955, %r956};
	st.shared.v2.u32 	[%r11+24], {%r957, %r958};
	st.shared.v2.u32 	[%r11+32], {%r959, %r960};
	st.shared.v2.u32 	[%r11+40], {%r961, %r962};
	st.shared.v2.u32 	[%r11+48], {%r963, %r964};
	st.shared.v2.u32 	[%r11+56], {%r965, %r966};
	st.shared.v2.u32 	[%r11+64], {%r967, %r968};
	st.shared.v2.u32 	[%r11+72], {%r969, %r970};
	st.shared.v2.u32 	[%r11+80], {%r971, %r972};
	bar.warp.sync 	-1;
	ld.shared.u32 	%r973, [%r10];
	ld.shared.u32 	%r974, [%r10+128];
	ld.shared.u32 	%r975, [%r10+256];
	ld.shared.u32 	%r976, [%r10+384];
	ld.shared.u32 	%r977, [%r10+512];
	ld.shared.u32 	%r978, [%r10+640];
	ld.shared.u32 	%r979, [%r10+768];
	ld.shared.u32 	%r980, [%r10+896];
	ld.shared.u32 	%r981, [%r10+1024];
	ld.shared.u32 	%r982, [%r10+1152];
	ld.shared.u32 	%r983, [%r10+1280];
	ld.shared.u32 	%r984, [%r10+1408];
	ld.shared.u32 	%r985, [%r10+1536];
	ld.shared.u32 	%r986, [%r10+1664];
	ld.shared.u32 	%r987, [%r10+1792];
	ld.shared.u32 	%r988, [%r10+1920];
	ld.shared.u32 	%r989, [%r10+2048];
	ld.shared.u32 	%r990, [%r10+2176];
	ld.shared.u32 	%r991, [%r10+2304];
	ld.shared.u32 	%r992, [%r10+2432];
	ld.shared.u32 	%r993, [%r10+2560];
	ld.shared.u32 	%r994, [%r10+2688];
	add.s64 	%rd57, %rd4, %rd42;
	st.global.u32 	[%rd57], %r973;
	st.global.u32 	[%rd57+128], %r974;
	st.global.u32 	[%rd57+256], %r975;
	st.global.u32 	[%rd57+384], %r976;
	st.global.u32 	[%rd57+512], %r977;
	st.global.u32 	[%rd57+640], %r978;
	st.global.u32 	[%rd57+768], %r979;
	st.global.u32 	[%rd57+896], %r980;
	st.global.u32 	[%rd57+1024], %r981;
	st.global.u32 	[%rd57+1152], %r982;
	st.global.u32 	[%rd57+1280], %r983;
	st.global.u32 	[%rd57+1408], %r984;
	st.global.u32 	[%rd57+1536], %r985;
	st.global.u32 	[%rd57+1664], %r986;
	st.global.u32 	[%rd57+1792], %r987;
	st.global.u32 	[%rd57+1920], %r988;
	st.global.u32 	[%rd57+2048], %r989;
	st.global.u32 	[%rd57+2176], %r990;
	st.global.u32 	[%rd57+2304], %r991;
	st.global.u32 	[%rd57+2432], %r992;
	st.global.u32 	[%rd57+2560], %r993;
	st.global.u32 	[%rd57+2688], %r994;
	bra.uni 	$L__BB4_143;
$L__BB4_29:
	setp.eq.s32 	%p3, %r6, 0;
	@%p3 bra 	$L__BB4_143;
	mul.wide.u32 	%rd18, %r5, 4;
	add.s64 	%rd19, %rd3, %rd18;
	mov.u32 	%r85, %tid.x;
	ld.global.u32 	%r1034, [%rd19];
	and.b32  	%r242, %r85, 31;
	and.b32  	%r243, %r85, 992;
	mul.lo.s32 	%r244, %r243, 22;
	or.b32  	%r87, %r244, %r242;
	setp.ge.u32 	%p4, %r87, %r6;
	shl.b32 	%r245, %r87, 2;
	cvt.u64.u32 	%rd20, %r245;
	add.s64 	%rd10, %rd19, %rd20;
	mov.u32 	%r1013, %r1034;
	@%p4 bra 	$L__BB4_32;
	ld.global.u32 	%r1013, [%rd10];
$L__BB4_32:
	add.s32 	%r90, %r87, 32;
	setp.ge.u32 	%p5, %r90, %r6;
	mov.u32 	%r1014, %r1034;
	@%p5 bra 	$L__BB4_34;
	ld.global.u32 	%r1014, [%rd10+128];
$L__BB4_34:
	add.s32 	%r93, %r87, 64;
	setp.ge.u32 	%p6, %r93, %r6;
	mov.u32 	%r1015, %r1034;
	@%p6 bra 	$L__BB4_36;
	ld.global.u32 	%r1015, [%rd10+256];
$L__BB4_36:
	add.s32 	%r96, %r87, 96;
	setp.ge.u32 	%p7, %r96, %r6;
	mov.u32 	%r1016, %r1034;
	@%p7 bra 	$L__BB4_38;
	ld.global.u32 	%r1016, [%rd10+384];
$L__BB4_38:
	add.s32 	%r246, %r87, 128;
	setp.ge.u32 	%p8, %r246, %r6;
	mov.u32 	%r1017, %r1034;
	@%p8 bra 	$L__BB4_40;
	ld.global.u32 	%r1017, [%rd10+512];
$L__BB4_40:
	add.s32 	%r247, %r87, 160;
	setp.ge.u32 	%p9, %r247, %r6;
	mov.u32 	%r1018, %r1034;
	@%p9 bra 	$L__BB4_42;
	ld.global.u32 	%r1018, [%rd10+640];
$L__BB4_42:
	add.s32 	%r248, %r87, 192;
	setp.ge.u32 	%p10, %r248, %r6;
	mov.u32 	%r1019, %r1034;
	@%p10 bra 	$L__BB4_44;
	ld.global.u32 	%r1019, [%rd10+768];
$L__BB4_44:
	add.s32 	%r249, %r87, 224;
	setp.ge.u32 	%p11, %r249, %r6;
	mov.u32 	%r1020, %r1034;
	@%p11 bra 	$L__BB4_46;
	ld.global.u32 	%r1020, [%rd10+896];
$L__BB4_46:
	add.s32 	%r250, %r87, 256;
	setp.ge.u32 	%p12, %r250, %r6;
	mov.u32 	%r1021, %r1034;
	@%p12 bra 	$L__BB4_48;
	ld.global.u32 	%r1021, [%rd10+1024];
$L__BB4_48:
	add.s32 	%r251, %r87, 288;
	setp.ge.u32 	%p13, %r251, %r6;
	mov.u32 	%r1022, %r1034;
	@%p13 bra 	$L__BB4_50;
	ld.global.u32 	%r1022, [%rd10+1152];
$L__BB4_50:
	add.s32 	%r111, %r87, 320;
	setp.ge.u32 	%p14, %r111, %r6;
	mov.u32 	%r1023, %r1034;
	@%p14 bra 	$L__BB4_52;
	ld.global.u32 	%r1023, [%rd10+1280];
$L__BB4_52:
	add.s32 	%r114, %r87, 352;
	setp.ge.u32 	%p15, %r114, %r6;
	mov.u32 	%r1024, %r1034;
	@%p15 bra 	$L__BB4_54;
	ld.global.u32 	%r1024, [%rd10+1408];
$L__BB4_54:
	add.s32 	%r117, %r87, 384;
	setp.ge.u32 	%p16, %r117, %r6;
	mov.u32 	%r1025, %r1034;
	@%p16 bra 	$L__BB4_56;
	ld.global.u32 	%r1025, [%rd10+1536];
$L__BB4_56:
	add.s32 	%r120, %r87, 416;
	setp.ge.u32 	%p17, %r120, %r6;
	mov.u32 	%r1026, %r1034;
	@%p17 bra 	$L__BB4_58;
	ld.global.u32 	%r1026, [%rd10+1664];
$L__BB4_58:
	add.s32 	%r252, %r87, 448;
	setp.ge.u32 	%p18, %r252, %r6;
	mov.u32 	%r1027, %r1034;
	@%p18 bra 	$L__BB4_60;
	ld.global.u32 	%r1027, [%rd10+1792];
$L__BB4_60:
	add.s32 	%r253, %r87, 480;
	setp.ge.u32 	%p19, %r253, %r6;
	mov.u32 	%r1028, %r1034;
	@%p19 bra 	$L__BB4_62;
	ld.global.u32 	%r1028, [%rd10+1920];
$L__BB4_62:
	add.s32 	%r254, %r87, 512;
	setp.ge.u32 	%p20, %r254, %r6;
	mov.u32 	%r1029, %r1034;
	@%p20 bra 	$L__BB4_64;
	ld.global.u32 	%r1029, [%rd10+2048];
$L__BB4_64:
	add.s32 	%r129, %r87, 544;
	setp.ge.u32 	%p21, %r129, %r6;
	mov.u32 	%r1030, %r1034;
	@%p21 bra 	$L__BB4_66;
	ld.global.u32 	%r1030, [%rd10+2176];
$L__BB4_66:
	add.s32 	%r132, %r87, 576;
	setp.ge.u32 	%p22, %r132, %r6;
	mov.u32 	%r1031, %r1034;
	@%p22 bra 	$L__BB4_68;
	ld.global.u32 	%r1031, [%rd10+2304];
$L__BB4_68:
	add.s32 	%r255, %r87, 608;
	setp.ge.u32 	%p23, %r255, %r6;
	mov.u32 	%r1032, %r1034;
	@%p23 bra 	$L__BB4_70;
	ld.global.u32 	%r1032, [%rd10+2432];
$L__BB4_70:
	add.s32 	%r256, %r87, 640;
	setp.ge.u32 	%p24, %r256, %r6;
	mov.u32 	%r1033, %r1034;
	@%p24 bra 	$L__BB4_72;
	ld.global.u32 	%r1033, [%rd10+2560];
$L__BB4_72:
	add.s32 	%r139, %r87, 672;
	setp.ge.u32 	%p25, %r139, %r6;
	@%p25 bra 	$L__BB4_74;
	ld.global.u32 	%r1034, [%rd10+2688];
$L__BB4_74:
	// begin inline asm
	mov.u32 %r257, %laneid;
	// end inline asm
	shr.u32 	%r143, %r85, 5;
	mad.lo.s32 	%r258, %r143, 704, %r257;
	shl.b32 	%r259, %r258, 2;
	mov.u32 	%r260, _ZZN3cub18CUB_300001_SM_10006detail4scan16DeviceScanKernelINS2_10policy_hubIiiijN4cuda3std3__44plusIvEEE10Policy1000EN6thrust24THRUST_300001_SM_1000_NS10device_ptrIiEESF_NS0_13ScanTileStateIiLb1EEES9_NS1_10InputValueIiPiEEjiLb0EiEEvT0_T1_T2_iT3_T4_T5_E12temp_storage;
	add.s32 	%r144, %r260, %r259;
	st.shared.u32 	[%r144], %r1013;
	st.shared.u32 	[%r144+128], %r1014;
	st.shared.u32 	[%r144+256], %r1015;
	st.shared.u32 	[%r144+384], %r1016;
	st.shared.u32 	[%r144+512], %r1017;
	st.shared.u32 	[%r144+640], %r1018;
	st.shared.u32 	[%r144+768], %r1019;
	st.shared.u32 	[%r144+896], %r1020;
	st.shared.u32 	[%r144+1024], %r1021;
	st.shared.u32 	[%r144+1152], %r1022;
	st.shared.u32 	[%r144+1280], %r1023;
	st.shared.u32 	[%r144+1408], %r1024;
	st.shared.u32 	[%r144+1536], %r1025;
	st.shared.u32 	[%r144+1664], %r1026;
	st.shared.u32 	[%r144+1792], %r1027;
	st.shared.u32 	[%r144+1920], %r1028;
	st.shared.u32 	[%r144+2048], %r1029;
	st.shared.u32 	[%r144+2176], %r1030;
	st.shared.u32 	[%r144+2304], %r1031;
	st.shared.u32 	[%r144+2432], %r1032;
	st.shared.u32 	[%r144+2560], %r1033;
	st.shared.u32 	[%r144+2688], %r1034;
	bar.warp.sync 	-1;
	mad.lo.s32 	%r145, %r257, 84, %r144;
	ld.shared.v2.u32 	{%r146, %r147}, [%r145];
	ld.shared.v2.u32 	{%r148, %r149}, [%r145+8];
	ld.shared.v2.u32 	{%r150, %r151}, [%r145+16];
	ld.shared.v2.u32 	{%r152, %r153}, [%r145+24];
	ld.shared.v2.u32 	{%r154, %r155}, [%r145+32];
	ld.shared.v2.u32 	{%r156, %r157}, [%r145+40];
	ld.shared.v2.u32 	{%r158, %r159}, [%r145+48];
	ld.shared.v2.u32 	{%r160, %r161}, [%r145+56];
	ld.shared.v2.u32 	{%r162, %r163}, [%r145+64];
	ld.shared.v2.u32 	{%r164, %r165}, [%r145+72];
	ld.shared.v2.u32 	{%r166, %r167}, [%r145+80];
	bar.sync 	0;
	setp.ne.s32 	%p26, %r998, 0;
	@%p26 bra 	$L__BB4_78;
	add.s32 	%r490, %r147, %r146;
	add.s32 	%r491, %r148, %r490;
	add.s32 	%r492, %r149, %r491;
	add.s32 	%r493, %r150, %r492;
	add.s32 	%r494, %r151, %r493;
	add.s32 	%r495, %r152, %r494;
	add.s32 	%r496, %r153, %r495;
	add.s32 	%r497, %r154, %r496;
	add.s32 	%r498, %r155, %r497;
	add.s32 	%r499, %r156, %r498;
	add.s32 	%r500, %r157, %r499;
	add.s32 	%r501, %r158, %r500;
	add.s32 	%r502, %r159, %r501;
	add.s32 	%r503, %r160, %r502;
	add.s32 	%r504, %r161, %r503;
	add.s32 	%r505, %r162, %r504;
	add.s32 	%r506, %r163, %r505;
	add.s32 	%r507, %r164, %r506;
	add.s32 	%r508, %r165, %r507;
	add.s32 	%r509, %r166, %r508;
	add.s32 	%r464, %r167, %r509;
	mov.b32 	%r462, 1;
	mov.b32 	%r487, 0;
	mov.b32 	%r489, -1;
	// begin inline asm
	{  .reg .s32 r0;  .reg .pred p;  shfl.sync.up.b32 r0|p, %r464, %r462, %r487, %r489;  @p add.s32 r0, r0, %r464;  mov.s32 %r460, r0;}
	// end inline asm
	mov.b32 	%r468, 2;
	// begin inline asm
	{  .reg .s32 r0;  .reg .pred p;  shfl.sync.up.b32 r0|p, %r460, %r468, %r487, %r489;  @p add.s32 r0, r0, %r460;  mov.s32 %r466, r0;}
	// end inline asm
	mov.b32 	%r474, 4;
	// begin inline asm
	{  .reg .s32 r0;  .reg .pred p;  shfl.sync.up.b32 r0|p, %r466, %r474, %r487, %r489;  @p add.s32 r0, r0, %r466;  mov.s32 %r472, r0;}
	// end inline asm
	mov.b32 	%r480, 8;
	// begin inline asm
	{  .reg .s32 r0;  .reg .pred p;  shfl.sync.up.b32 r0|p, %r472, %r480, %r487, %r489;  @p add.s32 r0, r0, %r472;  mov.s32 %r478, r0;}
	// end inline asm
	mov.b32 	%r486, 16;
	// begin inline asm
	{  .reg .s32 r0;  .reg .pred p;  shfl.sync.up.b32 r0|p, %r478, %r486, %r487, %r489;  @p add.s32 r0, r0, %r478;  mov.s32 %r484, r0;}
	// end inline asm
	setp.ne.s32 	%p68, %r257, 31;
	@%p68 bra 	$L__BB4_77;
	shl.b32 	%r510, %r143, 2;
	mov.u32 	%r511, _ZZN3cub18CUB_300001_SM_10006detail4scan16DeviceScanKernelINS2_10policy_hubIiiijN4cuda3std3__44plusIvEEE10Policy1000EN6thrust24THRUST_300001_SM_1000_NS10device_ptrIiEESF_NS0_13ScanTileStateIiLb1EEES9_NS1_10InputValueIiPiEEjiLb0EiEEvT0_T1_T2_iT3_T4_T5_E12temp_storage;
	add.s32 	%r512, %r511, %r510;
	st.shared.u32 	[%r512+16], %r484;
$L__BB4_77:
	bar.sync 	0;
	ld.shared.v4.u32 	{%r513, %r514, %r515, %r516}, [_ZZN3cub18CUB_300001_SM_10006detail4scan16DeviceScanKernelINS2_10policy_hubIiiijN4cuda3std3__44plusIvEEE10Policy1000EN6thrust24THRUST_300001_SM_1000_NS10device_ptrIiEESF_NS0_13ScanTileStateIiLb1EEES9_NS1_10InputValueIiPiEEjiLb0EiEEvT0_T1_T2_iT3_T4_T5_E12temp_storage+16];
	add.s32 	%r517, %r514, %r513;
	setp.eq.s32 	%p69, %r143, 2;
	selp.b32 	%r518, %r517, %r513, %p69;
	add.s32 	%r519, %r517, %r515;
	setp.eq.s32 	%p70, %r143, 3;
	selp.b32 	%r520, %r519, %r518, %p70;
	add.s32 	%r521, %r519, %r516;
	setp.eq.s32 	%p71, %r143, 4;
	selp.b32 	%r522, %r521, %r520, %p71;
	ld.shared.v4.u32 	{%r523, %r524, %r525, %r526}, [_ZZN3cub18CUB_300001_SM_10006detail4scan16DeviceScanKernelINS2_10policy_hubIiiijN4cuda3std3__44plusIvEEE10Policy1000EN6thrust24THRUST_300001_SM_1000_NS10device_ptrIiEESF_NS0_13ScanTileStateIiLb1EEES9_NS1_10InputValueIiPiEEjiLb0EiEEvT0_T1_T2_iT3_T4_T5_E12temp_storage+32];
	add.s32 	%r527, %r521, %r523;
	setp.eq.s32 	%p72, %r143, 5;
	selp.b32 	%r528, %r527, %r522, %p72;
	add.s32 	%r529, %r527, %r524;
	setp.eq.s32 	%p73, %r143, 6;
	selp.b32 	%r530, %r529, %r528, %p73;
	add.s32 	%r531, %r529, %r525;
	setp.eq.s32 	%p74, %r143, 7;
	selp.b32 	%r532, %r531, %r530, %p74;
	add.s32 	%r533, %r531, %r526;
	setp.eq.s32 	%p75, %r143, 8;
	selp.b32 	%r534, %r533, %r532, %p75;
	.pragma "used_bytes_mask 4095";
	ld.shared.v4.u32 	{%r535, %r536, %r537, %r538}, [_ZZN3cub18CUB_300001_SM_10006detail4scan16DeviceScanKernelINS2_10policy_hubIiiijN4cuda3std3__44plusIvEEE10Policy1000EN6thrust24THRUST_300001_SM_1000_NS10device_ptrIiEESF_NS0_13ScanTileStateIiLb1EEES9_NS1_10InputValueIiPiEEjiLb0EiEEvT0_T1_T2_iT3_T4_T5_E12temp_storage+48];
	add.s32 	%r539, %r533, %r535;
	setp.eq.s32 	%p76, %r143, 9;
	selp.b32 	%r540, %r539, %r534, %p76;
	add.s32 	%r541, %r539, %r536;
	setp.eq.s32 	%p77, %r143, 10;
	selp.b32 	%r542, %r541, %r540, %p77;
	add.s32 	%r543, %r541, %r537;
	setp.eq.s32 	%p78, %r143, 11;
	selp.b32 	%r544, %r543, %r542, %p78;
	setp.lt.u32 	%p79, %r85, 32;
	selp.b32 	%r545, 0, %r544, %p79;
	setp.eq.s32 	%p80, %r257, 0;
	sub.s32 	%r546, %r484, %r464;
	selp.b32 	%r547, 0, %r546, %p80;
	add.s32 	%r548, %r547, %r997;
	add.s32 	%r1049, %r548, %r545;
	bra.uni 	$L__BB4_97;
$L__BB4_78:
	add.s32 	%r291, %r147, %r146;
	add.s32 	%r292, %r148, %r291;
	add.s32 	%r293, %r149, %r292;
	add.s32 	%r294, %r150, %r293;
	add.s32 	%r295, %r151, %r294;
	add.s32 	%r296, %r152, %r295;
	add.s32 	%r297, %r153, %r296;
	add.s32 	%r298, %r154, %r297;
	add.s32 	%r299, %r155, %r298;
	add.s32 	%r300, %r156, %r299;
	add.s32 	%r301, %r157, %r300;
	add.s32 	%r302, %r158, %r301;
	add.s32 	%r303, %r159, %r302;
	add.s32 	%r304, %r160, %r303;
	add.s32 	%r305, %r161, %r304;
	add.s32 	%r306, %r162, %r305;
	add.s32 	%r307, %r163, %r306;
	add.s32 	%r308, %r164, %r307;
	add.s32 	%r309, %r165, %r308;
	add.s32 	%r310, %r166, %r309;
	add.s32 	%r265, %r167, %r310;
	mov.b32 	%r263, 1;
	mov.b32 	%r288, 0;
	mov.b32 	%r290, -1;
	// begin inline asm
	{  .reg .s32 r0;  .reg .pred p;  shfl.sync.up.b32 r0|p, %r265, %r263, %r288, %r290;  @p add.s32 r0, r0, %r265;  mov.s32 %r261, r0;}
	// end inline asm
	mov.b32 	%r269, 2;
	// begin inline asm
	{  .reg .s32 r0;  .reg .pred p;  shfl.sync.up.b32 r0|p, %r261, %r269, %r288, %r290;  @p add.s32 r0, r0, %r261;  mov.s32 %r267, r0;}
	// end inline asm
	mov.b32 	%r275, 4;
	// begin inline asm
	{  .reg .s32 r0;  .reg .pred p;  shfl.sync.up.b32 r0|p, %r267, %r275, %r288, %r290;  @p add.s32 r0, r0, %r267;  mov.s32 %r273, r0;}
	// end inline asm
	mov.b32 	%r281, 8;
	// begin inline asm
	{  .reg .s32 r0;  .reg .pred p;  shfl.sync.up.b32 r0|p, %r273, %r281, %r288, %r290;  @p add.s32 r0, r0, %r273;  mov.s32 %r279, r0;}
	// end inline asm
	mov.b32 	%r287, 16;
	// begin inline asm
	{  .reg .s32 r0;  .reg .pred p;  shfl.sync.up.b32 r0|p, %r279, %r287, %r288, %r290;  @p add.s32 r0, r0, %r279;  mov.s32 %r285, r0;}
	// end inline asm
	setp.ne.s32 	%p27, %r257, 31;
	@%p27 bra 	$L__BB4_80;
	shl.b32 	%r311, %r143, 2;
	mov.u32 	%r312, _ZZN3cub18CUB_300001_SM_10006detail4scan16DeviceScanKernelINS2_10policy_hubIiiijN4cuda3std3__44plusIvEEE10Policy1000EN6thrust24THRUST_300001_SM_1000_NS10device_ptrIiEESF_NS0_13ScanTileStateIiLb1EEES9_NS1_10InputValueIiPiEEjiLb0EiEEvT0_T1_T2_iT3_T4_T5_E12temp_storage;
	add.s32 	%r313, %r312, %r311;
	st.shared.u32 	[%r313+16], %r285;
$L__BB4_80:
	sub.s32 	%r314, %r285, %r265;
	bar.sync 	0;
	ld.shared.v4.u32 	{%r315, %r316, %r317, %r318}, [_ZZN3cub18CUB_300001_SM_10006detail4scan16DeviceScanKernelINS2_10policy_hubIiiijN4cuda3std3__44plusIvEEE10Policy1000EN6thrust24THRUST_300001_SM_1000_NS10device_ptrIiEESF_NS0_13ScanTileStateIiLb1EEES9_NS1_10InputValueIiPiEEjiLb0EiEEvT0_T1_T2_iT3_T4_T5_E12temp_storage+16];
	add.s32 	%r319, %r316, %r315;
	setp.eq.s32 	%p28, %r143, 2;
	selp.b32 	%r320, %r319, %r315, %p28;
	add.s32 	%r321, %r319, %r317;
	setp.eq.s32 	%p29, %r143, 3;
	selp.b32 	%r322, %r321, %r320, %p29;
	add.s32 	%r323, %r321, %r318;
	setp.eq.s32 	%p30, %r143, 4;
	selp.b32 	%r324, %r323, %r322, %p30;
	ld.shared.v4.u32 	{%r325, %r326, %r327, %r328}, [_ZZN3cub18CUB_300001_SM_10006detail4scan16DeviceScanKernelINS2_10policy_hubIiiijN4cuda3std3__44plusIvEEE10Policy1000EN6thrust24THRUST_300001_SM_1000_NS10device_ptrIiEESF_NS0_13ScanTileStateIiLb1EEES9_NS1_10InputValueIiPiEEjiLb0EiEEvT0_T1_T2_iT3_T4_T5_E12temp_storage+32];
	add.s32 	%r329, %r323, %r325;
	setp.eq.s32 	%p31, %r143, 5;
	selp.b32 	%r330, %r329, %r324, %p31;
	add.s32 	%r331, %r329, %r326;
	setp.eq.s32 	%p32, %r143, 6;
	selp.b32 	%r332, %r331, %r330, %p32;
	add.s32 	%r333, %r331, %r327;
	setp.eq.s32 	%p33, %r143, 7;
	selp.b32 	%r334, %r333, %r332, %p33;
	add.s32 	%r335, %r333, %r328;
	setp.eq.s32 	%p34, %r143, 8;
	selp.b32 	%r336, %r335, %r334, %p34;
	ld.shared.v4.u32 	{%r337, %r338, %r339, %r340}, [_ZZN3cub18CUB_300001_SM_10006detail4scan16DeviceScanKernelINS2_10policy_hubIiiijN4cuda3std3__44plusIvEEE10Policy1000EN6thrust24THRUST_300001_SM_1000_NS10device_ptrIiEESF_NS0_13ScanTileStateIiLb1EEES9_NS1_10InputValueIiPiEEjiLb0EiEEvT0_T1_T2_iT3_T4_T5_E12temp_storage+48];
	add.s32 	%r341, %r335, %r337;
	setp.eq.s32 	%p35, %r143, 9;
	selp.b32 	%r342, %r341, %r336, %p35;
	add.s32 	%r343, %r341, %r338;
	setp.eq.s32 	%p36, %r143, 10;
	selp.b32 	%r344, %r343, %r342, %p36;
	add.s32 	%r345, %r343, %r339;
	setp.eq.s32 	%p37, %r143, 11;
	selp.b32 	%r346, %r345, %r344, %p37;
	add.s32 	%r173, %r345, %r340;
	setp.gt.u32 	%p38, %r85, 31;
	setp.lt.u32 	%p39, %r85, 32;
	setp.eq.s32 	%p40, %r257, 0;
	selp.b32 	%r347, 0, %r314, %p40;
	add.s32 	%r1048, %r346, %r347;
	selp.b32 	%r175, %r314, %r1048, %p39;
	@%p38 bra 	$L__BB4_96;
	setp.ne.s32 	%p41, %r85, 0;
	mul.wide.s32 	%rd21, %r998, 8;
	add.s64 	%rd11, %rd16, %rd21;
	@%p41 bra 	$L__BB4_83;
	st.shared.u32 	[_ZZN3cub18CUB_300001_SM_10006detail4scan16DeviceScanKernelINS2_10policy_hubIiiijN4cuda3std3__44plusIvEEE10Policy1000EN6thrust24THRUST_300001_SM_1000_NS10device_ptrIiEESF_NS0_13ScanTileStateIiLb1EEES9_NS1_10InputValueIiPiEEjiLb0EiEEvT0_T1_T2_iT3_T4_T5_E12temp_storage+12], %r173;
	add.s64 	%rd22, %rd11, 256;
	mov.b32 	%r348, 100;
	// begin inline asm
	st.relaxed.gpu.v2.u32 [%rd22], {%r348, %r173};
	// end inline asm
$L__BB4_83:
	not.b32 	%r354, %r85;
	add.s32 	%r1043, %r998, %r354;
	mov.b32 	%r350, 830;
	// begin inline asm
	nanosleep.u32 %r350;
	// end inline asm
	mul.wide.s32 	%rd24, %r1043, 8;
	add.s64 	%rd25, %rd16, %rd24;
	add.s64 	%rd23, %rd25, 256;
	// begin inline asm
	ld.relaxed.gpu.v2.u32 {%r1045, %r1037}, [%rd23];
	// end inline asm
	mov.b32 	%r1038, 952;
$L__BB4_84:
	setp.eq.s32 	%p42, %r1045, 99;
	mov.b32 	%r355, -1;
	vote.sync.any.pred 	%p43, %p42, %r355;
	not.pred 	%p44, %p43;
	@%p44 bra 	$L__BB4_86;
	mul.lo.s32 	%r458, %r998, 16807;
	and.b32  	%r998, %r458, 2147483647;
	add.s32 	%r459, %r1038, 1;
	rem.u32 	%r455, %r998, %r459;
	// begin inline asm
	nanosleep.u32 %r455;
	// end inline asm
	shr.u32 	%r1038, %r1038, 1;
	// begin inline asm
	ld.relaxed.gpu.v2.u32 {%r1045, %r1037}, [%rd23];
	// end inline asm
	bra.uni 	$L__BB4_84;
$L__BB4_86:
	setp.eq.s32 	%p45, %r1045, 101;
	mov.b32 	%r382, -1;
	vote.sync.ballot.b32 	%r384, %p45, %r382;
	// begin inline asm
	mov.u32 %r357, %lanemask_ge;
	// end inline asm
	and.b32  	%r385, %r384, %r357;
	or.b32  	%r386, %r385, -2147483648;
	add.s32 	%r387, %r386, -1;
	not.b32 	%r388, %r386;
	and.b32  	%r389, %r388, %r387;
	popc.b32 	%r361, %r389;
	mov.b32 	%r360, 1;
	// begin inline asm
	shfl.sync.down.b32 %r358, %r1037, %r360, %r361, %r382;
	// end inline asm
	setp.lt.s32 	%p47, %r257, %r361;
	selp.b32 	%r390, %r358, 0, %p47;
	add.s32 	%r364, %r390, %r1037;
	mov.b32 	%r365, 2;
	// begin inline asm
	shfl.sync.down.b32 %r363, %r364, %r365, %r361, %r382;
	// end inline asm
	add.s32 	%r391, %r257, 2;
	setp.gt.s32 	%p48, %r391, %r361;
	selp.b32 	%r392, 0, %r363, %p48;
	add.s32 	%r369, %r364, %r392;
	mov.b32 	%r370, 4;
	// begin inline asm
	shfl.sync.down.b32 %r368, %r369, %r370, %r361, %r382;
	// end inline asm
	add.s32 	%r393, %r257, 4;
	setp.gt.s32 	%p49, %r393, %r361;
	selp.b32 	%r394, 0, %r368, %p49;
	add.s32 	%r374, %r369, %r394;
	mov.b32 	%r375, 8;
	// begin inline asm
	shfl.sync.down.b32 %r373, %r374, %r375, %r361, %r382;
	// end inline asm
	add.s32 	%r395, %r257, 8;
	setp.gt.s32 	%p50, %r395, %r361;
	selp.b32 	%r396, 0, %r373, %p50;
	add.s32 	%r379, %r374, %r396;
	mov.b32 	%r380, 16;
	// begin inline asm
	shfl.sync.down.b32 %r378, %r379, %r380, %r361, %r382;
	// end inline asm
	add.s32 	%r397, %r257, 16;
	setp.gt.s32 	%p51, %r397, %r361;
	selp.b32 	%r398, 0, %r378, %p51;
	add.s32 	%r1041, %r379, %r398;
	add.s64 	%rd12, %rd16, 256;
	mov.b32 	%r1039, 952;
$L__BB4_87:
	setp.ne.s32 	%p52, %r1045, 101;
	mov.b32 	%r399, -1;
	vote.sync.all.pred 	%p53, %p52, %r399;
	not.pred 	%p54, %p53;
	@%p54 bra 	$L__BB4_92;
	shr.u32 	%r1039, %r1039, 1;
	mul.wide.s32 	%rd28, %r1043, 8;
	add.s64 	%rd29, %rd12, %rd28;
	add.s64 	%rd27, %rd29, -256;
	// begin inline asm
	ld.relaxed.gpu.v2.u32 {%r1045, %r1046}, [%rd27];
	// end inline asm
	mov.u32 	%r1047, %r1039;
$L__BB4_89:
	setp.eq.s32 	%p58, %r1045, 99;
	mov.b32 	%r407, -1;
	vote.sync.any.pred 	%p59, %p58, %r407;
	not.pred 	%p60, %p59;
	@%p60 bra 	$L__BB4_91;
	mul.lo.s32 	%r453, %r998, 16807;
	and.b32  	%r998, %r453, 2147483647;
	add.s32 	%r454, %r1047, 1;
	rem.u32 	%r450, %r998, %r454;
	// begin inline asm
	nanosleep.u32 %r450;
	// end inline asm
	shr.u32 	%r1047, %r1047, 1;
	// begin inline asm
	ld.relaxed.gpu.v2.u32 {%r1045, %r1046}, [%rd27];
	// end inline asm
	bra.uni 	$L__BB4_89;
$L__BB4_91:
	setp.eq.s32 	%p61, %r1045, 101;
	mov.b32 	%r433, -1;
	vote.sync.ballot.b32 	%r434, %p61, %r433;
	and.b32  	%r435, %r434, %r357;
	or.b32  	%r436, %r435, -2147483648;
	add.s32 	%r437, %r436, -1;
	not.b32 	%r438, %r436;
	and.b32  	%r439, %r438, %r437;
	popc.b32 	%r412, %r439;
	mov.b32 	%r411, 1;
	// begin inline asm
	shfl.sync.down.b32 %r409, %r1046, %r411, %r412, %r433;
	// end inline asm
	setp.lt.s32 	%p63, %r257, %r412;
	selp.b32 	%r440, %r409, 0, %p63;
	add.s32 	%r415, %r440, %r1046;
	mov.b32 	%r416, 2;
	// begin inline asm
	shfl.sync.down.b32 %r414, %r415, %r416, %r412, %r433;
	// end inline asm
	add.s32 	%r441, %r257, 2;
	setp.gt.s32 	%p64, %r441, %r412;
	selp.b32 	%r442, 0, %r414, %p64;
	add.s32 	%r420, %r415, %r442;
	mov.b32 	%r421, 4;
	// begin inline asm
	shfl.sync.down.b32 %r419, %r420, %r421, %r412, %r433;
	// end inline asm
	add.s32 	%r443, %r257, 4;
	setp.gt.s32 	%p65, %r443, %r412;
	selp.b32 	%r444, 0, %r419, %p65;
	add.s32 	%r425, %r420, %r444;
	mov.b32 	%r426, 8;
	// begin inline asm
	shfl.sync.down.b32 %r424, %r425, %r426, %r412, %r433;
	// end inline asm
	add.s32 	%r445, %r257, 8;
	setp.gt.s32 	%p66, %r445, %r412;
	selp.b32 	%r446, 0, %r424, %p66;
	add.s32 	%r430, %r425, %r446;
	mov.b32 	%r431, 16;
	// begin inline asm
	shfl.sync.down.b32 %r429, %r430, %r431, %r412, %r433;
	// end inline asm
	add.s32 	%r447, %r257, 16;
	setp.gt.s32 	%p67, %r447, %r412;
	selp.b32 	%r448, 0, %r429, %p67;
	add.s32 	%r449, %r448, %r1041;
	add.s32 	%r1041, %r449, %r430;
	add.s32 	%r1043, %r1043, -32;
	bra.uni 	$L__BB4_87;
$L__BB4_92:
	@%p41 bra 	$L__BB4_94;
	add.s32 	%r402, %r1041, %r173;
	add.s64 	%rd26, %rd11, 256;
	mov.b32 	%r401, 101;
	// begin inline asm
	st.relaxed.gpu.v2.u32 [%rd26], {%r401, %r402};
	// end inline asm
	st.shared.u32 	[_ZZN3cub18CUB_300001_SM_10006detail4scan16DeviceScanKernelINS2_10policy_hubIiiijN4cuda3std3__44plusIvEEE10Policy1000EN6thrust24THRUST_300001_SM_1000_NS10device_ptrIiEESF_NS0_13ScanTileStateIiLb1EEES9_NS1_10InputValueIiPiEEjiLb0EiEEvT0_T1_T2_iT3_T4_T5_E12temp_storage+4], %r1041;
	st.shared.u32 	[_ZZN3cub18CUB_300001_SM_10006detail4scan16DeviceScanKernelINS2_10policy_hubIiiijN4cuda3std3__44plusIvEEE10Policy1000EN6thrust24THRUST_300001_SM_1000_NS10device_ptrIiEESF_NS0_13ScanTileStateIiLb1EEES9_NS1_10InputValueIiPiEEjiLb0EiEEvT0_T1_T2_iT3_T4_T5_E12temp_storage+8], %r402;
$L__BB4_94:
	setp.ne.s32 	%p56, %r257, 0;
	mov.u32 	%r1048, %r175;
	@%p56 bra 	$L__BB4_96;
	st.shared.u32 	[_ZZN3cub18CUB_300001_SM_10006detail4scan16DeviceScanKernelINS2_10policy_hubIiiijN4cuda3std3__44plusIvEEE10Policy1000EN6thrust24THRUST_300001_SM_1000_NS10device_ptrIiEESF_NS0_13ScanTileStateIiLb1EEES9_NS1_10InputValueIiPiEEjiLb0EiEEvT0_T1_T2_iT3_T4_T5_E12temp_storage+76], %r1041;
	mov.u32 	%r1048, %r1041;
$L__BB4_96:
	bar.sync 	0;
	setp.eq.s32 	%p57, %r85, 0;
	ld.shared.u32 	%r403, [_ZZN3cub18CUB_300001_SM_10006detail4scan16DeviceScanKernelINS2_10policy_hubIiiijN4cuda3std3__44plusIvEEE10Policy1000EN6thrust24THRUST_300001_SM_1000_NS10device_ptrIiEESF_NS0_13ScanTileStateIiLb1EEES9_NS1_10InputValueIiPiEEjiLb0EiEEvT0_T1_T2_iT3_T4_T5_E12temp_storage+76];
	selp.b32 	%r404, 0, %r403, %p57;
	add.s32 	%r1049, %r404, %r1048;
$L__BB4_97:
	add.s32 	%r549, %r1049, %r146;
	add.s32 	%r550, %r147, %r549;
	add.s32 	%r551, %r148, %r550;
	add.s32 	%r552, %r149, %r551;
	add.s32 	%r553, %r150, %r552;
	add.s32 	%r554, %r151, %r553;
	add.s32 	%r555, %r152, %r554;
	add.s32 	%r556, %r153, %r555;
	add.s32 	%r557, %r154, %r556;
	add.s32 	%r558, %r155, %r557;
	add.s32 	%r559, %r156, %r558;
	add.s32 	%r560, %r157, %r559;
	add.s32 	%r561, %r158, %r560;
	add.s32 	%r562, %r159, %r561;
	add.s32 	%r563, %r160, %r562;
	add.s32 	%r564, %r161, %r563;
	add.s32 	%r565, %r162, %r564;
	add.s32 	%r566, %r163, %r565;
	add.s32 	%r567, %r164, %r566;
	add.s32 	%r568, %r165, %r567;
	add.s32 	%r569, %r166, %r568;
	bar.sync 	0;
	st.shared.v2.u32 	[%r145], {%r1049, %r549};
	st.shared.v2.u32 	[%r145+8], {%r550, %r551};
	st.shared.v2.u32 	[%r145+16], {%r552, %r553};
	st.shared.v2.u32 	[%r145+24], {%r554, %r555};
	st.shared.v2.u32 	[%r145+32], {%r556, %r557};
	st.shared.v2.u32 	[%r145+40], {%r558, %r559};
	st.shared.v2.u32 	[%r145+48], {%r560, %r561};
	st.shared.v2.u32 	[%r145+56], {%r562, %r563};
	st.shared.v2.u32 	[%r145+64], {%r564, %r565};
	st.shared.v2.u32 	[%r145+72], {%r566, %r567};
	st.shared.v2.u32 	[%r145+80], {%r568, %r569};
	bar.warp.sync 	-1;
	ld.shared.u32 	%r214, [%r144];
	ld.shared.u32 	%r215, [%r144+128];
	ld.shared.u32 	%r216, [%r144+256];
	ld.shared.u32 	%r217, [%r144+384];
	ld.shared.u32 	%r218, [%r144+512];
	ld.shared.u32 	%r219, [%r144+640];
	ld.shared.u32 	%r220, [%r144+768];
	ld.shared.u32 	%r221, [%r144+896];
	ld.shared.u32 	%r222, [%r144+1024];
	ld.shared.u32 	%r223, [%r144+1152];
	ld.shared.u32 	%r224, [%r144+1280];
	ld.shared.u32 	%r225, [%r144+1408];
	ld.shared.u32 	%r226, [%r144+1536];
	ld.shared.u32 	%r227, [%r144+1664];
	ld.shared.u32 	%r228, [%r144+1792];
	ld.shared.u32 	%r229, [%r144+1920];
	ld.shared.u32 	%r230, [%r144+2048];
	ld.shared.u32 	%r231, [%r144+2176];
	ld.shared.u32 	%r232, [%r144+2304];
	ld.shared.u32 	%r233, [%r144+2432];
	ld.shared.u32 	%r234, [%r144+2560];
	ld.shared.u32 	%r235, [%r144+2688];
	setp.ne.s32 	%p81, %r85, 0;
	@%p81 bra 	$L__BB4_99;
	st.volatile.shared.u32 	[_ZZN3cub18CUB_300001_SM_10006detail4scan16DeviceScanKernelINS2_10policy_hubIiiijN4cuda3std3__44plusIvEEE10Policy1000EN6thrust24THRUST_300001_SM_1000_NS10device_ptrIiEESF_NS0_13ScanTileStateIiLb1EEES9_NS1_10InputValueIiPiEEjiLb0EiEEvT0_T1_T2_iT3_T4_T5_E12temp_storage+33792], %r6;
$L__BB4_99:
	ld.param.u32 	%r996, [_ZN3cub18CUB_300001_SM_10006detail4scan16DeviceScanKernelINS2_10policy_hubIiiijN4cuda3std3__44plusIvEEE10Policy1000EN6thrust24THRUST_300001_SM_1000_NS10device_ptrIiEESF_NS0_13ScanTileStateIiLb1EEES9_NS1_10InputValueIiPiEEjiLb0EiEEvT0_T1_T2_iT3_T4_T5__param_3];
	bar.sync 	0;
	ld.volatile.shared.u32 	%r236, [_ZZN3cub18CUB_300001_SM_10006detail4scan16DeviceScanKernelINS2_10policy_hubIiiijN4cuda3std3__44plusIvEEE10Policy1000EN6thrust24THRUST_300001_SM_1000_NS10device_ptrIiEESF_NS0_13ScanTileStateIiLb1EEES9_NS1_10InputValueIiPiEEjiLb0EiEEvT0_T1_T2_iT3_T4_T5_E12temp_storage+33792];
	cvt.u64.u32 	%rd36, %r87;
	mov.u32 	%r570, %ctaid.x;
	add.s32 	%r571, %r996, %r570;
	mul.lo.s32 	%r572, %r571, 8448;
	cvt.u64.u32 	%rd37, %r572;
	add.s64 	%rd38, %rd36, %rd37;
	setp.ge.s32 	%p82, %r87, %r236;
	shl.b64 	%rd39, %rd38, 2;
	add.s64 	%rd13, %rd4, %rd39;
	@%p82 bra 	$L__BB4_101;
	st.global.u32 	[%rd13], %r214;
$L__BB4_101:
	setp.ge.s32 	%p83, %r90, %r236;
	@%p83 bra 	$L__BB4_103;
	st.global.u32 	[%rd13+128], %r215;
$L__BB4_103:
	setp.ge.s32 	%p84, %r93, %r236;
	@%p84 bra 	$L__BB4_105;
	st.global.u32 	[%rd13+256], %r216;
$L__BB4_105:
	setp.ge.s32 	%p85, %r96, %r236;
	@%p85 bra 	$L__BB4_107;
	st.global.u32 	[%rd13+384], %r217;
$L__BB4_107:
	mov.u32 	%r573, %tid.x;
	and.b32  	%r574, %r573, 992;
	mul.lo.s32 	%r575, %r574, 22;
	and.b32  	%r576, %r573, 31;
	or.b32  	%r577, %r575, %r576;
	add.s32 	%r578, %r577, 128;
	setp.ge.s32 	%p86, %r578, %r236;
	@%p86 bra 	$L__BB4_109;
	st.global.u32 	[%rd13+512], %r218;
$L__BB4_109:
	add.s32 	%r584, %r577, 160;
	setp.ge.s32 	%p87, %r584, %r236;
	@%p87 bra 	$L__BB4_111;
	st.global.u32 	[%rd13+640], %r219;
$L__BB4_111:
	add.s32 	%r590, %r577, 192;
	setp.ge.s32 	%p88, %r590, %r236;
	@%p88 bra 	$L__BB4_113;
	st.global.u32 	[%rd13+768], %r220;
$L__BB4_113:
	add.s32 	%r596, %r577, 224;
	setp.ge.s32 	%p89, %r596, %r236;
	@%p89 bra 	$L__BB4_115;
	st.global.u32 	[%rd13+896], %r221;
$L__BB4_115:
	add.s32 	%r602, %r577, 256;
	setp.ge.s32 	%p90, %r602, %r236;
	@%p90 bra 	$L__BB4_117;
	st.global.u32 	[%rd13+1024], %r222;
$L__BB4_117:
	add.s32 	%r608, %r577, 288;
	setp.ge.s32 	%p91, %r608, %r236;
	@%p91 bra 	$L__BB4_119;
	st.global.u32 	[%rd13+1152], %r223;
$L__BB4_119:
	setp.ge.s32 	%p92, %r111, %r236;
	@%p92 bra 	$L__BB4_121;
	st.global.u32 	[%rd13+1280], %r224;
$L__BB4_121:
	setp.ge.s32 	%p93, %r114, %r236;
	@%p93 bra 	$L__BB4_123;
	st.global.u32 	[%rd13+1408], %r225;
$L__BB4_123:
	setp.ge.s32 	%p94, %r117, %r236;
	@%p94 bra 	$L__BB4_125;
	st.global.u32 	[%rd13+1536], %r226;
$L__BB4_125:
	setp.ge.s32 	%p95, %r120, %r236;
	@%p95 bra 	$L__BB4_127;
	st.global.u32 	[%rd13+1664], %r227;
$L__BB4_127:
	add.s32 	%r614, %r577, 448;
	setp.ge.s32 	%p96, %r614, %r236;
	@%p96 bra 	$L__BB4_129;
	st.global.u32 	[%rd13+1792], %r228;
$L__BB4_129:
	add.s32 	%r620, %r577, 480;
	setp.ge.s32 	%p97, %r620, %r236;
	@%p97 bra 	$L__BB4_131;
	st.global.u32 	[%rd13+1920], %r229;
$L__BB4_131:
	add.s32 	%r626, %r577, 512;
	setp.ge.s32 	%p98, %r626, %r236;
	@%p98 bra 	$L__BB4_133;
	st.global.u32 	[%rd13+2048], %r230;
$L__BB4_133:
	setp.ge.s32 	%p99, %r129, %r236;
	@%p99 bra 	$L__BB4_135;
	st.global.u32 	[%rd13+2176], %r231;
$L__BB4_135:
	setp.ge.s32 	%p100, %r132, %r236;
	@%p100 bra 	$L__BB4_137;
	st.global.u32 	[%rd13+2304], %r232;
$L__BB4_137:
	add.s32 	%r632, %r577, 608;
	setp.ge.s32 	%p101, %r632, %r236;
	@%p101 bra 	$L__BB4_139;
	st.global.u32 	[%rd13+2432], %r233;
$L__BB4_139:
	add.s32 	%r638, %r577, 640;
	setp.ge.s32 	%p102, %r638, %r236;
	@%p102 bra 	$L__BB4_141;
	st.global.u32 	[%rd13+2560], %r234;
$L__BB4_141:
	setp.ge.s32 	%p103, %r139, %r236;
	@%p103 bra 	$L__BB4_143;
	st.global.u32 	[%rd13+2688], %r235;
$L__BB4_143:
	ret;

}
	// .globl	_ZN3cub18CUB_300001_SM_10006detail4scan16DeviceScanKernelINS2_10policy_hubIiiimN4cuda3std3__44plusIvEEE10Policy1000EN6thrust24THRUST_300001_SM_1000_NS10device_ptrIiEESF_NS0_13ScanTileStateIiLb1EEES9_NS1_10InputValueIiPiEEmiLb0EiEEvT0_T1_T2_iT3_T4_T5_
.visible .entry _ZN3cub18CUB_300001_SM_10006detail4scan16DeviceScanKernelINS2_10policy_hubIiiimN4cuda3std3__44plusIvEEE10Policy1000EN6thrust24THRUST_300001_SM_1000_NS10device_ptrIiEESF_NS0_13ScanTileStateIiLb1EEES9_NS1_10InputValueIiPiEEmiLb0EiEEvT0_T1_T2_iT3_T4_T5_(
	.param .align 8 .b8 _ZN3cub18CUB_300001_SM_10006detail4scan16DeviceScanKernelINS2_10policy_hubIiiimN4cuda3std3__44plusIvEEE10Policy1000EN6thrust24THRUST_300001_SM_1000_NS10device_ptrIiEESF_NS0_13ScanTileStateIiLb1EEES9_NS1_10InputValueIiPiEEmiLb0EiEEvT0_T1_T2_iT3_T4_T5__param_0[8],
	.param .align 8 .b8 _ZN3cub18CUB_300001_SM_10006detail4scan16DeviceScanKernelINS2_10policy_hubIiiimN4cuda3std3__44plusIvEEE10Policy1000EN6thrust24THRUST_300001_SM_1000_NS10device_ptrIiEESF_NS0_13ScanTileStateIiLb1EEES9_NS1_10InputValueIiPiEEmiLb0EiEEvT0_T1_T2_iT3_T4_T5__param_1[8],
	.param .align 8 .b8 _ZN3cub18CUB_300001_SM_10006detail4scan16DeviceScanKernelINS2_10policy_hubIiiimN4cuda3std3__44plusIvEEE10Policy1000EN6thrust24THRUST_300001_SM_1000_NS10device_ptrIiEESF_NS0_13ScanTileStateIiLb1EEES9_NS1_10InputValueIiPiEEmiLb0EiEEvT0_T1_T2_iT3_T4_T5__param_2[8],
	.param .u32 _ZN3cub18CUB_300001_SM_10006detail4scan16DeviceScanKernelINS2_10policy_hubIiiimN4cuda3std3__44plusIvEEE10Policy1000EN6thrust24THRUST_300001_SM_1000_NS10device_ptrIiEESF_NS0_13ScanTileStateIiLb1EEES9_NS1_10InputValueIiPiEEmiLb0EiEEvT0_T1_T2_iT3_T4_T5__param_3,
	.param .align 1 .b8 _ZN3cub18CUB_300001_SM_10006detail4scan16DeviceScanKernelINS2_10policy_hubIiiimN4cuda3std3__44plusIvEEE10Policy1000EN6thrust24THRUST_300001_SM_1000_NS10device_ptrIiEESF_NS0_13ScanTileStateIiLb1EEES9_NS1_10InputValueIiPiEEmiLb0EiEEvT0_T1_T2_iT3_T4_T5__param_4[1],
	.param .align 8 .b8 _ZN3cub18CUB_300001_SM_10006detail4scan16DeviceScanKernelINS2_10policy_hubIiiimN4cuda3std3__44plusIvEEE10Policy1000EN6thrust24THRUST_300001_SM_1000_NS10device_ptrIiEESF_NS0_13ScanTileStateIiLb1EEES9_NS1_10InputValueIiPiEEmiLb0EiEEvT0_T1_T2_iT3_T4_T5__param_5[16],
	.param .u64 _ZN3cub18CUB_300001_SM_10006detail4scan16DeviceScanKernelINS2_10policy_hubIiiimN4cuda3std3__44plusIvEEE10Policy1000EN6thrust24THRUST_300001_SM_1000_NS10device_ptrIiEESF_NS0_13ScanTileStateIiLb1EEES9_NS1_10InputValueIiPiEEmiLb0EiEEvT0_T1_T2_iT3_T4_T5__param_6
)
.maxntid 416
{
	.reg .pred 	%p<158>;
	.reg .b16 	%rs<3>;
	.reg .b32 	%r<1003>;
	.reg .b64 	%rd<59>;
	// demoted variable
	.shared .align 16 .b8 _ZZN3cub18CUB_300001_SM_10006detail4scan16DeviceScanKernelINS2_10policy_hubIiiimN4cuda3std3__44plusIvEEE10Policy1000EN6thrust24THRUST_300001_SM_1000_NS10device_ptrIiEESF_NS0_13ScanTileStateIiLb1EEES9_NS1_10InputValueIiPiEEmiLb0EiEEvT0_T1_T2_iT3_T4_T5_E12temp_storage[31632];
	ld.param.u32 	%r206, [_ZN3cub18CUB_300001_SM_10006detail4scan16DeviceScanKernelINS2_10policy_hubIiiimN4cuda3std3__44plusIvEEE10Policy1000EN6thrust24THRUST_300001_SM_1000_NS10device_ptrIiEESF_NS0_13ScanTileStateIiLb1EEES9_NS1_10InputValueIiPiEEmiLb0EiEEvT0_T1_T2_iT3_T4_T5__param_5];
	bfe.u32 	%r207, %r206, 0, 8;
	cvt.u16.u32 	%rs1, %r207;
	and.b16  	%rs2, %rs1, 255;
	ld.param.u64 	%rd18, [_ZN3cub18CUB_300001_SM_10006detail4scan16DeviceScanKernelINS2_10policy_hubIiiimN4cuda3std3__44plusIvEEE10Policy1000EN6thrust24THRUST_300001_SM_1000_NS10device_ptrIiEESF_NS0_13ScanTileStateIiLb1EEES9_NS1_10InputValueIiPiEEmiLb0EiEEvT0_T1_T2_iT3_T4_T5__param_2];
	ld.param.u64 	%rd17, [_ZN3cub18CUB_300001_SM_10006detail4scan16DeviceScanKernelINS2_10policy_hubIiiimN4cuda3std3__44plusIvEEE10Policy1000EN6thrust24THRUST_300001_SM_1000_NS10device_ptrIiEESF_NS0_13ScanTileStateIiLb1EEES9_NS1_10InputValueIiPiEEmiLb0EiEEvT0_T1_T2_iT3_T4_T5__param_1];
	ld.param.u64 	%rd16, [_ZN3cub18CUB_300001_SM_10006detail4scan16DeviceScanKernelINS2_10policy_hubIiiimN4cuda3std3__44plusIvEEE10Policy1000EN6thrust24THRUST_300001_SM_1000_NS10device_ptrIiEESF_NS0_13ScanTileStateIiLb1EEES9_NS1_10InputValueIiPiEEmiLb0EiEEvT0_T1_T2_iT3_T4_T5__param_0];
	ld.param.u64 	%rd1, [_ZN3cub18CUB_300001_SM_10006detail4scan16DeviceScanKernelINS2_10policy_hubIiiimN4cuda3std3__44plusIvEEE10Policy1000EN6thrust24THRUST_300001_SM_1000_NS10device_ptrIiEESF_NS0_13ScanTileStateIiLb1EEES9_NS1_10InputValueIiPiEEmiLb0EiEEvT0_T1_T2_iT3_T4_T5__param_5+8];
	ld.param.u32 	%r205, [_ZN3cub18CUB_300001_SM_10006detail4scan16DeviceScanKernelINS2_10policy_hubIiiimN4cuda3std3__44plusIvEEE10Policy1000EN6thrust24THRUST_300001_SM_1000_NS10device_ptrIiEESF_NS0_13ScanTileStateIiLb1EEES9_NS1_10InputValueIiPiEEmiLb0EiEEvT0_T1_T2_iT3_T4_T5__param_3];
	ld.param.u64 	%rd19, [_ZN3cub18CUB_300001_SM_10006detail4scan16DeviceScanKernelINS2_10policy_hubIiiimN4cuda3std3__44plusIvEEE10Policy1000EN6thrust24THRUST_300001_SM_1000_NS10device_ptrIiEESF_NS0_13ScanTileStateIiLb1EEES9_NS1_10InputValueIiPiEEmiLb0EiEEvT0_T1_T2_iT3_T4_T5__param_6];
	setp.eq.s16 	%p1, %rs2, 0;
	@%p1 bra 	$L__BB5_2;
	cvta.to.global.u64 	%rd20, %rd1;
	ld.global.u32 	%r959, [%rd20];
	bra.uni 	$L__BB5_3;
$L__BB5_2:
	cvt.u32.u64 	%r959, %rd1;
$L__BB5_3:
	cvta.to.global.u64 	%rd3, %rd16;
	cvta.to.global.u64 	%rd4, %rd17;
	mov.u32 	%r208, %ctaid.x;
	add.s32 	%r4, %r205, %r208;
	mul.wide.s32 	%rd5, %r4, 7904;
	sub.s64 	%rd6, %rd19, %rd5;
	setp.lt.u64 	%p2, %rd6, 7905;
	@%p2 bra 	$L__BB5_29;
	mov.u32 	%r5, %tid.x;
	and.b32  	%r617, %r5, 31;
	and.b32  	%r618, %r5, 992;
	mul.lo.s32 	%r619, %r618, 19;
	or.b32  	%r620, %r619, %r617;
	cvt.u64.u32 	%rd42, %r620;
	add.s64 	%rd7, %rd5, %rd42;
	shl.b64 	%rd43, %rd7, 2;
	add.s64 	%rd44, %rd3, %rd43;
	ld.global.u32 	%r621, [%rd44];
	ld.global.u32 	%r622, [%rd44+128];
	ld.global.u32 	%r623, [%rd44+256];
	ld.global.u32 	%r624, [%rd44+384];
	ld.global.u32 	%r625, [%rd44+512];
	ld.global.u32 	%r626, [%rd44+640];
	ld.global.u32 	%r627, [%rd44+768];
	ld.global.u32 	%r628, [%rd44+896];
	ld.global.u32 	%r629, [%rd44+1024];
	ld.global.u32 	%r630, [%rd44+1152];
	ld.global.u32 	%r631, [%rd44+1280];
	ld.global.u32 	%r632, [%rd44+1408];
	ld.global.u32 	%r633, [%rd44+1536];
	ld.global.u32 	%r634, [%rd44+1664];
	ld.global.u32 	%r635, [%rd44+1792];
	ld.global.u32 	%r636, [%rd44+1920];
	ld.global.u32 	%r637, [%rd44+2048];
	ld.global.u32 	%r638, [%rd44+2176];
	ld.global.u32 	%r639, [%rd44+2304];
	// begin inline asm
	mov.u32 %r616, %laneid;
	// end inline asm
	shr.u32 	%r7, %r5, 5;
	mad.lo.s32 	%r640, %r7, 608, %r616;
	shl.b32 	%r641, %r640, 2;
	mov.u32 	%r642, _ZZN3cub18CUB_300001_SM_10006detail4scan16DeviceScanKernelINS2_10policy_hubIiiimN4cuda3std3__44plusIvEEE10Policy1000EN6thrust24THRUST_300001_SM_1000_NS10device_ptrIiEESF_NS0_13ScanTileStateIiLb1EEES9_NS1_10InputValueIiPiEEmiLb0EiEEvT0_T1_T2_iT3_T4_T5_E12temp_storage;
	add.s32 	%r8, %r642, %r641;
	st.shared.u32 	[%r8], %r621;
	st.shared.u32 	[%r8+128], %r622;
	st.shared.u32 	[%r8+256], %r623;
	st.shared.u32 	[%r8+384], %r624;
	st.shared.u32 	[%r8+512], %r625;
	st.shared.u32 	[%r8+640], %r626;
	st.shared.u32 	[%r8+768], %r627;
	st.shared.u32 	[%r8+896], %r628;
	st.shared.u32 	[%r8+1024], %r629;
	st.shared.u32 	[%r8+1152], %r630;
	st.shared.u32 	[%r8+1280], %r631;
	st.shared.u32 	[%r8+1408], %r632;
	st.shared.u32 	[%r8+1536], %r633;
	st.shared.u32 	[%r8+1664], %r634;
	st.shared.u32 	[%r8+1792], %r635;
	st.shared.u32 	[%r8+1920], %r636;
	st.shared.u32 	[%r8+2048], %r637;
	st.shared.u32 	[%r8+2176], %r638;
	st.shared.u32 	[%r8+2304], %r639;
	bar.warp.sync 	-1;
	mad.lo.s32 	%r9, %r616, 72, %r8;
	ld.shared.u32 	%r10, [%r9];
	ld.shared.u32 	%r11, [%r9+4];
	ld.shared.u32 	%r12, [%r9+8];
	ld.shared.u32 	%r13, [%r9+12];
	ld.shared.u32 	%r14, [%r9+16];
	ld.shared.u32 	%r15, [%r9+20];
	ld.shared.u32 	%r16, [%r9+24];
	ld.shared.u32 	%r17, [%r9+28];
	ld.shared.u32 	%r18, [%r9+32];
	ld.shared.u32 	%r19, [%r9+36];
	ld.shared.u32 	%r20, [%r9+40];
	ld.shared.u32 	%r21, [%r9+44];
	ld.shared.u32 	%r22, [%r9+48];
	ld.shared.u32 	%r23, [%r9+52];
	ld.shared.u32 	%r24, [%r9+56];
	ld.shared.u32 	%r25, [%r9+60];
	ld.shared.u32 	%r26, [%r9+64];
	ld.shared.u32 	%r27, [%r9+68];
	ld.shared.u32 	%r28, [%r9+72];
	bar.sync 	0;
	setp.ne.s32 	%p100, %r4, 0;
	@%p100 bra 	$L__BB5_9;
	add.s32 	%r860, %r11, %r10;
	add.s32 	%r861, %r12, %r860;
	add.s32 	%r862, %r13, %r861;
	add.s32 	%r863, %r14, %r862;
	add.s32 	%r864, %r15, %r863;
	add.s32 	%r865, %r16, %r864;
	add.s32 	%r866, %r17, %r865;
	add.s32 	%r867, %r18, %r866;
	add.s32 	%r868, %r19, %r867;
	add.s32 	%r869, %r20, %r868;
	add.s32 	%r870, %r21, %r869;
	add.s32 	%r871, %r22, %r870;
	add.s32 	%r872, %r23, %r871;
	add.s32 	%r873, %r24, %r872;
	add.s32 	%r874, %r25, %r873;
	add.s32 	%r875, %r26, %r874;
	add.s32 	%r876, %r27, %r875;
	add.s32 	%r834, %r28, %r876;
	mov.b32 	%r832, 1;
	mov.b32 	%r857, 0;
	mov.b32 	%r859, -1;
	// begin inline asm
	{  .reg .s32 r0;  .reg .pred p;  shfl.sync.up.b32 r0|p, %r834, %r832, %r857, %r859;  @p add.s32 r0, r0, %r834;  mov.s32 %r830, r0;}
	// end inline asm
	mov.b32 	%r838, 2;
	// begin inline asm
	{  .reg .s32 r0;  .reg .pred p;  shfl.sync.up.b32 r0|p, %r830, %r838, %r857, %r859;  @p add.s32 r0, r0, %r830;  mov.s32 %r836, r0;}
	// end inline asm
	mov.b32 	%r844, 4;
	// begin inline asm
	{  .reg .s32 r0;  .reg .pred p;  shfl.sync.up.b32 r0|p, %r836, %r844, %r857, %r859;  @p add.s32 r0, r0, %r836;  mov.s32 %r842, r0;}
	// end inline asm
	mov.b32 	%r850, 8;
	// begin inline asm
	{  .reg .s32 r0;  .reg .pred p;  shfl.sync.up.b32 r0|p, %r842, %r850, %r857, %r859;  @p add.s32 r0, r0, %r842;  mov.s32 %r848, r0;}
	// end inline asm
	mov.b32 	%r856, 16;
	// begin inline asm
	{  .reg .s32 r0;  .reg .pred p;  shfl.sync.up.b32 r0|p, %r848, %r856, %r857, %r859;  @p add.s32 r0, r0, %r848;  mov.s32 %r854, r0;}
	// end inline asm
	setp.ne.s32 	%p143, %r616, 31;
	@%p143 bra 	$L__BB5_7;
	shl.b32 	%r877, %r7, 2;
	mov.u32 	%r878, _ZZN3cub18CUB_300001_SM_10006detail4scan16DeviceScanKernelINS2_10policy_hubIiiimN4cuda3std3__44plusIvEEE10Policy1000EN6thrust24THRUST_300001_SM_1000_NS10device_ptrIiEESF_NS0_13ScanTileStateIiLb1EEES9_NS1_10InputValueIiPiEEmiLb0EiEEvT0_T1_T2_iT3_T4_T5_E12temp_storage;
	add.s32 	%r879, %r878, %r877;
	st.shared.u32 	[%r879+16], %r854;
$L__BB5_7:
	bar.sync 	0;
	ld.shared.v4.u32 	{%r880, %r881, %r882, %r883}, [_ZZN3cub18CUB_300001_SM_10006detail4scan16DeviceScanKernelINS2_10policy_hubIiiimN4cuda3std3__44plusIvEEE10Policy1000EN6thrust24THRUST_300001_SM_1000_NS10device_ptrIiEESF_NS0_13ScanTileStateIiLb1EEES9_NS1_10InputValueIiPiEEmiLb0EiEEvT0_T1_T2_iT3_T4_T5_E12temp_storage+16];
	add.s32 	%r884, %r881, %r880;
	setp.eq.s32 	%p144, %r7, 2;
	selp.b32 	%r885, %r884, %r880, %p144;
	add.s32 	%r886, %r884, %r882;
	setp.eq.s32 	%p145, %r7, 3;
	selp.b32 	%r887, %r886, %r885, %p145;
	add.s32 	%r888, %r886, %r883;
	setp.eq.s32 	%p146, %r7, 4;
	selp.b32 	%r889, %r888, %r887, %p146;
	ld.shared.v4.u32 	{%r890, %r891, %r892, %r893}, [_ZZN3cub18CUB_300001_SM_10006detail4scan16DeviceScanKernelINS2_10policy_hubIiiimN4cuda3std3__44plusIvEEE10Policy1000EN6thrust24THRUST_300001_SM_1000_NS10device_ptrIiEESF_NS0_13ScanTileStateIiLb1EEES9_NS1_10InputValueIiPiEEmiLb0EiEEvT0_T1_T2_iT3_T4_T5_E12temp_storage+32];
	add.s32 	%r894, %r888, %r890;
	setp.eq.s32 	%p147, %r7, 5;
	selp.b32 	%r895, %r894, %r889, %p147;
	add.s32 	%r896, %r894, %r891;
	setp.eq.s32 	%p148, %r7, 6;
	selp.b32 	%r897, %r896, %r895, %p148;
	add.s32 	%r898, %r896, %r892;
	setp.eq.s32 	%p149, %r7, 7;
	selp.b32 	%r899, %r898, %r897, %p149;
	add.s32 	%r900, %r898, %r893;
	setp.eq.s32 	%p150, %r7, 8;
	selp.b32 	%r901, %r900, %r899, %p150;
	ld.shared.v4.u32 	{%r902, %r903, %r904, %r905}, [_ZZN3cub18CUB_300001_SM_10006detail4scan16DeviceScanKernelINS2_10policy_hubIiiimN4cuda3std3__44plusIvEEE10Policy1000EN6thrust24THRUST_300001_SM_1000_NS10device_ptrIiEESF_NS0_13ScanTileStateIiLb1EEES9_NS1_10InputValueIiPiEEmiLb0EiEEvT0_T1_T2_iT3_T4_T5_E12temp_storage+48];
	add.s32 	%r906, %r900, %r902;
	setp.eq.s32 	%p151, %r7, 9;
	selp.b32 	%r907, %r906, %r901, %p151;
	add.s32 	%r908, %r906, %r903;
	setp.eq.s32 	%p152, %r7, 10;
	selp.b32 	%r909, %r908, %r907, %p152;
	add.s32 	%r910, %r908, %r904;
	setp.eq.s32 	%p153, %r7, 11;
	selp.b32 	%r911, %r910, %r909, %p153;
	add.s32 	%r912, %r910, %r905;
	setp.eq.s32 	%p154, %r7, 12;
	selp.b32 	%r913, %r912, %r911, %p154;
	ld.shared.u32 	%r914, [_ZZN3cub18CUB_300001_SM_10006detail4scan16DeviceScanKernelINS2_10policy_hubIiiimN4cuda3std3__44plusIvEEE10Policy1000EN6thrust24THRUST_300001_SM_1000_NS10device_ptrIiEESF_NS0_13ScanTileStateIiLb1EEES9_NS1_10InputValueIiPiEEmiLb0EiEEvT0_T1_T2_iT3_T4_T5_E12temp_storage+64];
	setp.lt.u32 	%p155, %r5, 32;
	selp.b32 	%r915, 0, %r913, %p155;
	setp.eq.s32 	%p156, %r616, 0;
	sub.s32 	%r916, %r854, %r834;
	selp.b32 	%r917, 0, %r916, %p156;
	add.s32 	%r918, %r917, %r959;
	add.s32 	%r971, %r918, %r915;
	add.s32 	%r919, %r914, %r959;
	add.s32 	%r32, %r919, %r912;
	setp.ne.s32 	%p157, %r5, 0;
	@%p157 bra 	$L__BB5_28;
	add.s64 	%rd56, %rd18, 256;
	mov.b32 	%r920, 101;
	// begin inline asm
	st.relaxed.gpu.v2.u32 [%rd56], {%r920, %r32};
	// end inline asm
	bra.uni 	$L__BB5_28;
$L__BB5_9:
	add.s32 	%r673, %r11, %r10;
	add.s32 	%r674, %r12, %r673;
	add.s32 	%r675, %r13, %r674;
	add.s32 	%r676, %r14, %r675;
	add.s32 	%r677, %r15, %r676;
	add.s32 	%r678, %r16, %r677;
	add.s32 	%r679, %r17, %r678;
	add.s32 	%r680, %r18, %r679;
	add.s32 	%r681, %r19, %r680;
	add.s32 	%r682, %r20, %r681;
	add.s32 	%r683, %r21, %r682;
	add.s32 	%r684, %r22, %r683;
	add.s32 	%r685, %r23, %r684;
	add.s32 	%r686, %r24, %r685;
	add.s32 	%r687, %r25, %r686;
	add.s32 	%r688, %r26, %r687;
	add.s32 	%r689, %r27, %r688;
	add.s32 	%r647, %r28, %r689;
	mov.b32 	%r645, 1;
	mov.b32 	%r670, 0;
	mov.b32 	%r672, -1;
	// begin inline asm
	{  .reg .s32 r0;  .reg .pred p;  shfl.sync.up.b32 r0|p, %r647, %r645, %r670, %r672;  @p add.s32 r0, r0, %r647;  mov.s32 %r643, r0;}
	// end inline asm
	mov.b32 	%r651, 2;
	// begin inline asm
	{  .reg .s32 r0;  .reg .pred p;  shfl.sync.up.b32 r0|p, %r643, %r651, %r670, %r672;  @p add.s32 r0, r0, %r643;  mov.s32 %r649, r0;}
	// end inline asm
	mov.b32 	%r657, 4;
	// begin inline asm
	{  .reg .s32 r0;  .reg .pred p;  shfl.sync.up.b32 r0|p, %r649, %r657, %r670, %r672;  @p add.s32 r0, r0, %r649;  mov.s32 %r655, r0;}
	// end inline asm
	mov.b32 	%r663, 8;
	// begin inline asm
	{  .reg .s32 r0;  .reg .pred p;  shfl.sync.up.b32 r0|p, %r655, %r663, %r670, %r672;  @p add.s32 r0, r0, %r655;  mov.s32 %r661, r0;}
	// end inline asm
	mov.b32 	%r669, 16;
	// begin inline asm
	{  .reg .s32 r0;  .reg .pred p;  shfl.sync.up.b32 r0|p, %r661, %r669, %r670, %r672;  @p add.s32 r0, r0, %r661;  mov.s32 %r667, r0;}
	// end inline asm
	setp.ne.s32 	%p101, %r616, 31;
	@%p101 bra 	$L__BB5_11;
	shl.b32 	%r690, %r7, 2;
	mov.u32 	%r691, _ZZN3cub18CUB_300001_SM_10006detail4scan16DeviceScanKernelINS2_10policy_hubIiiimN4cuda3std3__44plusIvEEE10Policy1000EN6thrust24THRUST_300001_SM_1000_NS10device_ptrIiEESF_NS0_13ScanTileStateIiLb1EEES9_NS1_10InputValueIiPiEEmiLb0EiEEvT0_T1_T2_iT3_T4_T5_E12temp_storage;
	add.s32 	%r692, %r691, %r690;
	st.shared.u32 	[%r692+16], %r667;
$L__BB5_11:
	sub.s32 	%r693, %r667, %r647;
	bar.sync 	0;
	ld.shared.v4.u32 	{%r694, %r695, %r696, %r697}, [_ZZN3cub18CUB_300001_SM_10006detail4scan16DeviceScanKernelINS2_10policy_hubIiiimN4cuda3std3__44plusIvEEE10Policy1000EN6thrust24THRUST_300001_SM_1000_NS10device_ptrIiEESF_NS0_13ScanTileStateIiLb1EEES9_NS1_10InputValueIiPiEEmiLb0EiEEvT0_T1_T2_iT3_T4_T5_E12temp_storage+16];
	add.s32 	%r698, %r695, %r694;
	setp.eq.s32 	%p102, %r7, 2;
	selp.b32 	%r699, %r698, %r694, %p102;
	add.s32 	%r700, %r698, %r696;
	setp.eq.s32 	%p103, %r7, 3;
	selp.b32 	%r701, %r700, %r699, %p103;
	add.s32 	%r702, %r700, %r697;
	setp.eq.s32 	%p104, %r7, 4;
	selp.b32 	%r703, %r702, %r701, %p104;
	ld.shared.v4.u32 	{%r704, %r705, %r706, %r707}, [_ZZN3cub18CUB_300001_SM_10006detail4scan16DeviceScanKernelINS2_10policy_hubIiiimN4cuda3std3__44plusIvEEE10Policy1000EN6thrust24THRUST_300001_SM_1000_NS10device_ptrIiEESF_NS0_13ScanTileStateIiLb1EEES9_NS1_10InputValueIiPiEEmiLb0EiEEvT0_T1_T2_iT3_T4_T5_E12temp_storage+32];
	add.s32 	%r708, %r702, %r704;
	setp.eq.s32 	%p105, %r7, 5;
	selp.b32 	%r709, %r708, %r703, %p105;
	add.s32 	%r710, %r708, %r705;
	setp.eq.s32 	%p106, %r7, 6;
	selp.b32 	%r711, %r710, %r709, %p106;
	add.s32 	%r712, %r710, %r706;
	setp.eq.s32 	%p107, %r7, 7;
	selp.b32 	%r713, %r712, %r711, %p107;
	add.s32 	%r714, %r712, %r707;
	setp.eq.s32 	%p108, %r7, 8;
	selp.b32 	%r715, %r714, %r713, %p108;
	ld.shared.v4.u32 	{%r716, %r717, %r718, %r719}, [_ZZN3cub18CUB_300001_SM_10006detail4scan16DeviceScanKernelINS2_10policy_hubIiiimN4cuda3std3__44plusIvEEE10Policy1000EN6thrust24THRUST_300001_SM_1000_NS10device_ptrIiEESF_NS0_13ScanTileStateIiLb1EEES9_NS1_10InputValueIiPiEEmiLb0EiEEvT0_T1_T2_iT3_T4_T5_E12temp_storage+48];
	add.s32 	%r720, %r714, %r716;
	setp.eq.s32 	%p109, %r7, 9;
	selp.b32 	%r721, %r720, %r715, %p109;
	add.s32 	%r722, %r720, %r717;
	setp.eq.s32 	%p110, %r7, 10;
	selp.b32 	%r723, %r722, %r721, %p110;
	add.s32 	%r724, %r722, %r718;
	setp.eq.s32 	%p111, %r7, 11;
	selp.b32 	%r725, %r724, %r723, %p111;
	add.s32 	%r726, %r724, %r719;
	setp.eq.s32 	%p112, %r7, 12;
	selp.b32 	%r727, %r726, %r725, %p112;
	ld.shared.u32 	%r728, [_ZZN3cub18CUB_300001_SM_10006detail4scan16DeviceScanKernelINS2_10policy_hubIiiimN4cuda3std3__44plusIvEEE10Policy1000EN6thrust24THRUST_300001_SM_1000_NS10device_ptrIiEESF_NS0_13ScanTileStateIiLb1EEES9_NS1_10InputValueIiPiEEmiLb0EiEEvT0_T1_T2_iT3_T4_T5_E12temp_storage+64];
	add.s32 	%r35, %r726, %r728;
	setp.gt.u32 	%p113, %r5, 31;
	setp.lt.u32 	%p114, %r5, 32;
	setp.eq.s32 	%p115, %r616, 0;
	selp.b32 	%r729, 0, %r693, %p115;
	add.s32 	%r970, %r727, %r729;
	selp.b32 	%r37, %r693, %r970, %p114;
	@%p113 bra 	$L__BB5_27;
	setp.ne.s32 	%p116, %r5, 0;
	mul.wide.s32 	%rd45, %r4, 8;
	add.s64 	%rd8, %rd18, %rd45;
	@%p116 bra 	$L__BB5_14;
	st.shared.u32 	[_ZZN3cub18CUB_300001_SM_10006detail4scan16DeviceScanKernelINS2_10policy_hubIiiimN4cuda3std3__44plusIvEEE10Policy1000EN6thrust24THRUST_300001_SM_1000_NS10device_ptrIiEESF_NS0_13ScanTileStateIiLb1EEES9_NS1_10InputValueIiPiEEmiLb0EiEEvT0_T1_T2_iT3_T4_T5_E12temp_storage+12], %r35;
	add.s64 	%rd46, %rd8, 256;
	mov.b32 	%r730, 100;
	// begin inline asm
	st.relaxed.gpu.v2.u32 [%rd46], {%r730, %r35};
	// end inline asm
$L__BB5_14:
	not.b32 	%r736, %r5;
	add.s32 	%r966, %r4, %r736;
	mov.b32 	%r732, 550;
	// begin inline asm
	nanosleep.u32 %r732;
	// end inline asm
	mul.wide.s32 	%rd48, %r966, 8;
	add.s64 	%rd49, %rd18, %rd48;
	add.s64 	%rd47, %rd49, 256;
	// begin inline asm
	ld.relaxed.gpu.v2.u32 {%r967, %r961}, [%rd47];
	// end inline asm
	mov.b32 	%r962, 478;
$L__BB5_15:
	setp.eq.s32 	%p117, %r967, 99;
	mov.b32 	%r737, -1;
	vote.sync.any.pred 	%p118, %p117, %r737;
	not.pred 	%p119, %p118;
	@%p119 bra 	$L__BB5_17;
	// begin inline asm
	nanosleep.u32 %r962;
	// end inline asm
	shr.u32 	%r962, %r962, 1;
	// begin inline asm
	ld.relaxed.gpu.v2.u32 {%r967, %r961}, [%rd47];
	// end inline asm
	bra.uni 	$L__BB5_15;
$L__BB5_17:
	setp.eq.s32 	%p120, %r967, 101;
	mov.b32 	%r764, -1;
	vote.sync.ballot.b32 	%r766, %p120, %r764;
	// begin inline asm
	mov.u32 %r739, %lanemask_ge;
	// end inline asm
	and.b32  	%r767, %r766, %r739;
	or.b32  	%r768, %r767, -2147483648;
	add.s32 	%r769, %r768, -1;
	not.b32 	%r770, %r768;
	and.b32  	%r771, %r770, %r769;
	popc.b32 	%r743, %r771;
	mov.b32 	%r742, 1;
	// begin inline asm
	shfl.sync.down.b32 %r740, %r961, %r742, %r743, %r764;
	// end inline asm
	setp.lt.s32 	%p122, %r616, %r743;
	selp.b32 	%r772, %r740, 0, %p122;
	add.s32 	%r746, %r772, %r961;
	mov.b32 	%r747, 2;
	// begin inline asm
	shfl.sync.down.b32 %r745, %r746, %r747, %r743, %r764;
	// end inline asm
	add.s32 	%r50, %r616, 2;
	setp.gt.s32 	%p123, %r50, %r743;
	selp.b32 	%r773, 0, %r745, %p123;
	add.s32 	%r751, %r746, %r773;
	mov.b32 	%r752, 4;
	// begin inline asm
	shfl.sync.down.b32 %r750, %r751, %r752, %r743, %r764;
	// end inline asm
	add.s32 	%r51, %r616, 4;
	setp.gt.s32 	%p124, %r51, %r743;
	selp.b32 	%r774, 0, %r750, %p124;
	add.s32 	%r756, %r751, %r774;
	mov.b32 	%r757, 8;
	// begin inline asm
	shfl.sync.down.b32 %r755, %r756, %r757, %r743, %r764;
	// end inline asm
	add.s32 	%r52, %r616, 8;
	setp.gt.s32 	%p125, %r52, %r743;
	selp.b32 	%r775, 0, %r755, %p125;
	add.s32 	%r761, %r756, %r775;
	mov.b32 	%r762, 16;
	// begin inline asm
	shfl.sync.down.b32 %r760, %r761, %r762, %r743, %r764;
	// end inline asm
	add.s32 	%r53, %r616, 16;
	setp.gt.s32 	%p126, %r53, %r743;
	selp.b32 	%r776, 0, %r760, %p126;
	add.s32 	%r965, %r761, %r776;
	add.s64 	%rd10, %rd18, 256;
	mov.b32 	%r963, 478;
$L__BB5_18:
	setp.ne.s32 	%p127, %r967, 101;
	mov.b32 	%r777, -1;
	vote.sync.all.pred 	%p128, %p127, %r777;
	not.pred 	%p129, %p128;
	@%p129 bra 	$L__BB5_23;
	shr.u32 	%r963, %r963, 1;
	mul.wide.s32 	%rd52, %r966, 8;
	add.s64 	%rd53, %rd10, %rd52;
	add.s64 	%rd51, %rd53, -256;
	// begin inline asm
	ld.relaxed.gpu.v2.u32 {%r967, %r968}, [%rd51];
	// end inline asm
	mov.u32 	%r969, %r963;
$L__BB5_20:
	setp.eq.s32 	%p133, %r967, 99;
	mov.b32 	%r785, -1;
	vote.sync.any.pred 	%p134, %p133, %r785;
	not.pred 	%p135, %p134;
	@%p135 bra 	$L__BB5_22;
	// begin inline asm
	nanosleep.u32 %r969;
	// end inline asm
	shr.u32 	%r969, %r969, 1;
	// begin inline asm
	ld.relaxed.gpu.v2.u32 {%r967, %r968}, [%rd51];
	// end inline asm
	bra.uni 	$L__BB5_20;
$L__BB5_22:
	setp.eq.s32 	%p136, %r967, 101;
	mov.b32 	%r811, -1;
	vote.sync.ballot.b32 	%r812, %p136, %r811;
	and.b32  	%r813, %r812, %r739;
	or.b32  	%r814, %r813, -2147483648;
	add.s32 	%r815, %r814, -1;
	not.b32 	%r816, %r814;
	and.b32  	%r817, %r816, %r815;
	popc.b32 	%r790, %r817;
	mov.b32 	%r789, 1;
	// begin inline asm
	shfl.sync.down.b32 %r787, %r968, %r789, %r790, %r811;
	// end inline asm
	setp.lt.s32 	%p138, %r616, %r790;
	selp.b32 	%r818, %r787, 0, %p138;
	add.s32 	%r793, %r818, %r968;
	mov.b32 	%r794, 2;
	// begin inline asm
	shfl.sync.down.b32 %r792, %r793, %r794, %r790, %r811;
	// end inline asm
	setp.gt.s32 	%p139, %r50, %r790;
	selp.b32 	%r819, 0, %r792, %p139;
	add.s32 	%r798, %r793, %r819;
	mov.b32 	%r799, 4;
	// begin inline asm
	shfl.sync.down.b32 %r797, %r798, %r799, %r790, %r811;
	// end inline asm
	setp.gt.s32 	%p140, %r51, %r790;
	selp.b32 	%r820, 0, %r797, %p140;
	add.s32 	%r803, %r798, %r820;
	mov.b32 	%r804, 8;
	// begin inline asm
	shfl.sync.down.b32 %r802, %r803, %r804, %r790, %r811;
	// end inline asm
	setp.gt.s32 	%p141, %r52, %r790;
	selp.b32 	%r821, 0, %r802, %p141;
	add.s32 	%r808, %r803, %r821;
	mov.b32 	%r809, 16;
	// begin inline asm
	shfl.sync.down.b32 %r807, %r808, %r809, %r790, %r811;
	// end inline asm
	setp.gt.s32 	%p142, %r53, %r790;
	selp.b32 	%r822, 0, %r807, %p142;
	add.s32 	%r823, %r822, %r965;
	add.s32 	%r965, %r823, %r808;
	add.s32 	%r966, %r966, -32;
	bra.uni 	$L__BB5_18;
$L__BB5_23:
	@%p116 bra 	$L__BB5_25;
	add.s32 	%r780, %r965, %r35;
	add.s64 	%rd50, %rd8, 256;
	mov.b32 	%r779, 101;
	// begin inline asm
	st.relaxed.gpu.v2.u32 [%rd50], {%r779, %r780};
	// end inline asm
	st.shared.u32 	[_ZZN3cub18CUB_300001_SM_10006detail4scan16DeviceScanKernelINS2_10policy_hubIiiimN4cuda3std3__44plusIvEEE10Policy1000EN6thrust24THRUST_300001_SM_1000_NS10device_ptrIiEESF_NS0_13ScanTileStateIiLb1EEES9_NS1_10InputValueIiPiEEmiLb0EiEEvT0_T1_T2_iT3_T4_T5_E12temp_storage+4], %r965;
	st.shared.u32 	[_ZZN3cub18CUB_300001_SM_10006detail4scan16DeviceScanKernelINS2_10policy_hubIiiimN4cuda3std3__44plusIvEEE10Policy1000EN6thrust24THRUST_300001_SM_1000_NS10device_ptrIiEESF_NS0_13ScanTileStateIiLb1EEES9_NS1_10InputValueIiPiEEmiLb0EiEEvT0_T1_T2_iT3_T4_T5_E12temp_storage+8], %r780;
$L__BB5_25:
	setp.ne.s32 	%p131, %r616, 0;
	mov.u32 	%r970, %r37;
	@%p131 bra 	$L__BB5_27;
	st.shared.u32 	[_ZZN3cub18CUB_300001_SM_10006detail4scan16DeviceScanKernelINS2_10policy_hubIiiimN4cuda3std3__44plusIvEEE10Policy1000EN6thrust24THRUST_300001_SM_1000_NS10device_ptrIiEESF_NS0_13ScanTileStateIiLb1EEES9_NS1_10InputValueIiPiEEmiLb0EiEEvT0_T1_T2_iT3_T4_T5_E12temp_storage+84], %r965;
	mov.u32 	%r970, %r965;
$L__BB5_27:
	bar.sync 	0;
	setp.eq.s32 	%p132, %r5, 0;
	ld.shared.u32 	%r781, [_ZZN3cub18CUB_300001_SM_10006detail4scan16DeviceScanKernelINS2_10policy_hubIiiimN4cuda3std3__44plusIvEEE10Policy1000EN6thrust24THRUST_300001_SM_1000_NS10device_ptrIiEESF_NS0_13ScanTileStateIiLb1EEES9_NS1_10InputValueIiPiEEmiLb0EiEEvT0_T1_T2_iT3_T4_T5_E12temp_storage+84];
	selp.b32 	%r782, 0, %r781, %p132;
	add.s32 	%r971, %r782, %r970;
$L__BB5_28:
	add.s32 	%r922, %r971, %r10;
	add.s32 	%r923, %r11, %r922;
	add.s32 	%r924, %r12, %r923;
	add.s32 	%r925, %r13, %r924;
	add.s32 	%r926, %r14, %r925;
	add.s32 	%r927, %r15, %r926;
	add.s32 	%r928, %r16, %r927;
	add.s32 	%r929, %r17, %r928;
	add.s32 	%r930, %r18, %r929;
	add.s32 	%r931, %r19, %r930;
	add.s32 	%r932, %r20, %r931;
	add.s32 	%r933, %r21, %r932;
	add.s32 	%r934, %r22, %r933;
	add.s32 	%r935, %r23, %r934;
	add.s32 	%r936, %r24, %r935;
	add.s32 	%r937, %r25, %r936;
	add.s32 	%r938, %r26, %r937;
	add.s32 	%r939, %r27, %r938;
	bar.sync 	0;
	st.shared.u32 	[%r9], %r971;
	st.shared.u32 	[%r9+4], %r922;
	st.shared.u32 	[%r9+8], %r923;
	st.shared.u32 	[%r9+12], %r924;
	st.shared.u32 	[%r9+16], %r925;
	st.shared.u32 	[%r9+20], %r926;
	st.shared.u32 	[%r9+24], %r927;
	st.shared.u32 	[%r9+28], %r928;
	st.shared.u32 	[%r9+32], %r929;
	st.shared.u32 	[%r9+36], %r930;
	st.shared.u32 	[%r9+40], %r931;
	st.shared.u32 	[%r9+44], %r932;
	st.shared.u32 	[%r9+48], %r933;
	st.shared.u32 	[%r9+52], %r934;
	st.shared.u32 	[%r9+56], %r935;
	st.shared.u32 	[%r9+60], %r936;
	st.shared.u32 	[%r9+64], %r937;
	st.shared.u32 	[%r9+68], %r938;
	st.shared.u32 	[%r9+72], %r939;
	bar.warp.sync 	-1;
	ld.shared.u32 	%r940, [%r8];
	ld.shared.u32 	%r941, [%r8+128];
	ld.shared.u32 	%r942, [%r8+256];
	ld.shared.u32 	%r943, [%r8+384];
	ld.shared.u32 	%r944, [%r8+512];
	ld.shared.u32 	%r945, [%r8+640];
	ld.shared.u32 	%r946, [%r8+768];
	ld.shared.u32 	%r947, [%r8+896];
	ld.shared.u32 	%r948, [%r8+1024];
	ld.shared.u32 	%r949, [%r8+1152];
	ld.shared.u32 	%r950, [%r8+1280];
	ld.shared.u32 	%r951, [%r8+1408];
	ld.shared.u32 	%r952, [%r8+1536];
	ld.shared.u32 	%r953, [%r8+1664];
	ld.shared.u32 	%r954, [%r8+1792];
	ld.shared.u32 	%r955, [%r8+1920];
	ld.shared.u32 	%r956, [%r8+2048];
	ld.shared.u32 	%r957, [%r8+2176];
	ld.shared.u32 	%r958, [%r8+2304];
	add.s64 	%rd58, %rd4, %rd43;
	st.global.u32 	[%rd58], %r940;
	st.global.u32 	[%rd58+128], %r941;
	st.global.u32 	[%rd58+256], %r942;
	st.global.u32 	[%rd58+384], %r943;
	st.global.u32 	[%rd58+512], %r944;
	st.global.u32 	[%rd58+640], %r945;
	st.global.u32 	[%rd58+768], %r946;
	st.global.u32 	[%rd58+896], %r947;
	st.global.u32 	[%rd58+1024], %r948;
	st.global.u32 	[%rd58+1152], %r949;
	st.global.u32 	[%rd58+1280], %r950;
	st.global.u32 	[%rd58+1408], %r951;
	st.global.u32 	[%rd58+1536], %r952;
	st.global.u32 	[%rd58+1664], %r953;
	st.global.u32 	[%rd58+1792], %r954;
	st.global.u32 	[%rd58+1920], %r955;
	st.global.u32 	[%rd58+2048], %r956;
	st.global.u32 	[%rd58+2176], %r957;
	st.global.u32 	[%rd58+2304], %r958;
	bra.uni 	$L__BB5_131;
$L__BB5_29:
	setp.eq.s64 	%p3, %rd6, 0;
	@%p3 bra 	$L__BB5_131;
	cvt.u32.u64 	%r75, %rd6;
	shl.b64 	%rd21, %rd5, 2;
	add.s64 	%rd22, %rd3, %rd21;
	mov.u32 	%r76, %tid.x;
	ld.global.u32 	%r990, [%rd22];
	and.b32  	%r209, %r76, 31;
	and.b32  	%r210, %r76, 992;
	mul.lo.s32 	%r211, %r210, 19;
	or.b32  	%r78, %r211, %r209;
	setp.ge.u32 	%p4, %r78, %r75;
	shl.b32 	%r212, %r78, 2;
	cvt.u64.u32 	%rd23, %r212;
	add.s64 	%rd12, %rd22, %rd23;
	mov.u32 	%r972, %r990;
	@%p4 bra 	$L__BB5_32;
	ld.global.u32 	%r972, [%rd12];
$L__BB5_32:
	add.s32 	%r213, %r78, 32;
	setp.ge.u32 	%p5, %r213, %r75;
	mov.u32 	%r973, %r990;
	@%p5 bra 	$L__BB5_34;
	ld.global.u32 	%r973, [%rd12+128];
$L__BB5_34:
	add.s32 	%r214, %r78, 64;
	setp.ge.u32 	%p6, %r214, %r75;
	mov.u32 	%r974, %r990;
	@%p6 bra 	$L__BB5_36;
	ld.global.u32 	%r974, [%rd12+256];
$L__BB5_36:
	add.s32 	%r215, %r78, 96;
	setp.ge.u32 	%p7, %r215, %r75;
	mov.u32 	%r975, %r990;
	@%p7 bra 	$L__BB5_38;
	ld.global.u32 	%r975, [%rd12+384];
$L__BB5_38:
	add.s32 	%r216, %r78, 128;
	setp.ge.u32 	%p8, %r216, %r75;
	mov.u32 	%r976, %r990;
	@%p8 bra 	$L__BB5_40;
	ld.global.u32 	%r976, [%rd12+512];
$L__BB5_40:
	add.s32 	%r217, %r78, 160;
	setp.ge.u32 	%p9, %r217, %r75;
	mov.u32 	%r977, %r990;
	@%p9 bra 	$L__BB5_42;
	ld.global.u32 	%r977, [%rd12+640];
$L__BB5_42:
	add.s32 	%r218, %r78, 192;
	setp.ge.u32 	%p10, %r218, %r75;
	mov.u32 	%r978, %r990;
	@%p10 bra 	$L__BB5_44;
	ld.global.u32 	%r978, [%rd12+768];
$L__BB5_44:
	add.s32 	%r219, %r78, 224;
	setp.ge.u32 	%p11, %r219, %r75;
	mov.u32 	%r979, %r990;
	@%p11 bra 	$L__BB5_46;
	ld.global.u32 	%r979, [%rd12+896];
$L__BB5_46:
	add.s32 	%r95, %r78, 256;
	setp.ge.u32 	%p12, %r95, %r75;
	mov.u32 	%r980, %r990;
	@%p12 bra 	$L__BB5_48;
	ld.global.u32 	%r980, [%rd12+1024];
$L__BB5_48:
	add.s32 	%r98, %r78, 288;
	setp.ge.u32 	%p13, %r98, %r75;
	mov.u32 	%r981, %r990;
	@%p13 bra 	$L__BB5_50;
	ld.global.u32 	%r981, [%rd12+1152];
$L__BB5_50:
	add.s32 	%r220, %r78, 320;
	setp.ge.u32 	%p14, %r220, %r75;
	mov.u32 	%r982, %r990;
	@%p14 bra 	$L__BB5_52;
	ld.global.u32 	%r982, [%rd12+1280];
$L__BB5_52:
	add.s32 	%r221, %r78, 352;
	setp.ge.u32 	%p15, %r221, %r75;
	mov.u32 	%r983, %r990;
	@%p15 bra 	$L__BB5_54;
	ld.global.u32 	%r983, [%rd12+1408];
$L__BB5_54:
	add.s32 	%r222, %r78, 384;
	setp.ge.u32 	%p16, %r222, %r75;
	mov.u32 	%r984, %r990;
	@%p16 bra 	$L__BB5_56;
	ld.global.u32 	%r984, [%rd12+1536];
$L__BB5_56:
	add.s32 	%r223, %r78, 416;
	setp.ge.u32 	%p17, %r223, %r75;
	mov.u32 	%r985, %r990;
	@%p17 bra 	$L__BB5_58;
	ld.global.u32 	%r985, [%rd12+1664];
$L__BB5_58:
	add.s32 	%r224, %r78, 448;
	setp.ge.u32 	%p18, %r224, %r75;
	mov.u32 	%r986, %r990;
	@%p18 bra 	$L__BB5_60;
	ld.global.u32 	%r986, [%rd12+1792];
$L__BB5_60:
	add.s32 	%r225, %r78, 480;
	setp.ge.u32 	%p19, %r225, %r75;
	mov.u32 	%r987, %r990;
	@%p19 bra 	$L__BB5_62;
	ld.global.u32 	%r987, [%rd12+1920];
$L__BB5_62:
	add.s32 	%r226, %r78, 512;
	setp.ge.u32 	%p20, %r226, %r75;
	mov.u32 	%r988, %r990;
	@%p20 bra 	$L__BB5_64;
	ld.global.u32 	%r988, [%rd12+2048];
$L__BB5_64:
	add.s32 	%r115, %r78, 544;
	setp.ge.u32 	%p21, %r115, %r75;
	mov.u32 	%r989, %r990;
	@%p21 bra 	$L__BB5_66;
	ld.global.u32 	%r989, [%rd12+2176];
$L__BB5_66:
	add.s32 	%r118, %r78, 576;
	setp.ge.u32 	%p22, %r118, %r75;
	@%p22 bra 	$L__BB5_68;
	ld.global.u32 	%r990, [%rd12+2304];
$L__BB5_68:
	// begin inline asm
	mov.u32 %r227, %laneid;
	// end inline asm
	shr.u32 	%r122, %r76, 5;
	mad.lo.s32 	%r228, %r122, 608, %r227;
	shl.b32 	%r229, %r228, 2;
	mov.u32 	%r230, _ZZN3cub18CUB_300001_SM_10006detail4scan16DeviceScanKernelINS2_10policy_hubIiiimN4cuda3std3__44plusIvEEE10Policy1000EN6thrust24THRUST_300001_SM_1000_NS10device_ptrIiEESF_NS0_13ScanTileStateIiLb1EEES9_NS1_10InputValueIiPiEEmiLb0EiEEvT0_T1_T2_iT3_T4_T5_E12temp_storage;
	add.s32 	%r123, %r230, %r229;
	st.shared.u32 	[%r123], %r972;
	st.shared.u32 	[%r123+128], %r973;
	st.shared.u32 	[%r123+256], %r974;
	st.shared.u32 	[%r123+384], %r975;
	st.shared.u32 	[%r123+512], %r976;
	st.shared.u32 	[%r123+640], %r977;
	st.shared.u32 	[%r123+768], %r978;
	st.shared.u32 	[%r123+896], %r979;
	st.shared.u32 	[%r123+1024], %r980;
	st.shared.u32 	[%r123+1152], %r981;
	st.shared.u32 	[%r123+1280], %r982;
	st.shared.u32 	[%r123+1408], %r983;
	st.shared.u32 	[%r123+1536], %r984;
	st.shared.u32 	[%r123+1664], %r985;
	st.shared.u32 	[%r123+1792], %r986;
	st.shared.u32 	[%r123+1920], %r987;
	st.shared.u32 	[%r123+2048], %r988;
	st.shared.u32 	[%r123+2176], %r989;
	st.shared.u32 	[%r123+2304], %r990;
	bar.warp.sync 	-1;
	mad.lo.s32 	%r124, %r227, 72, %r123;
	ld.shared.u32 	%r125, [%r124];
	ld.shared.u32 	%r126, [%r124+4];
	ld.shared.u32 	%r127, [%r124+8];
	ld.shared.u32 	%r128, [%r124+12];
	ld.shared.u32 	%r129, [%r124+16];
	ld.shared.u32 	%r130, [%r124+20];
	ld.shared.u32 	%r131, [%r124+24];
	ld.shared.u32 	%r132, [%r124+28];
	ld.shared.u32 	%r133, [%r124+32];
	ld.shared.u32 	%r134, [%r124+36];
	ld.shared.u32 	%r135, [%r124+40];
	ld.shared.u32 	%r136, [%r124+44];
	ld.shared.u32 	%r137, [%r124+48];
	ld.shared.u32 	%r138, [%r124+52];
	ld.shared.u32 	%r139, [%r124+56];
	ld.shared.u32 	%r140, [%r124+60];
	ld.shared.u32 	%r141, [%r124+64];
	ld.shared.u32 	%r142, [%r124+68];
	ld.shared.u32 	%r143, [%r124+72];
	bar.sync 	0;
	setp.ne.s32 	%p23, %r4, 0;
	@%p23 bra 	$L__BB5_72;
	add.s32 	%r456, %r126, %r125;
	add.s32 	%r457, %r127, %r456;
	add.s32 	%r458, %r128, %r457;
	add.s32 	%r459, %r129, %r458;
	add.s32 	%r460, %r130, %r459;
	add.s32 	%r461, %r131, %r460;
	add.s32 	%r462, %r132, %r461;
	add.s32 	%r463, %r133, %r462;
	add.s32 	%r464, %r134, %r463;
	add.s32 	%r465, %r135, %r464;
	add.s32 	%r466, %r136, %r465;
	add.s32 	%r467, %r137, %r466;
	add.s32 	%r468, %r138, %r467;
	add.s32 	%r469, %r139, %r468;
	add.s32 	%r470, %r140, %r469;
	add.s32 	%r471, %r141, %r470;
	add.s32 	%r472, %r142, %r471;
	add.s32 	%r430, %r143, %r472;
	mov.b32 	%r428, 1;
	mov.b32 	%r453, 0;
	mov.b32 	%r455, -1;
	// begin inline asm
	{  .reg .s32 r0;  .reg .pred p;  shfl.sync.up.b32 r0|p, %r430, %r428, %r453, %r455;  @p add.s32 r0, r0, %r430;  mov.s32 %r426, r0;}
	// end inline asm
	mov.b32 	%r434, 2;
	// begin inline asm
	{  .reg .s32 r0;  .reg .pred p;  shfl.sync.up.b32 r0|p, %r426, %r434, %r453, %r455;  @p add.s32 r0, r0, %r426;  mov.s32 %r432, r0;}
	// end inline asm
	mov.b32 	%r440, 4;
	// begin inline asm
	{  .reg .s32 r0;  .reg .pred p;  shfl.sync.up.b32 r0|p, %r432, %r440, %r453, %r455;  @p add.s32 r0, r0, %r432;  mov.s32 %r438, r0;}
	// end inline asm
	mov.b32 	%r446, 8;
	// begin inline asm
	{  .reg .s32 r0;  .reg .pred p;  shfl.sync.up.b32 r0|p, %r438, %r446, %r453, %r455;  @p add.s32 r0, r0, %r438;  mov.s32 %r444, r0;}
	// end inline asm
	mov.b32 	%r452, 16;
	// begin inline asm
	{  .reg .s32 r0;  .reg .pred p;  shfl.sync.up.b32 r0|p, %r444, %r452, %r453, %r455;  @p add.s32 r0, r0, %r444;  mov.s32 %r450, r0;}
	// end inline asm
	setp.ne.s32 	%p66, %r227, 31;
	@%p66 bra 	$L__BB5_71;
	shl.b32 	%r473, %r122, 2;
	mov.u32 	%r474, _ZZN3cub18CUB_300001_SM_10006detail4scan16DeviceScanKernelINS2_10policy_hubIiiimN4cuda3std3__44plusIvEEE10Policy1000EN6thrust24THRUST_300001_SM_1000_NS10device_ptrIiEESF_NS0_13ScanTileStateIiLb1EEES9_NS1_10InputValueIiPiEEmiLb0EiEEvT0_T1_T2_iT3_T4_T5_E12temp_storage;
	add.s32 	%r475, %r474, %r473;
	st.shared.u32 	[%r475+16], %r450;
$L__BB5_71:
	bar.sync 	0;
	ld.shared.v4.u32 	{%r476, %r477, %r478, %r479}, [_ZZN3cub18CUB_300001_SM_10006detail4scan16DeviceScanKernelINS2_10policy_hubIiiimN4cuda3std3__44plusIvEEE10Policy1000EN6thrust24THRUST_300001_SM_1000_NS10device_ptrIiEESF_NS0_13ScanTileStateIiLb1EEES9_NS1_10InputValueIiPiEEmiLb0EiEEvT0_T1_T2_iT3_T4_T5_E12temp_storage+16];
	add.s32 	%r480, %r477, %r476;
	setp.eq.s32 	%p67, %r122, 2;
	selp.b32 	%r481, %r480, %r476, %p67;
	add.s32 	%r482, %r480, %r478;
	setp.eq.s32 	%p68, %r122, 3;
	selp.b32 	%r483, %r482, %r481, %p68;
	add.s32 	%r484, %r482, %r479;
	setp.eq.s32 	%p69, %r122, 4;
	selp.b32 	%r485, %r484, %r483, %p69;
	ld.shared.v4.u32 	{%r486, %r487, %r488, %r489}, [_ZZN3cub18CUB_300001_SM_10006detail4scan16DeviceScanKernelINS2_10policy_hubIiiimN4cuda3std3__44plusIvEEE10Policy1000EN6thrust24THRUST_300001_SM_1000_NS10device_ptrIiEESF_NS0_13ScanTileStateIiLb1EEES9_NS1_10InputValueIiPiEEmiLb0EiEEvT0_T1_T2_iT3_T4_T5_E12temp_storage+32];
	add.s32 	%r490, %r484, %r486;
	setp.eq.s32 	%p70, %r122, 5;
	selp.b32 	%r491, %r490, %r485, %p70;
	add.s32 	%r492, %r490, %r487;
	setp.eq.s32 	%p71, %r122, 6;
	selp.b32 	%r493, %r492, %r491, %p71;
	add.s32 	%r494, %r492, %r488;
	setp.eq.s32 	%p72, %r122, 7;
	selp.b32 	%r495, %r494, %r493, %p72;
	add.s32 	%r496, %r494, %r489;
	setp.eq.s32 	%p73, %r122, 8;
	selp.b32 	%r497, %r496, %r495, %p73;
	ld.shared.v4.u32 	{%r498, %r499, %r500, %r501}, [_ZZN3cub18CUB_300001_SM_10006detail4scan16DeviceScanKernelINS2_10policy_hubIiiimN4cuda3std3__44plusIvEEE10Policy1000EN6thrust24THRUST_300001_SM_1000_NS10device_ptrIiEESF_NS0_13ScanTileStateIiLb1EEES9_NS1_10InputValueIiPiEEmiLb0EiEEvT0_T1_T2_iT3_T4_T5_E12temp_storage+48];
	add.s32 	%r502, %r496, %r498;
	setp.eq.s32 	%p74, %r122, 9;
	selp.b32 	%r503, %r502, %r497, %p74;
	add.s32 	%r504, %r502, %r499;
	setp.eq.s32 	%p75, %r122, 10;
	selp.b32 	%r505, %r504, %r503, %p75;
	add.s32 	%r506, %r504, %r500;
	setp.eq.s32 	%p76, %r122, 11;
	selp.b32 	%r507, %r506, %r505, %p76;
	add.s32 	%r508, %r506, %r501;
	setp.eq.s32 	%p77, %r122, 12;
	selp.b32 	%r509, %r508, %r507, %p77;
	setp.lt.u32 	%p78, %r76, 32;
	selp.b32 	%r510, 0, %r509, %p78;
	setp.eq.s32 	%p79, %r227, 0;
	sub.s32 	%r511, %r450, %r430;
	selp.b32 	%r512, 0, %r511, %p79;
	add.s32 	%r513, %r512, %r959;
	add.s32 	%r1002, %r513, %r510;
	bra.uni 	$L__BB5_91;
$L__BB5_72:
	add.s32 	%r261, %r126, %r125;
	add.s32 	%r262, %r127, %r261;
	add.s32 	%r263, %r128, %r262;
	add.s32 	%r264, %r129, %r263;
	add.s32 	%r265, %r130, %r264;
	add.s32 	%r266, %r131, %r265;
	add.s32 	%r267, %r132, %r266;
	add.s32 	%r268, %r133, %r267;
	add.s32 	%r269, %r134, %r268;
	add.s32 	%r270, %r135, %r269;
	add.s32 	%r271, %r136, %r270;
	add.s32 	%r272, %r137, %r271;
	add.s32 	%r273, %r138, %r272;
	add.s32 	%r274, %r139, %r273;
	add.s32 	%r275, %r140, %r274;
	add.s32 	%r276, %r141, %r275;
	add.s32 	%r277, %r142, %r276;
	add.s32 	%r235, %r143, %r277;
	mov.b32 	%r233, 1;
	mov.b32 	%r258, 0;
	mov.b32 	%r260, -1;
	// begin inline asm
	{  .reg .s32 r0;  .reg .pred p;  shfl.sync.up.b32 r0|p, %r235, %r233, %r258, %r260;  @p add.s32 r0, r0, %r235;  mov.s32 %r231, r0;}
	// end inline asm
	mov.b32 	%r239, 2;
	// begin inline asm
	{  .reg .s32 r0;  .reg .pred p;  shfl.sync.up.b32 r0|p, %r231, %r239, %r258, %r260;  @p add.s32 r0, r0, %r231;  mov.s32 %r237, r0;}
	// end inline asm
	mov.b32 	%r245, 4;
	// begin inline asm
	{  .reg .s32 r0;  .reg .pred p;  shfl.sync.up.b32 r0|p, %r237, %r245, %r258, %r260;  @p add.s32 r0, r0, %r237;  mov.s32 %r243, r0;}
	// end inline asm
	mov.b32 	%r251, 8;
	// begin inline asm
	{  .reg .s32 r0;  .reg .pred p;  shfl.sync.up.b32 r0|p, %r243, %r251, %r258, %r260;  @p add.s32 r0, r0, %r243;  mov.s32 %r249, r0;}
	// end inline asm
	mov.b32 	%r257, 16;
	// begin inline asm
	{  .reg .s32 r0;  .reg .pred p;  shfl.sync.up.b32 r0|p, %r249, %r257, %r258, %r260;  @p add.s32 r0, r0, %r249;  mov.s32 %r255, r0;}
	// end inline asm
	setp.ne.s32 	%p24, %r227, 31;
	@%p24 bra 	$L__BB5_74;
	shl.b32 	%r278, %r122, 2;
	mov.u32 	%r279, _ZZN3cub18CUB_300001_SM_10006detail4scan16DeviceScanKernelINS2_10policy_hubIiiimN4cuda3std3__44plusIvEEE10Policy1000EN6thrust24THRUST_300001_SM_1000_NS10device_ptrIiEESF_NS0_13ScanTileStateIiLb1EEES9_NS1_10InputValueIiPiEEmiLb0EiEEvT0_T1_T2_iT3_T4_T5_E12temp_storage;
	add.s32 	%r280, %r279, %r278;
	st.shared.u32 	[%r280+16], %r255;
$L__BB5_74:
	sub.s32 	%r281, %r255, %r235;
	bar.sync 	0;
	ld.shared.v4.u32 	{%r282, %r283, %r284, %r285}, [_ZZN3cub18CUB_300001_SM_10006detail4scan16DeviceScanKernelINS2_10policy_hubIiiimN4cuda3std3__44plusIvEEE10Policy1000EN6thrust24THRUST_300001_SM_1000_NS10device_ptrIiEESF_NS0_13ScanTileStateIiLb1EEES9_NS1_10InputValueIiPiEEmiLb0EiEEvT0_T1_T2_iT3_T4_T5_E12temp_storage+16];
	add.s32 	%r286, %r283, %r282;
	setp.eq.s32 	%p25, %r122, 2;
	selp.b32 	%r287, %r286, %r282, %p25;
	add.s32 	%r288, %r286, %r284;
	setp.eq.s32 	%p26, %r122, 3;
	selp.b32 	%r289, %r288, %r287, %p26;
	add.s32 	%r290, %r288, %r285;
	setp.eq.s32 	%p27, %r122, 4;
	selp.b32 	%r291, %r290, %r289, %p27;
	ld.shared.v4.u32 	{%r292, %r293, %r294, %r295}, [_ZZN3cub18CUB_300001_SM_10006detail4scan16DeviceScanKernelINS2_10policy_hubIiiimN4cuda3std3__44plusIvEEE10Policy1000EN6thrust24THRUST_300001_SM_1000_NS10device_ptrIiEESF_NS0_13ScanTileStateIiLb1EEES9_NS1_10InputValueIiPiEEmiLb0EiEEvT0_T1_T2_iT3_T4_T5_E12temp_storage+32];
	add.s32 	%r296, %r290, %r292;
	setp.eq.s32 	%p28, %r122, 5;
	selp.b32 	%r297, %r296, %r291, %p28;
	add.s32 	%r298, %r296, %r293;
	setp.eq.s32 	%p29, %r122, 6;
	selp.b32 	%r299, %r298, %r297, %p29;
	add.s32 	%r300, %r298, %r294;
	setp.eq.s32 	%p30, %r122, 7;
	selp.b32 	%r301, %r300, %r299, %p30;
	add.s32 	%r302, %r300, %r295;
	setp.eq.s32 	%p31, %r122, 8;
	selp.b32 	%r303, %r302, %r301, %p31;
	ld.shared.v4.u32 	{%r304, %r305, %r306, %r307}, [_ZZN3cub18CUB_300001_SM_10006detail4scan16DeviceScanKernelINS2_10policy_hubIiiimN4cuda3std3__44plusIvEEE10Policy1000EN6thrust24THRUST_300001_SM_1000_NS10device_ptrIiEESF_NS0_13ScanTileStateIiLb1EEES9_NS1_10InputValueIiPiEEmiLb0EiEEvT0_T1_T2_iT3_T4_T5_E12temp_storage+48];
	add.s32 	%r308, %r302, %r304;
	setp.eq.s32 	%p32, %r122, 9;
	selp.b32 	%r309, %r308, %r303, %p32;
	add.s32 	%r310, %r308, %r305;
	setp.eq.s32 	%p33, %r122, 10;
	selp.b32 	%r311, %r310, %r309, %p33;
	add.s32 	%r312, %r310, %r306;
	setp.eq.s32 	%p34, %r122, 11;
	selp.b32 	%r313, %r312, %r311, %p34;
	add.s32 	%r314, %r312, %r307;
	setp.eq.s32 	%p35, %r122, 12;
	selp.b32 	%r315, %r314, %r313, %p35;
	ld.shared.u32 	%r316, [_ZZN3cub18CUB_300001_SM_10006detail4scan16DeviceScanKernelINS2_10policy_hubIiiimN4cuda3std3__44plusIvEEE10Policy1000EN6thrust24THRUST_300001_SM_1000_NS10device_ptrIiEESF_NS0_13ScanTileStateIiLb1EEES9_NS1_10InputValueIiPiEEmiLb0EiEEvT0_T1_T2_iT3_T4_T5_E12temp_storage+64];
	add.s32 	%r149, %r314, %r316;
	setp.gt.u32 	%p36, %r76, 31;
	setp.lt.u32 	%p37, %r76, 32;
	setp.eq.s32 	%p38, %r227, 0;
	selp.b32 	%r317, 0, %r281, %p38;
	add.s32 	%r1001, %r315, %r317;
	selp.b32 	%r151, %r281, %r1001, %p37;
	@%p36 bra 	$L__BB5_90;
	setp.ne.s32 	%p39, %r76, 0;
	mul.wide.s32 	%rd24, %r4, 8;
	add.s64 	%rd13, %rd18, %rd24;
	@%p39 bra 	$L__BB5_77;
	st.shared.u32 	[_ZZN3cub18CUB_300001_SM_10006detail4scan16DeviceScanKernelINS2_10policy_hubIiiimN4cuda3std3__44plusIvEEE10Policy1000EN6thrust24THRUST_300001_SM_1000_NS10device_ptrIiEESF_NS0_13ScanTileStateIiLb1EEES9_NS1_10InputValueIiPiEEmiLb0EiEEvT0_T1_T2_iT3_T4_T5_E12temp_storage+12], %r149;
	add.s64 	%rd25, %rd13, 256;
	mov.b32 	%r318, 100;
	// begin inline asm
	st.relaxed.gpu.v2.u32 [%rd25], {%r318, %r149};
	// end inline asm
$L__BB5_77:
	not.b32 	%r324, %r76;
	add.s32 	%r997, %r4, %r324;
	mov.b32 	%r320, 550;
	// begin inline asm
	nanosleep.u32 %r320;
	// end inline asm
	mul.wide.s32 	%rd27, %r997, 8;
	add.s64 	%rd28, %rd18, %rd27;
	add.s64 	%rd26, %rd28, 256;
	// begin inline asm
	ld.relaxed.gpu.v2.u32 {%r998, %r992}, [%rd26];
	// end inline asm
	mov.b32 	%r993, 478;
$L__BB5_78:
	setp.eq.s32 	%p40, %r998, 99;
	mov.b32 	%r325, -1;
	vote.sync.any.pred 	%p41, %p40, %r325;
	not.pred 	%p42, %p41;
	@%p42 bra 	$L__BB5_80;
	// begin inline asm
	nanosleep.u32 %r993;
	// end inline asm
	shr.u32 	%r993, %r993, 1;
	// begin inline asm
	ld.relaxed.gpu.v2.u32 {%r998, %r992}, [%rd26];
	// end inline asm
	bra.uni 	$L__BB5_78;
$L__BB5_80:
	setp.eq.s32 	%p43, %r998, 101;
	mov.b32 	%r352, -1;
	vote.sync.ballot.b32 	%r354, %p43, %r352;
	// begin inline asm
	mov.u32 %r327, %lanemask_ge;
	// end inline asm
	and.b32  	%r355, %r354, %r327;
	or.b32  	%r356, %r355, -2147483648;
	add.s32 	%r357, %r356, -1;
	not.b32 	%r358, %r356;
	and.b32  	%r359, %r358, %r357;
	popc.b32 	%r331, %r359;
	mov.b32 	%r330, 1;
	// begin inline asm
	shfl.sync.down.b32 %r328, %r992, %r330, %r331, %r352;
	// end inline asm
	setp.lt.s32 	%p45, %r227, %r331;
	selp.b32 	%r360, %r328, 0, %p45;
	add.s32 	%r334, %r360, %r992;
	mov.b32 	%r335, 2;
	// begin inline asm
	shfl.sync.down.b32 %r333, %r334, %r335, %r331, %r352;
	// end inline asm
	add.s32 	%r361, %r227, 2;
	setp.gt.s32 	%p46, %r361, %r331;
	selp.b32 	%r362, 0, %r333, %p46;
	add.s32 	%r339, %r334, %r362;
	mov.b32 	%r340, 4;
	// begin inline asm
	shfl.sync.down.b32 %r338, %r339, %r340, %r331, %r352;
	// end inline asm
	add.s32 	%r363, %r227, 4;
	setp.gt.s32 	%p47, %r363, %r331;
	selp.b32 	%r364, 0, %r338, %p47;
	add.s32 	%r344, %r339, %r364;
	mov.b32 	%r345, 8;
	// begin inline asm
	shfl.sync.down.b32 %r343, %r344, %r345, %r331, %r352;
	// end inline asm
	add.s32 	%r365, %r227, 8;
	setp.gt.s32 	%p48, %r365, %r331;
	selp.b32 	%r366, 0, %r343, %p48;
	add.s32 	%r349, %r344, %r366;
	mov.b32 	%r350, 16;
	// begin inline asm
	shfl.sync.down.b32 %r348, %r349, %r350, %r331, %r352;
	// end inline asm
	add.s32 	%r367, %r227, 16;
	setp.gt.s32 	%p49, %r367, %r331;
	selp.b32 	%r368, 0, %r348, %p49;
	add.s32 	%r994, %r349, %r368;
	add.s64 	%rd14, %rd18, 256;
	mov.b32 	%r995, 478;
$L__BB5_81:
	setp.ne.s32 	%p50, %r998, 101;
	mov.b32 	%r369, -1;
	vote.sync.all.pred 	%p51, %p50, %r369;
	not.pred 	%p52, %p51;
	@%p52 bra 	$L__BB5_86;
	shr.u32 	%r995, %r995, 1;
	mul.wide.s32 	%rd31, %r997, 8;
	add.s64 	%rd32, %rd14, %rd31;
	add.s64 	%rd30, %rd32, -256;
	// begin inline asm
	ld.relaxed.gpu.v2.u32 {%r998, %r999}, [%rd30];
	// end inline asm
	mov.u32 	%r1000, %r995;
$L__BB5_83:
	setp.eq.s32 	%p56, %r998, 99;
	mov.b32 	%r377, -1;
	vote.sync.any.pred 	%p57, %p56, %r377;
	not.pred 	%p58, %p57;
	@%p58 bra 	$L__BB5_85;
	// begin inline asm
	nanosleep.u32 %r1000;
	// end inline asm
	shr.u32 	%r1000, %r1000, 1;
	// begin inline asm
	ld.relaxed.gpu.v2.u32 {%r998, %r999}, [%rd30];
	// end inline asm
	bra.uni 	$L__BB5_83;
$L__BB5_85:
	setp.eq.s32 	%p59, %r998, 101;
	mov.b32 	%r403, -1;
	vote.sync.ballot.b32 	%r404, %p59, %r403;
	and.b32  	%r405, %r404, %r327;
	or.b32  	%r406, %r405, -2147483648;
	add.s32 	%r407, %r406, -1;
	not.b32 	%r408, %r406;
	and.b32  	%r409, %r408, %r407;
	popc.b32 	%r382, %r409;
	mov.b32 	%r381, 1;
	// begin inline asm
	shfl.sync.down.b32 %r379, %r999, %r381, %r382, %r403;
	// end inline asm
	setp.lt.s32 	%p61, %r227, %r382;
	selp.b32 	%r410, %r379, 0, %p61;
	add.s32 	%r385, %r410, %r999;
	mov.b32 	%r386, 2;
	// begin inline asm
	shfl.sync.down.b32 %r384, %r385, %r386, %r382, %r403;
	// end inline asm
	add.s32 	%r411, %r227, 2;
	setp.gt.s32 	%p62, %r411, %r382;
	selp.b32 	%r412, 0, %r384, %p62;
	add.s32 	%r390, %r385, %r412;
	mov.b32 	%r391, 4;
	// begin inline asm
	shfl.sync.down.b32 %r389, %r390, %r391, %r382, %r403;
	// end inline asm
	add.s32 	%r413, %r227, 4;
	setp.gt.s32 	%p63, %r413, %r382;
	selp.b32 	%r414, 0, %r389, %p63;
	add.s32 	%r395, %r390, %r414;
	mov.b32 	%r396, 8;
	// begin inline asm
	shfl.sync.down.b32 %r394, %r395, %r396, %r382, %r403;
	// end inline asm
	add.s32 	%r415, %r227, 8;
	setp.gt.s32 	%p64, %r415, %r382;
	selp.b32 	%r416, 0, %r394, %p64;
	add.s32 	%r400, %r395, %r416;
	mov.b32 	%r401, 16;
	// begin inline asm
	shfl.sync.down.b32 %r399, %r400, %r401, %r382, %r403;
	// end inline asm
	add.s32 	%r417, %r227, 16;
	setp.gt.s32 	%p65, %r417, %r382;
	selp.b32 	%r418, 0, %r399, %p65;
	add.s32 	%r419, %r418, %r994;
	add.s32 	%r994, %r419, %r400;
	add.s32 	%r997, %r997, -32;
	bra.uni 	$L__BB5_81;
$L__BB5_86:
	@%p39 bra 	$L__BB5_88;
	add.s32 	%r372, %r994, %r149;
	add.s64 	%rd29, %rd13, 256;
	mov.b32 	%r371, 101;
	// begin inline asm
	st.relaxed.gpu.v2.u32 [%rd29], {%r371, %r372};
	// end inline asm
	st.shared.u32 	[_ZZN3cub18CUB_300001_SM_10006detail4scan16DeviceScanKernelINS2_10policy_hubIiiimN4cuda3std3__44plusIvEEE10Policy1000EN6thrust24THRUST_300001_SM_1000_NS10device_ptrIiEESF_NS0_13ScanTileStateIiLb1EEES9_NS1_10InputValueIiPiEEmiLb0EiEEvT0_T1_T2_iT3_T4_T5_E12temp_storage+4], %r994;
	st.shared.u32 	[_ZZN3cub18CUB_300001_SM_10006detail4scan16DeviceScanKernelINS2_10policy_hubIiiimN4cuda3std3__44plusIvEEE10Policy1000EN6thrust24THRUST_300001_SM_1000_NS10device_ptrIiEESF_NS0_13ScanTileStateIiLb1EEES9_NS1_10InputValueIiPiEEmiLb0EiEEvT0_T1_T2_iT3_T4_T5_E12temp_storage+8], %r372;
$L__BB5_88:
	setp.ne.s32 	%p54, %r227, 0;
	mov.u32 	%r1001, %r151;
	@%p54 bra 	$L__BB5_90;
	st.shared.u32 	[_ZZN3cub18CUB_300001_SM_10006detail4scan16DeviceScanKernelINS2_10policy_hubIiiimN4cuda3std3__44plusIvEEE10Policy1000EN6thrust24THRUST_300001_SM_1000_NS10device_ptrIiEESF_NS0_13ScanTileStateIiLb1EEES9_NS1_10InputValueIiPiEEmiLb0EiEEvT0_T1_T2_iT3_T4_T5_E12temp_storage+84], %r994;
	mov.u32 	%r1001, %r994;
$L__BB5_90:
	bar.sync 	0;
	setp.eq.s32 	%p55, %r76, 0;
	ld.shared.u32 	%r373, [_ZZN3cub18CUB_300001_SM_10006detail4scan16DeviceScanKernelINS2_10policy_hubIiiimN4cuda3std3__44plusIvEEE10Policy1000EN6thrust24THRUST_300001_SM_1000_NS10device_ptrIiEESF_NS0_13ScanTileStateIiLb1EEES9_NS1_10InputValueIiPiEEmiLb0EiEEvT0_T1_T2_iT3_T4_T5_E12temp_storage+84];
	selp.b32 	%r374, 0, %r373, %p55;
	add.s32 	%r1002, %r374, %r1001;
$L__BB5_91:
	add.s32 	%r514, %r1002, %r125;
	add.s32 	%r515, %r126, %r514;
	add.s32 	%r516, %r127, %r515;
	add.s32 	%r517, %r128, %r516;
	add.s32 	%r518, %r129, %r517;
	add.s32 	%r519, %r130, %r518;
	add.s32 	%r520, %r131, %r519;
	add.s32 	%r521, %r132, %r520;
	add.s32 	%r522, %r133, %r521;
	add.s32 	%r523, %r134, %r522;
	add.s32 	%r524, %r135, %r523;
	add.s32 	%r525, %r136, %r524;
	add.s32 	%r526, %r137, %r525;
	add.s32 	%r527, %r138, %r526;
	add.s32 	%r528, %r139, %r527;
	add.s32 	%r529, %r140, %r528;
	add.s32 	%r530, %r141, %r529;
	add.s32 	%r531, %r142, %r530;
	bar.sync 	0;
	st.shared.u32 	[%r124], %r1002;
	st.shared.u32 	[%r124+4], %r514;
	st.shared.u32 	[%r124+8], %r515;
	st.shared.u32 	[%r124+12], %r516;
	st.shared.u32 	[%r124+16], %r517;
	st.shared.u32 	[%r124+20], %r518;
	st.shared.u32 	[%r124+24], %r519;
	st.shared.u32 	[%r124+28], %r520;
	st.shared.u32 	[%r124+32], %r521;
	st.shared.u32 	[%r124+36], %r522;
	st.shared.u32 	[%r124+40], %r523;
	st.shared.u32 	[%r124+44], %r524;
	st.shared.u32 	[%r124+48], %r525;
	st.shared.u32 	[%r124+52], %r526;
	st.shared.u32 	[%r124+56], %r527;
	st.shared.u32 	[%r124+60], %r528;
	st.shared.u32 	[%r124+64], %r529;
	st.shared.u32 	[%r124+68], %r530;
	st.shared.u32 	[%r124+72], %r531;
	bar.warp.sync 	-1;
	ld.shared.u32 	%r185, [%r123];
	ld.shared.u32 	%r186, [%r123+128];
	ld.shared.u32 	%r187, [%r123+256];
	ld.shared.u32 	%r188, [%r123+384];
	ld.shared.u32 	%r189, [%r123+512];
	ld.shared.u32 	%r190, [%r123+640];
	ld.shared.u32 	%r191, [%r123+768];
	ld.shared.u32 	%r192, [%r123+896];
	ld.shared.u32 	%r193, [%r123+1024];
	ld.shared.u32 	%r194, [%r123+1152];
	ld.shared.u32 	%r195, [%r123+1280];
	ld.shared.u32 	%r196, [%r123+1408];
	ld.shared.u32 	%r197, [%r123+1536];
	ld.shared.u32 	%r198, [%r123+1664];
	ld.shared.u32 	%r199, [%r123+1792];
	ld.shared.u32 	%r200, [%r123+1920];
	ld.shared.u32 	%r201, [%r123+2048];
	ld.shared.u32 	%r202, [%r123+2176];
	ld.shared.u32 	%r203, [%r123+2304];
	setp.ne.s32 	%p80, %r76, 0;
	@%p80 bra 	$L__BB5_93;
	st.volatile.shared.u32 	[_ZZN3cub18CUB_300001_SM_10006detail4scan16DeviceScanKernelINS2_10policy_hubIiiimN4cuda3std3__44plusIvEEE10Policy1000EN6thrust24THRUST_300001_SM_1000_NS10device_ptrIiEESF_NS0_13ScanTileStateIiLb1EEES9_NS1_10InputValueIiPiEEmiLb0EiEEvT0_T1_T2_iT3_T4_T5_E12temp_storage+31616], %r75;
$L__BB5_93:
	bar.sync 	0;
	ld.volatile.shared.u32 	%r204, [_ZZN3cub18CUB_300001_SM_10006detail4scan16DeviceScanKernelINS2_10policy_hubIiiimN4cuda3std3__44plusIvEEE10Policy1000EN6thrust24THRUST_300001_SM_1000_NS10device_ptrIiEESF_NS0_13ScanTileStateIiLb1EEES9_NS1_10InputValueIiPiEEmiLb0EiEEvT0_T1_T2_iT3_T4_T5_E12temp_storage+31616];
	cvt.u64.u32 	%rd39, %r78;
	add.s64 	%rd40, %rd5, %rd39;
	setp.ge.s32 	%p81, %r78, %r204;
	shl.b64 	%rd41, %rd40, 2;
	add.s64 	%rd15, %rd4, %rd41;
	@%p81 bra 	$L__BB5_95;
	st.global.u32 	[%rd15], %r185;
$L__BB5_95:
	mov.u32 	%r532, %tid.x;
	and.b32  	%r533, %r532, 992;
	mul.lo.s32 	%r534, %r533, 19;
	and.b32  	%r535, %r532, 31;
	or.b32  	%r536, %r534, %r535;
	add.s32 	%r537, %r536, 32;
	setp.ge.s32 	%p82, %r537, %r204;
	@%p82 bra 	$L__BB5_97;
	st.global.u32 	[%rd15+128], %r186;
$L__BB5_97:
	add.s32 	%r543, %r536, 64;
	setp.ge.s32 	%p83, %r543, %r204;
	@%p83 bra 	$L__BB5_99;
	st.global.u32 	[%rd15+256], %r187;
$L__BB5_99:
	add.s32 	%r549, %r536, 96;
	setp.ge.s32 	%p84, %r549, %r204;
	@%p84 bra 	$L__BB5_101;
	st.global.u32 	[%rd15+384], %r188;
$L__BB5_101:
	add.s32 	%r555, %r536, 128;
	setp.ge.s32 	%p85, %r555, %r204;
	@%p85 bra 	$L__BB5_103;
	st.global.u32 	[%rd15+512], %r189;
$L__BB5_103:
	add.s32 	%r561, %r536, 160;
	setp.ge.s32 	%p86, %r561, %r204;
	@%p86 bra 	$L__BB5_105;
	st.global.u32 	[%rd15+640], %r190;
$L__BB5_105:
	add.s32 	%r567, %r536, 192;
	setp.ge.s32 	%p87, %r567, %r204;
	@%p87 bra 	$L__BB5_107;
	st.global.u32 	[%rd15+768], %r191;
$L__BB5_107:
	add.s32 	%r573, %r536, 224;
	setp.ge.s32 	%p88, %r573, %r204;
	@%p88 bra 	$L__BB5_109;
	st.global.u32 	[%rd15+896], %r192;
$L__BB5_109:
	setp.ge.s32 	%p89, %r95, %r204;
	@%p89 bra 	$L__BB5_111;
	st.global.u32 	[%rd15+1024], %r193;
$L__BB5_111:
	setp.ge.s32 	%p90, %r98, %r204;
	@%p90 bra 	$L__BB5_113;
	st.global.u32 	[%rd15+1152], %r194;
$L__BB5_113:
	add.s32 	%r579, %r536, 320;
	setp.ge.s32 	%p91, %r579, %r204;
	@%p91 bra 	$L__BB5_115;
	st.global.u32 	[%rd15+1280], %r195;
$L__BB5_115:
	add.s32 	%r585, %r536, 352;
	setp.ge.s32 	%p92, %r585, %r204;
	@%p92 bra 	$L__BB5_117;
	st.global.u32 	[%rd15+1408], %r196;
$L__BB5_117:
	add.s32 	%r591, %r536, 384;
	setp.ge.s32 	%p93, %r591, %r204;
	@%p93 bra 	$L__BB5_119;
	st.global.u32 	[%rd15+1536], %r197;
$L__BB5_119:
	add.s32 	%r597, %r536, 416;
	setp.ge.s32 	%p94, %r597, %r204;
	@%p94 bra 	$L__BB5_121;
	st.global.u32 	[%rd15+1664], %r198;
$L__BB5_121:
	add.s32 	%r603, %r536, 448;
	setp.ge.s32 	%p95, %r603, %r204;
	@%p95 bra 	$L__BB5_123;
	st.global.u32 	[%rd15+1792], %r199;
$L__BB5_123:
	add.s32 	%r609, %r536, 480;
	setp.ge.s32 	%p96, %r609, %r204;
	@%p96 bra 	$L__BB5_125;
	st.global.u32 	[%rd15+1920], %r200;
$L__BB5_125:
	add.s32 	%r615, %r536, 512;
	setp.ge.s32 	%p97, %r615, %r204;
	@%p97 bra 	$L__BB5_127;
	st.global.u32 	[%rd15+2048], %r201;
$L__BB5_127:
	setp.ge.s32 	%p98, %r115, %r204;
	@%p98 bra 	$L__BB5_129;
	st.global.u32 	[%rd15+2176], %r202;
$L__BB5_129:
	setp.ge.s32 	%p99, %r118, %r204;
	@%p99 bra 	$L__BB5_131;
	st.global.u32 	[%rd15+2304], %r203;
$L__BB5_131:
	ret;

}


// ===== COMPILED SASS (sm_100) =====

	.target	sm_100

	.elftype	@"ET_EXEC"


//--------------------- .note.nv.tkinfo           --------------------------
	.section	.note.nv.tkinfo,"",@"SHT_NOTE"
	.sectionflags	@"SHF_NOTE_NV_TKINFO"
	.tkinfo
        /*0018*/ 	.word	0x00000002
        /*0030*/ 	.string	""
        /*0030*/ 	.string	"ptxas"
        /*0030*/ 	.string	"Cuda compilation tools, release 13.0, V13.0.88"
        /*0030*/ 	.string	"Build cuda_13.0.r13.0/compiler.36424714_0"
        /*0030*/ 	.string	"-arch sm_100 -m 64 "



//--------------------- .note.nv.cuinfo           --------------------------
	.section	.note.nv.cuinfo,"",@"SHT_NOTE"
	.sectionflags	@"SHF_NOTE_NV_CUINFO"
        /*0018*/ 	.short	0x0002
        /*001a*/ 	.short	0x0064
        /*001c*/ 	.short	0x0082
	.zero		2


//--------------------- .nv.info                  --------------------------
	.section	.nv.info,"",@"SHT_CUDA_INFO"
	.align	4


	//----- nvinfo : EIATTR_REGCOUNT
	.align		4
        /*0000*/ 	.byte	0x04, 0x2f
        /*0002*/ 	.short	(.L_44 - .L_43)
	.align		4
.L_43:
        /*0004*/ 	.word	index@(_Z9count_genPjiS_iPi)
        /*0008*/ 	.word	0x00000012


	//----- nvinfo : EIATTR_FRAME_SIZE
	.align		4
.L_44:
        /*000c*/ 	.byte	0x04, 0x11
        /*000e*/ 	.short	(.L_46 - .L_45)
	.align		4
.L_45:
        /*0010*/ 	.word	index@(_Z9count_genPjiS_iPi)
        /*0014*/ 	.word	0x00000000


	//----- nvinfo : EIATTR_REGCOUNT
	.align		4
.L_46:
        /*0018*/ 	.byte	0x04, 0x2f
        /*001a*/ 	.short	(.L_48 - .L_47)
	.align		4
.L_47:
        /*001c*/ 	.word	index@(_Z3genPjiS_iS_Pi)
        /*0020*/ 	.word	0x00000020


	//----- nvinfo : EIATTR_FRAME_SIZE
	.align		4
.L_48:
        /*0024*/ 	.byte	0x04, 0x11
        /*0026*/ 	.short	(.L_50 - .L_49)
	.align		4
.L_49:
        /*0028*/ 	.word	index@(_Z3genPjiS_iS_Pi)
        /*002c*/ 	.word	0x00000000


	//----- nvinfo : EIATTR_REGCOUNT
	.align		4
.L_50:
        /*0030*/ 	.byte	0x04, 0x2f
        /*0032*/ 	.short	(.L_52 - .L_51)
	.align		4
.L_51:
        /*0034*/ 	.word	index@(_ZN3cub18CUB_300001_SM_10006detail11EmptyKernelIvEEvv)
        /*0038*/ 	.word	0x00000004


	//----- nvinfo : EIATTR_FRAME_SIZE
	.align		4
.L_52:
        /*003c*/ 	.byte	0x04, 0x11
        /*003e*/ 	.short	(.L_54 - .L_53)
	.align		4
.L_53:
        /*0040*/ 	.word	index@(_ZN3cub18CUB_300001_SM_10006detail11EmptyKernelIvEEvv)
        /*0044*/ 	.word	0x00000000


	//----- nvinfo : EIATTR_REGCOUNT
	.align		4
.L_54:
        /*0048*/ 	.byte	0x04, 0x2f
        /*004a*/ 	.short	(.L_56 - .L_55)
	.align		4
.L_55:
        /*004c*/ 	.word	index@(_ZN3cub18CUB_300001_SM_10006detail4scan20DeviceScanInitKernelINS0_13ScanTileStateIiLb1EEEEEvT_i)
        /*0050*/ 	.word	0x00000008


	//----- nvinfo : EIATTR_FRAME_SIZE
	.align		4
.L_56:
        /*0054*/ 	.byte	0x04, 0x11
        /*0056*/ 	.short	(.L_58 - .L_57)
	.align		4
.L_57:
        /*0058*/ 	.word	index@(_ZN3cub18CUB_300001_SM_10006detail4scan20DeviceScanInitKernelINS0_13ScanTileStateIiLb1EEEEEvT_i)
        /*005c*/ 	.word	0x00000000


	//----- nvinfo : EIATTR_REGCOUNT
	.align		4
.L_58:
        /*0060*/ 	.byte	0x04, 0x2f
        /*0062*/ 	.short	(.L_60 - .L_59)
	.align		4
.L_59:
        /*0064*/ 	.word	index@(_ZN3cub18CUB_300001_SM_10006detail4scan16DeviceScanKernelINS2_10policy_hubIiiijN4cuda3std3__44plusIvEEE10Policy1000EN6thrust24THRUST_300001_SM_1000_NS10device_ptrIiEESF_NS0_13ScanTileStateIiLb1EEES9_NS1_10InputValueIiPiEEjiLb0EiEEvT0_T1_T2_iT3_T4_T5_)
        /*0068*/ 	.word	0x00000038


	//----- nvinfo : EIATTR_FRAME_SIZE
	.align		4
.L_60:
        /*006c*/ 	.byte	0x04, 0x11
        /*006e*/ 	.short	(.L_62 - .L_61)
	.align		4
.L_61:
        /*0070*/ 	.word	index@(_ZN3cub18CUB_300001_SM_10006detail4scan16DeviceScanKernelINS2_10policy_hubIiiijN4cuda3std3__44plusIvEEE10Policy1000EN6thrust24THRUST_300001_SM_1000_NS10device_ptrIiEESF_NS0_13ScanTileStateIiLb1EEES9_NS1_10InputValueIiPiEEjiLb0EiEEvT0_T1_T2_iT3_T4_T5_)
        /*0074*/ 	.word	0x00000000


	//----- nvinfo : EIATTR_REGCOUNT
	.align		4
.L_62:
        /*0078*/ 	.byte	0x04, 0x2f
        /*007a*/ 	.short	(.L_64 - .L_63)
	.align		4
.L_63:
        /*007c*/ 	.word	index@(_ZN3cub18CUB_300001_SM_10006detail4scan16DeviceScanKernelINS2_10policy_hubIiiimN4cuda3std3__44plusIvEEE10Policy1000EN6thrust24THRUST_300001_SM_1000_NS10device_ptrIiEESF_NS0_13ScanTileStateIiLb1EEES9_NS1_10InputValueIiPiEEmiLb0EiEEvT0_T1_T2_iT3_T4_T5_)
        /*0080*/ 	.word	0x00000030


	//----- nvinfo : EIATTR_FRAME_SIZE
	.align		4
.L_64:
        /*0084*/ 	.byte	0x04, 0x11
        /*0086*/ 	.short	(.L_66 - .L_65)
	.align		4
.L_65:
        /*0088*/ 	.word	index@(_ZN3cub18CUB_300001_SM_10006detail4scan16DeviceScanKernelINS2_10policy_hubIiiimN4cuda3std3__44plusIvEEE10Policy1000EN6thrust24THRUST_300001_SM_1000_NS10device_ptrIiEESF_NS0_13ScanTileStateIiLb1EEES9_NS1_10InputValueIiPiEEmiLb0EiEEvT0_T1_T2_iT3_T4_T5_)
        /*008c*/ 	.word	0x00000000


	//----- nvinfo : EIATTR_MIN_STACK_SIZE
	.align		4
.L_66:
        /*0090*/ 	.byte	0x04, 0x12
        /*0092*/ 	.short	(.L_68 - .L_67)
	.align		4
.L_67:
        /*0094*/ 	.word	index@(_ZN3cub18CUB_300001_SM_10006detail4scan16DeviceScanKernelINS2_10policy_hubIiiimN4cuda3std3__44plusIvEEE10Policy1000EN6thrust24THRUST_300001_SM_1000_NS10device_ptrIiEESF_NS0_13ScanTileStateIiLb1EEES9_NS1_10InputValueIiPiEEmiLb0EiEEvT0_T1_T2_iT3_T4_T5_)
        /*0098*/ 	.word	0x00000000


	//----- nvinfo : EIATTR_MIN_STACK_SIZE
	.align		4
.L_68:
        /*009c*/ 	.byte	0x04, 0x12
        /*009e*/ 	.short	(.L_70 - .L_69)
	.align		4
.L_69:
        /*00a0*/ 	.word	index@(_ZN3cub18CUB_300001_SM_10006detail4scan16DeviceScanKernelINS2_10policy_hubIiiijN4cuda3std3__44plusIvEEE10Policy1000EN6thrust24THRUST_300001_SM_1000_NS10device_ptrIiEESF_NS0_13ScanTileStateIiLb1EEES9_NS1_10InputValueIiPiEEjiLb0EiEEvT0_T1_T2_iT3_T4_T5_)
        /*00a4*/ 	.word	0x00000000


	//----- nvinfo : EIATTR_MIN_STACK_SIZE
	.align		4
.L_70:
        /*00a8*/ 	.byte	0x04, 0x12
        /*00aa*/ 	.short	(.L_72 - .L_71)
	.align		4
.L_71:
        /*00ac*/ 	.word	index@(_ZN3cub18CUB_300001_SM_10006detail4scan20DeviceScanInitKernelINS0_13ScanTileStateIiLb1EEEEEvT_i)
        /*00b0*/ 	.word	0x00000000


	//----- nvinfo : EIATTR_MIN_STACK_SIZE
	.align		4
.L_72:
        /*00b4*/ 	.byte	0x04, 0x12
        /*00b6*/ 	.short	(.L_74 - .L_73)
	.align		4
.L_73:
        /*00b8*/ 	.word	index@(_ZN3cub18CUB_300001_SM_10006detail11EmptyKernelIvEEvv)
        /*00bc*/ 	.word	0x00000000


	//----- nvinfo : EIATTR_MIN_STACK_SIZE
	.align		4
.L_74:
        /*00c0*/ 	.byte	0x04, 0x12
        /*00c2*/ 	.short	(.L_76 - .L_75)
	.align		4
.L_75:
        /*00c4*/ 	.word	index@(_Z3genPjiS_iS_Pi)
        /*00c8*/ 	.word	0x00000000


	//----- nvinfo : EIATTR_MIN_STACK_SIZE
	.align		4
.L_76:
        /*00cc*/ 	.byte	0x04, 0x12
        /*00ce*/ 	.short	(.L_78 - .L_77)
	.align		4
.L_77:
        /*00d0*/ 	.word	index@(_Z9count_genPjiS_iPi)
        /*00d4*/ 	.word	0x00000000
.L_78:


//--------------------- .nv.compat                --------------------------
	.section	.nv.compat,"",@"SHT_CUDA_COMPAT_INFO"
	.align	4
        /*0000*/ 	.byte	0x02, 0x09, 0x00, 0x00, 0x02, 0x02, 0x01, 0x00, 0x02, 0x05, 0x05, 0x00, 0x03, 0x07, 0x01, 0x01
        /*0010*/ 	.byte	0x02, 0x03, 0x00, 0x00, 0x02, 0x06, 0x01, 0x00, 0x04, 0x0b, 0x08, 0x00, 0x09, 0x00, 0x00, 0x00
        /*0020*/ 	.byte	0x00, 0x00, 0x00, 0x00


//--------------------- .nv.info._ZN3cub18CUB_300001_SM_10006detail4scan16DeviceScanKernelINS2_10policy_hubIiiimN4cuda3std3__44plusIvEEE10Policy1000EN6thrust24THRUST_300001_SM_1000_NS10device_ptrIiEESF_NS0_13ScanTileStateIiLb1EEES9_NS1_10InputValueIiPiEEmiLb0EiEEvT0_T1_T2_iT3_T4_T5_ --------------------------
	.section	.nv.info._ZN3cub18CUB_300001_SM_10006detail4scan16DeviceScanKernelINS2_10policy_hubIiiimN4cuda3std3__44plusIvEEE10Policy1000EN6thrust24THRUST_300001_SM_1000_NS10device_ptrIiEESF_NS0_13ScanTileStateIiLb1EEES9_NS1_10InputValueIiPiEEmiLb0EiEEvT0_T1_T2_iT3_T4_T5_,"",@"SHT_CUDA_INFO"
	.sectionflags	@""
	.align	4


	//----- nvinfo : EIATTR_CUDA_API_VERSION
	.align		4
        /*0000*/ 	.byte	0x04, 0x37
        /*0002*/ 	.short	(.L_80 - .L_79)
.L_79:
        /*0004*/ 	.word	0x00000082


	//----- nvinfo : EIATTR_KPARAM_INFO
	.align		4
.L_80:
        /*0008*/ 	.byte	0x04, 0x17
        /*000a*/ 	.short	(.L_82 - .L_81)
.L_81:
        /*000c*/ 	.word	0x00000000
        /*0010*/ 	.short	0x0006
        /*0012*/ 	.short	0x0030
        /*0014*/ 	.byte	0x00, 0xf0, 0x21, 0x00


	//----- nvinfo : EIATTR_KPARAM_INFO
	.align		4
.L_82:
        /*0018*/ 	.byte	0x04, 0x17
        /*001a*/ 	.short	(.L_84 - .L_83)
.L_83:
        /*001c*/ 	.word	0x00000000
        /*0020*/ 	.short	0x0005
        /*0022*/ 	.short	0x0020
        /*0024*/ 	.byte	0x00, 0xf0, 0x41, 0x00


	//----- nvinfo : EIATTR_KPARAM_INFO
	.align		4
.L_84:
        /*0028*/ 	.byte	0x04, 0x17
        /*002a*/ 	.short	(.L_86 - .L_85)
.L_85:
        /*002c*/ 	.word	0x00000000
        /*0030*/ 	.short	0x0004
        /*0032*/ 	.short	0x001c
        /*0034*/ 	.byte	0x00, 0xf0, 0x05, 0x00


	//----- nvinfo : EIATTR_KPARAM_INFO
	.align		4
.L_86:
        /*0038*/ 	.byte	0x04, 0x17
        /*003a*/ 	.short	(.L_88 - .L_87)
.L_87:
        /*003c*/ 	.word	0x00000000
        /*0040*/ 	.short	0x0003
        /*0042*/ 	.short	0x0018
        /*0044*/ 	.byte	0x00, 0xf0, 0x11, 0x00


	//----- nvinfo : EIATTR_KPARAM_INFO
	.align		4
.L_88:
        /*0048*/ 	.byte	0x04, 0x17
        /*004a*/ 	.short	(.L_90 - .L_89)
.L_89:
        /*004c*/ 	.word	0x00000000
        /*0050*/ 	.short	0x0002
        /*0052*/ 	.short	0x0010
        /*0054*/ 	.byte	0x00, 0xf0, 0x21, 0x00


	//----- nvinfo : EIATTR_KPARAM_INFO
	.align		4
.L_90:
        /*0058*/ 	.byte	0x04, 0x17
        /*005a*/ 	.short	(.L_92 - .L_91)
.L_91:
        /*005c*/ 	.word	0x00000000
        /*0060*/ 	.short	0x0001
        /*0062*/ 	.short	0x0008
        /*0064*/ 	.byte	0x00, 0xf0, 0x21, 0x00


	//----- nvinfo : EIATTR_KPARAM_INFO
	.align		4
.L_92:
        /*0068*/ 	.byte	0x04, 0x17
        /*006a*/ 	.short	(.L_94 - .L_93)
.L_93:
        /*006c*/ 	.word	0x00000000
        /*0070*/ 	.short	0x0000
        /*0072*/ 	.short	0x0000
        /*0074*/ 	.byte	0x00, 0xf0, 0x21, 0x00


	//----- nvinfo : EIATTR_SPARSE_MMA_MASK
	.align		4
.L_94:
        /*0078*/ 	.byte	0x03, 0x50
        /*007a*/ 	.short	0x0000


	//----- nvinfo : EIATTR_MAXREG_COUNT
	.align		4
        /*007c*/ 	.byte	0x03, 0x1b
        /*007e*/ 	.short	0x0080


	//----- nvinfo : EIATTR_NUM_BARRIERS
	.align		4
        /*0080*/ 	.byte	0x02, 0x4c
        /*0082*/ 	.byte	0x01
	.zero		1


	//----- nvinfo : EIATTR_MERCURY_ISA_VERSION
	.align		4
        /*0084*/ 	.byte	0x03, 0x5f
        /*0086*/ 	.short	0x0101


	//----- nvinfo : EIATTR_COOP_GROUP_MASK_REGIDS
	.align		4
        /*0088*/ 	.byte	0x04, 0x29
        /*008a*/ 	.short	(.L_96 - .L_95)


	//   ....[0]....
.L_95:
        /*008c*/ 	.word	0xffffffff


	//   ....[1]....
        /*0090*/ 	.word	0xffffffff


	//   ....[2]....
        /*0094*/ 	.word	0xffffffff


	//   ....[3]....
        /*0098*/ 	.word	0xffffffff


	//   ....[4]....
        /*009c*/ 	.word	0xffffffff


	//   ....[5]....
        /*00a0*/ 	.word	0xffffffff


	//   ....[6]....
        /*00a4*/ 	.word	0xffffffff


	//   ....[7]....
        /*00a8*/ 	.word	0xffffffff


	//   ....[8]....
        /*00ac*/ 	.word	0xffffffff


	//   ....[9]....
        /*00b0*/ 	.word	0xffffffff


	//   ....[10]....
        /*00b4*/ 	.word	0xffffffff


	//   ....[11]....
        /*00b8*/ 	.word	0xffffffff


	//   ....[12]....
        /*00bc*/ 	.word	0xffffffff


	//   ....[13]....
        /*00c0*/ 	.word	0xffffffff


	//   ....[14]....
        /*00c4*/ 	.word	0xffffffff


	//   ....[15]....
        /*00c8*/ 	.word	0xffffffff


	//   ....[16]....
        /*00cc*/ 	.word	0xffffffff


	//   ....[17]....
        /*00d0*/ 	.word	0xffffffff


	//   ....[18]....
        /*00d4*/ 	.word	0xffffffff


	//   ....[19]....
        /*00d8*/ 	.word	0xffffffff


	//   ....[20]....
        /*00dc*/ 	.word	0xffffffff


	//   ....[21]....
        /*00e0*/ 	.word	0xffffffff


	//   ....[22]....
        /*00e4*/ 	.word	0xffffffff


	//   ....[23]....
        /*00e8*/ 	.word	0xffffffff


	//   ....[24]....
        /*00ec*/ 	.word	0xffffffff


	//   ....[25]....
        /*00f0*/ 	.word	0xffffffff


	//   ....[26]....
        /*00f4*/ 	.word	0xffffffff


	//   ....[27]....
        /*00f8*/ 	.word	0xffffffff


	//   ....[28]....
        /*00fc*/ 	.word	0xffffffff


	//   ....[29]....
        /*0100*/ 	.word	0xffffffff


	//   ....[30]....
        /*0104*/ 	.word	0xffffffff


	//   ....[31]....
        /*0108*/ 	.word	0xffffffff


	//   ....[32]....
        /*010c*/ 	.word	0xffffffff


	//   ....[33]....
        /*0110*/ 	.word	0xffffffff


	//   ....[34]....
        /*0114*/ 	.word	0xffffffff


	//   ....[35]....
        /*0118*/ 	.word	0xffffffff


	//   ....[36]....
        /*011c*/ 	.word	0xffffffff


	//   ....[37]....
        /*0120*/ 	.word	0xffffffff


	//   ....[38]....
        /*0124*/ 	.word	0xffffffff


	//   ....[39]....
        /*0128*/ 	.word	0xffffffff


	//   ....[40]....
        /*012c*/ 	.word	0xffffffff


	//   ....[41]....
        /*0130*/ 	.word	0xffffffff


	//   ....[42]....
        /*0134*/ 	.word	0xffffffff


	//   ....[43]....
        /*0138*/ 	.word	0xffffffff


	//   ....[44]....
        /*013c*/ 	.word	0xffffffff


	//   ....[45]....
        /*0140*/ 	.word	0xffffffff


	//   ....[46]....
        /*0144*/ 	.word	0xffffffff


	//   ....[47]....
        /*0148*/ 	.word	0xffffffff


	//   ....[48]....
        /*014c*/ 	.word	0xffffffff


	//   ....[49]....
        /*0150*/ 	.word	0xffffffff


	//   ....[50]....
        /*0154*/ 	.word	0xffffffff


	//   ....[51]....
        /*0158*/ 	.word	0xffffffff


	//   ....[52]....
        /*015c*/ 	.word	0xffffffff


	//   ....[53]....
        /*0160*/ 	.word	0xffffffff


	//   ....[54]....
        /*0164*/ 	.word	0xffffffff


	//   ....[55]....
        /*0168*/ 	.word	0xffffffff


	//   ....[56]....
        /*016c*/ 	.word	0xffffffff


	//   ....[57]....
        /*0170*/ 	.word	0xffffffff


	//   ....[58]....
        /*0174*/ 	.word	0xffffffff


	//   ....[59]....
        /*0178*/ 	.word	0xffffffff


	//   ....[60]....
        /*017c*/ 	.word	0x0500000a


	//   ....[61]....
        /*0180*/ 	.word	0x0500000a


	//   ....[62]....
        /*0184*/ 	.word	0x0500000a


	//   ....[63]....
        /*0188*/ 	.word	0x0500000a


	//   ....[64]....
        /*018c*/ 	.word	0x0500000a


	//   ....[65]....
        /*0190*/ 	.word	0x0500000a


	//   ....[66]....
        /*0194*/ 	.word	0x0500000a


	//   ....[67]....
        /*0198*/ 	.word	0x0500000a


	//   ....[68]....
        /*019c*/ 	.word	0x0500000a


	//   ....[69]....
        /*01a0*/ 	.word	0x0500000a


	//   ....[70]....
        /*01a4*/ 	.word	0x0500000a


	//   ....[71]....
        /*01a8*/ 	.word	0x0500000a


	//   ....[72]....
        /*01ac*/ 	.word	0x0500000a


	//   ....[73]....
        /*01b0*/ 	.word	0x0500000a


	//   ....[74]....
        /*01b4*/ 	.word	0x0500000a


	//   ....[75]....
        /*01b8*/ 	.word	0x0500000a


	//   ....[76]....
        /*01bc*/ 	.word	0x0500000a


	//   ....[77]....
        /*01c0*/ 	.word	0x0500000a


	//   ....[78]....
        /*01c4*/ 	.word	0x0500000a


	//   ....[79]....
        /*01c8*/ 	.word	0x0500000a


	//   ....[80]....
        /*01cc*/ 	.word	0x0500000a


	//   ....[81]....
        /*01d0*/ 	.word	0x0500000a


	//   ....[82]....
        /*01d4*/ 	.word	0x0500000a


	//   ....[83]....
        /*01d8*/ 	.word	0x0500000a


	//   ....[84]....
        /*01dc*/ 	.word	0x0500000a


	//   ....[85]....
        /*01e0*/ 	.word	0x0500000a


	//   ....[86]....
        /*01e4*/ 	.word	0x0500000a


	//   ....[87]....
        /*01e8*/ 	.word	0x0500000a


	//   ....[88]....
        /*01ec*/ 	.word	0x0500000a


	//   ....[89]....
        /*01f0*/ 	.word	0x0500000a


	//   ....[90]....
        /*01f4*/ 	.word	0x0500000a


	//   ....[91]....
        /*01f8*/ 	.word	0x0500000a


	//   ....[92]....
        /*01fc*/ 	.word	0x0500000a


	//   ....[93]....
        /*0200*/ 	.word	0x0500000a


	//   ....[94]....
        /*0204*/ 	.word	0x0500000a


	//   ....[95]....
        /*0208*/ 	.word	0x0500000a


	//----- nvinfo : EIATTR_COOP_GROUP_INSTR_OFFSETS
	.align		4
.L_96:
        /*020c*/ 	.byte	0x04, 0x28
        /*020e*/ 	.short	(.L_98 - .L_97)


	//   ....[0]....
.L_97:
        /*0210*/ 	.word	0x000004d0


	//   ....[1]....
        /*0214*/ 	.word	0x000006f0


	//   ....[2]....
        /*0218*/ 	.word	0x00000710


	//   ....[3]....
        /*021c*/ 	.word	0x00000730


	//   ....[4]....
        /*0220*/ 	.word	0x00000750


	//   ....[5]....
        /*0224*/ 	.word	0x00000770


	//   ....[6]....
        /*0228*/ 	.word	0x00000b80


	//   ....[7]....
        /*022c*/ 	.word	0x00000ba0


	//   ....[8]....
        /*0230*/ 	.word	0x00000bc0


	//   ....[9]....
        /*0234*/ 	.word	0x00000be0


	//   ....[10]....
        /*0238*/ 	.word	0x00000c00


	//   ....[11]....
        /*023c*/ 	.word	0x00001000


	//   ....[12]....
        /*0240*/ 	.word	0x00001090


	//   ....[13]....
        /*0244*/ 	.word	0x000010f0


	//   ....[14]....
        /*0248*/ 	.word	0x00001160


	//   ....[15]....
        /*024c*/ 	.word	0x000011c0


	//   ....[16]....
        /*0250*/ 	.word	0x00001210


	//   ....[17]....
        /*0254*/ 	.word	0x00001270


	//   ....[18]....
        /*0258*/ 	.word	0x000012c0


	//   ....[19]....
        /*025c*/ 	.word	0x000012e0


	//   ....[20]....
        /*0260*/ 	.word	0x000013a0


	//   ....[21]....
        /*0264*/ 	.word	0x00001430


	//   ....[22]....
        /*0268*/ 	.word	0x00001480


	//   ....[23]....
        /*026c*/ 	.word	0x000014e0


	//   ....[24]....
        /*0270*/ 	.word	0x00001540


	//   ....[25]....
        /*0274*/ 	.word	0x00001580


	//   ....[26]....
        /*0278*/ 	.word	0x000015c0


	//   ....[27]....
        /*027c*/ 	.word	0x00001600


	//   ....[28]....
        /*0280*/ 	.word	0x00001610


	//   ....[29]....
        /*0284*/ 	.word	0x00001a50


	//   ....[30]....
        /*0288*/ 	.word	0x00002430


	//   ....[31]....
        /*028c*/ 	.word	0x00002650


	//   ....[32]....
        /*0290*/ 	.word	0x00002670


	//   ....[33]....
        /*0294*/ 	.word	0x00002690


	//   ....[34]....
        /*0298*/ 	.word	0x000026b0


	//   ....[35]....
        /*029c*/ 	.word	0x000026d0


	//   ....[36]....
        /*02a0*/ 	.word	0x00002a60


	//   ....[37]....
        /*02a4*/ 	.word	0x00002a80


	//   ....[38]....
        /*02a8*/ 	.word	0x00002aa0


	//   ....[39]....
        /*02ac*/ 	.word	0x00002ac0


	//   ....[40]....
        /*02b0*/ 	.word	0x00002ae0


	//   ....[41]....
        /*02b4*/ 	.word	0x00002ee0


	//   ....[42]....
        /*02b8*/ 	.word	0x00002f70


	//   ....[43]....
        /*02bc*/ 	.word	0x00002fd0


	//   ....[44]....
        /*02c0*/ 	.word	0x00003030


	//   ....[45]....
        /*02c4*/ 	.word	0x00003090


	//   ....[46]....
        /*02c8*/ 	.word	0x000030f0


	//   ....[47]....
        /*02cc*/ 	.word	0x00003140


	//   ....[48]....
        /*02d0*/ 	.word	0x000031b0


	//   ....[49]....
        /*02d4*/ 	.word	0x000031c0


	//   ....[50]....
        /*02d8*/ 	.word	0x00003280


	//   ....[51]....
        /*02dc*/ 	.word	0x00003310


	//   ....[52]....
        /*02e0*/ 	.word	0x00003360


	//   ....[53]....
        /*02e4*/ 	.word	0x000033d0


	//   ....[54]....
        /*02e8*/ 	.word	0x00003430


	//   ....[55]....
        /*02ec*/ 	.word	0x00003480


	//   ....[56]....
        /*02f0*/ 	.word	0x000034c0


	//   ....[57]....
        /*02f4*/ 	.word	0x00003520


	//   ....[58]....
        /*02f8*/ 	.word	0x00003530


	//   ....[59]....
        /*02fc*/ 	.word	0x000039a0


	//   ....[60]....
        /*0300*/ 	.word	0x00003f30


	//   ....[61]....
        /*0304*/ 	.word	0x00003fb0


	//   ....[62]....
        /*0308*/ 	.word	0x00004040


	//   ....[63]....
        /*030c*/ 	.word	0x00004120


	//   ....[64]....
        /*0310*/ 	.word	0x000041a0


	//   ....[65]....
        /*0314*/ 	.word	0x00004230


	//   ....[66]....
        /*0318*/ 	.word	0x000042b0


	//   ....[67]....
        /*031c*/ 	.word	0x00004330


	//   ....[68]....
        /*0320*/ 	.word	0x00004360


	//   ....[69]....
        /*0324*/ 	.word	0x00004430


	//   ....[70]....
        /*0328*/ 	.word	0x000044b0


	//   ....[71]....
        /*032c*/ 	.word	0x00004530


	//   ....[72]....
        /*0330*/ 	.word	0x000045e0


	//   ....[73]....
        /*0334*/ 	.word	0x00004670


	//   ....[74]....
        /*0338*/ 	.word	0x000046f0


	//   ....[75]....
        /*033c*/ 	.word	0x00004760


	//   ....[76]....
        /*0340*/ 	.word	0x000047e0


	//   ....[77]....
        /*0344*/ 	.word	0x00004840


	//   ....[78]....
        /*0348*/ 	.word	0x000048b0


	//   ....[79]....
        /*034c*/ 	.word	0x00004930


	//   ....[80]....
        /*0350*/ 	.word	0x000049d0


	//   ....[81]....
        /*0354*/ 	.word	0x00004a90


	//   ....[82]....
        /*0358*/ 	.word	0x00004b30


	//   ....[83]....
        /*035c*/ 	.word	0x00004bc0


	//   ....[84]....
        /*0360*/ 	.word	0x00004c50


	//   ....[85]....
        /*0364*/ 	.word	0x00004cc0


	//   ....[86]....
        /*0368*/ 	.word	0x00004cf0


	//   ....[87]....
        /*036c*/ 	.word	0x00004dc0


	//   ....[88]....
        /*0370*/ 	.word	0x00004e40


	//   ....[89]....
        /*0374*/ 	.word	0x00004ec0


	//   ....[90]....
        /*0378*/ 	.word	0x00004f80


	//   ....[91]....
        /*037c*/ 	.word	0x00005020


	//   ....[92]....
        /*0380*/ 	.word	0x000050b0


	//   ....[93]....
        /*0384*/ 	.word	0x00005140


	//   ....[94]....
        /*0388*/ 	.word	0x000051d0


	//   ....[95]....
        /*038c*/ 	.word	0x00005230


	//----- nvinfo : EIATTR_VRC_CTA_INIT_COUNT
	.align		4
.L_98:
        /*0390*/ 	.byte	0x02, 0x4a
	.zero		1
	.zero		1


	//----- nvinfo : EIATTR_EXIT_INSTR_OFFSETS
	.align		4
        /*0394*/ 	.byte	0x04, 0x1c
        /*0396*/ 	.short	(.L_100 - .L_99)


	//   ....[0]....
.L_99:
        /*0398*/ 	.word	0x00001ce0


	//   ....[1]....
        /*039c*/ 	.word	0x00001d10


	//   ....[2]....
        /*03a0*/ 	.word	0x00003ec0


	//   ....[3]....
        /*03a4*/ 	.word	0x00003ee0


	//----- nvinfo : EIATTR_MAX_THREADS
	.align		4
.L_100:
        /*03a8*/ 	.byte	0x04, 0x05
        /*03aa*/ 	.short	(.L_102 - .L_101)
.L_101:
        /*03ac*/ 	.word	0x000001a0
        /*03b0*/ 	.word	0x00000001
        /*03b4*/ 	.word	0x00000001


	//----- nvinfo : EIATTR_CRS_STACK_SIZE
	.align		4
.L_102:
        /*03b8*/ 	.byte	0x04, 0x1e
        /*03ba*/ 	.short	(.L_104 - .L_103)
.L_103:
        /*03bc*/ 	.word	0x00000000


	//----- nvinfo : EIATTR_CBANK_PARAM_SIZE
	.align		4
.L_104:
        /*03c0*/ 	.byte	0x03, 0x19
        /*03c2*/ 	.short	0x0038


	//----- nvinfo : EIATTR_PARAM_CBANK
	.align		4
        /*03c4*/ 	.byte	0x04, 0x0a
        /*03c6*/ 	.short	(.L_106 - .L_105)
	.align		4
.L_105:
        /*03c8*/ 	.word	index@(.nv.constant0._ZN3cub18CUB_300001_SM_10006detail4scan16DeviceScanKernelINS2_10policy_hubIiiimN4cuda3std3__44plusIvEEE10Policy1000EN6thrust24THRUST_300001_SM_1000_NS10device_ptrIiEESF_NS0_13ScanTileStateIiLb1EEES9_NS1_10InputValueIiPiEEmiLb0EiEEvT0_T1_T2_iT3_T4_T5_)
        /*03cc*/ 	.short	0x0380
        /*03ce*/ 	.short	0x0038


	//----- nvinfo : EIATTR_SW_WAR
	.align		4
.L_106:
        /*03d0*/ 	.byte	0x04, 0x36
        /*03d2*/ 	.short	(.L_108 - .L_107)
.L_107:
        /*03d4*/ 	.word	0x00000008
.L_108:


//--------------------- .nv.info._ZN3cub18CUB_300001_SM_10006detail4scan16DeviceScanKernelINS2_10policy_hubIiiijN4cuda3std3__44plusIvEEE10Policy1000EN6thrust24THRUST_300001_SM_1000_NS10device_ptrIiEESF_NS0_13ScanTileStateIiLb1EEES9_NS1_10InputValueIiPiEEjiLb0EiEEvT0_T1_T2_iT3_T4_T5_ --------------------------
	.section	.nv.info._ZN3cub18CUB_300001_SM_10006detail4scan16DeviceScanKernelINS2_10policy_hubIiiijN4cuda3std3__44plusIvEEE10Policy1000EN6thrust24THRUST_300001_SM_1000_NS10device_ptrIiEESF_NS0_13ScanTileStateIiLb1EEES9_NS1_10InputValueIiPiEEjiLb0EiEEvT0_T1_T2_iT3_T4_T5_,"",@"SHT_CUDA_INFO"
	.sectionflags	@""
	.align	4


	//----- nvinfo : EIATTR_CUDA_API_VERSION
	.align		4
        /*0000*/ 	.byte	0x04, 0x37
        /*0002*/ 	.short	(.L_110 - .L_109)
.L_109:
        /*0004*/ 	.word	0x00000082


	//----- nvinfo : EIATTR_KPARAM_INFO
	.align		4
.L_110:
        /*0008*/ 	.byte	0x04, 0x17
        /*000a*/ 	.short	(.L_112 - .L_111)
.L_111:
        /*000c*/ 	.word	0x00000000
        /*0010*/ 	.short	0x0006
        /*0012*/ 	.short	0x0030
        /*0014*/ 	.byte	0x00, 0xf0, 0x11, 0x00


	//----- nvinfo : EIATTR_KPARAM_INFO
	.align		4
.L_112:
        /*0018*/ 	.byte	0x04, 0x17
        /*001a*/ 	.short	(.L_114 - .L_113)
.L_113:
        /*001c*/ 	.word	0x00000000
        /*0020*/ 	.short	0x0005
        /*0022*/ 	.short	0x0020
        /*0024*/ 	.byte	0x00, 0xf0, 0x41, 0x00


	//----- nvinfo : EIATTR_KPARAM_INFO
	.align		4
.L_114:
        /*0028*/ 	.byte	0x04, 0x17
        /*002a*/ 	.short	(.L_116 - .L_115)
.L_115:
        /*002c*/ 	.word	0x00000000
        /*0030*/ 	.short	0x0004
        /*0032*/ 	.short	0x001c
        /*0034*/ 	.byte	0x00, 0xf0, 0x05, 0x00


	//----- nvinfo : EIATTR_KPARAM_INFO
	.align		4
.L_116:
        /*0038*/ 	.byte	0x04, 0x17
        /*003a*/ 	.short	(.L_118 - .L_117)
.L_117:
        /*003c*/ 	.word	0x00000000
        /*0040*/ 	.short	0x0003
        /*0042*/ 	.short	0x0018
        /*0044*/ 	.byte	0x00, 0xf0, 0x11, 0x00


	//----- nvinfo : EIATTR_KPARAM_INFO
	.align		4
.L_118:
        /*0048*/ 	.byte	0x04, 0x17
        /*004a*/ 	.short	(.L_120 - .L_119)
.L_119:
        /*004c*/ 	.word	0x00000000
        /*0050*/ 	.short	0x0002
        /*0052*/ 	.short	0x0010
        /*0054*/ 	.byte	0x00, 0xf0, 0x21, 0x00


	//----- nvinfo : EIATTR_KPARAM_INFO
	.align		4
.L_120:
        /*0058*/ 	.byte	0x04, 0x17
        /*005a*/ 	.short	(.L_122 - .L_121)
.L_121:
        /*005c*/ 	.word	0x00000000
        /*0060*/ 	.short	0x0001
        /*0062*/ 	.short	0x0008
        /*0064*/ 	.byte	0x00, 0xf0, 0x21, 0x00


	//----- nvinfo : EIATTR_KPARAM_INFO
	.align		4
.L_122:
        /*0068*/ 	.byte	0x04, 0x17
        /*006a*/ 	.short	(.L_124 - .L_123)
.L_123:
        /*006c*/ 	.word	0x00000000
        /*0070*/ 	.short	0x0000
        /*0072*/ 	.short	0x0000
        /*0074*/ 	.byte	0x00, 0xf0, 0x21, 0x00


	//----- nvinfo : EIATTR_SPARSE_MMA_MASK
	.align		4
.L_124:
        /*0078*/ 	.byte	0x03, 0x50
        /*007a*/ 	.short	0x0000


	//----- nvinfo : EIATTR_MAXREG_COUNT
	.align		4
        /*007c*/ 	.byte	0x03, 0x1b
        /*007e*/ 	.short	0x00a8


	//----- nvinfo : EIATTR_NUM_BARRIERS
	.align		4
        /*0080*/ 	.byte	0x02, 0x4c
        /*0082*/ 	.byte	0x01
	.zero		1


	//----- nvinfo : EIATTR_MERCURY_ISA_VERSION
	.align		4
        /*0084*/ 	.byte	0x03, 0x5f
        /*0086*/ 	.short	0x0101


	//----- nvinfo : EIATTR_UNUSED_LOAD_BYTE_OFFSET
	.align		4
        /*0088*/ 	.byte	0x04, 0x44
        /*008a*/ 	.short	(.L_126 - .L_125)


	//   ....[0]....
.L_125:
        /*008c*/ 	.word	0x00002a80
        /*0090*/ 	.word	0x00000fff


	//----- nvinfo : EIATTR_COOP_GROUP_MASK_REGIDS
	.align		4
.L_126:
        /*0094*/ 	.byte	0x04, 0x29
        /*0096*/ 	.short	(.L_128 - .L_127)


	//   ....[0]....
.L_127:
        /*0098*/ 	.word	0xffffffff


	//   ....[1]....
        /*009c*/ 	.word	0xffffffff


	//   ....[2]....
        /*00a0*/ 	.word	0xffffffff


	//   ....[3]....
        /*00a4*/ 	.word	0xffffffff


	//   ....[4]....
        /*00a8*/ 	.word	0xffffffff


	//   ....[5]....
        /*00ac*/ 	.word	0xffffffff


	//   ....[6]....
        /*00b0*/ 	.word	0xffffffff


	//   ....[7]....
        /*00b4*/ 	.word	0xffffffff


	//   ....[8]....
        /*00b8*/ 	.word	0xffffffff


	//   ....[9]....
        /*00bc*/ 	.word	0xffffffff


	//   ....[10]....
        /*00c0*/ 	.word	0xffffffff


	//   ....[11]....
        /*00c4*/ 	.word	0xffffffff


	//   ....[12]....
        /*00c8*/ 	.word	0xffffffff


	//   ....[13]....
        /*00cc*/ 	.word	0xffffffff


	//   ....[14]....
        /*00d0*/ 	.word	0xffffffff


	//   ....[15]....
        /*00d4*/ 	.word	0xffffffff


	//   ....[16]....
        /*00d8*/ 	.word	0xffffffff


	//   ....[17]....
        /*00dc*/ 	.word	0xffffffff


	//   ....[18]....
        /*00e0*/ 	.word	0xffffffff


	//   ....[19]....
        /*00e4*/ 	.word	0xffffffff


	//   ....[20]....
        /*00e8*/ 	.word	0xffffffff


	//   ....[21]....
        /*00ec*/ 	.word	0xffffffff


	//   ....[22]....
        /*00f0*/ 	.word	0xffffffff


	//   ....[23]....
        /*00f4*/ 	.word	0xffffffff


	//   ....[24]....
        /*00f8*/ 	.word	0xffffffff


	//   ....[25]....
        /*00fc*/ 	.word	0xffffffff


	//   ....[26]....
        /*0100*/ 	.word	0xffffffff


	//   ....[27]....
        /*0104*/ 	.word	0xffffffff


	//   ....[28]....
        /*0108*/ 	.word	0xffffffff


	//   ....[29]....
        /*010c*/ 	.word	0xffffffff


	//   ....[30]....
        /*0110*/ 	.word	0xffffffff


	//   ....[31]....
        /*0114*/ 	.word	0xffffffff


	//   ....[32]....
        /*0118*/ 	.word	0xffffffff


	//   ....[33]....
        /*011c*/ 	.word	0xffffffff


	//   ....[34]....
        /*0120*/ 	.word	0xffffffff


	//   ....[35]....
        /*0124*/ 	.word	0xffffffff


	//   ....[36]....
        /*0128*/ 	.word	0xffffffff


	//   ....[37]....
        /*012c*/ 	.word	0xffffffff


	//   ....[38]....
        /*0130*/ 	.word	0xffffffff


	//   ....[39]....
        /*0134*/ 	.word	0xffffffff


	//   ....[40]....
        /*0138*/ 	.word	0xffffffff


	//   ....[41]....
        /*013c*/ 	.word	0xffffffff


	//   ....[42]....
        /*0140*/ 	.word	0xffffffff


	//   ....[43]....
        /*0144*/ 	.word	0xffffffff


	//   ....[44]....
        /*0148*/ 	.word	0xffffffff


	//   ....[45]....
        /*014c*/ 	.word	0xffffffff


	//   ....[46]....
        /*0150*/ 	.word	0xffffffff


	//   ....[47]....
        /*0154*/ 	.word	0xffffffff


	//   ....[48]....
        /*0158*/ 	.word	0xffffffff


	//   ....[49]....
        /*015c*/ 	.word	0xffffffff


	//   ....[50]....
        /*0160*/ 	.word	0xffffffff


	//   ....[51]....
        /*0164*/ 	.word	0xffffffff


	//   ....[52]....
        /*0168*/ 	.word	0xffffffff


	//   ....[53]....
        /*016c*/ 	.word	0xffffffff


	//   ....[54]....
        /*0170*/ 	.word	0xffffffff


	//   ....[55]....
        /*0174*/ 	.word	0xffffffff


	//   ....[56]....
        /*0178*/ 	.word	0xffffffff


	//   ....[57]....
        /*017c*/ 	.word	0xffffffff


	//   ....[58]....
        /*0180*/ 	.word	0xffffffff


	//   ....[59]....
        /*0184*/ 	.word	0xffffffff


	//   ....[60]....
        /*0188*/ 	.word	0x05000015


	//   ....[61]....
        /*018c*/ 	.word	0x05000015


	//   ....[62]....
        /*0190*/ 	.word	0x05000015


	//   ....[63]....
        /*0194*/ 	.word	0x05000015


	//   ....[64]....
        /*0198*/ 	.word	0x05000015


	//   ....[65]....
        /*019c*/ 	.word	0x05000015


	//   ....[66]....
        /*01a0*/ 	.word	0x05000015


	//   ....[67]....
        /*01a4*/ 	.word	0x05000015


	//   ....[68]....
        /*01a8*/ 	.word	0x05000015


	//   ....[69]....
        /*01ac*/ 	.word	0x05000015


	//   ....[70]....
        /*01b0*/ 	.word	0x05000015


	//   ....[71]....
        /*01b4*/ 	.word	0x05000015


	//   ....[72]....
        /*01b8*/ 	.word	0x05000015


	//   ....[73]....
        /*01bc*/ 	.word	0x05000015


	//   ....[74]....
        /*01c0*/ 	.word	0x05000015


	//   ....[75]....
        /*01c4*/ 	.word	0x05000015


	//   ....[76]....
        /*01c8*/ 	.word	0x05000015


	//   ....[77]....
        /*01cc*/ 	.word	0x05000015


	//   ....[78]....
        /*01d0*/ 	.word	0x05000015


	//   ....[79]....
        /*01d4*/ 	.word	0x05000015


	//   ....[80]....
        /*01d8*/ 	.word	0x05000015


	//   ....[81]....
        /*01dc*/ 	.word	0x05000015


	//   ....[82]....
        /*01e0*/ 	.word	0x05000015


	//   ....[83]....
        /*01e4*/ 	.word	0x05000015


	//   ....[84]....
        /*01e8*/ 	.word	0x05000015


	//   ....[85]....
        /*01ec*/ 	.word	0x05000015


	//   ....[86]....
        /*01f0*/ 	.word	0x05000015


	//   ....[87]....
        /*01f4*/ 	.word	0x05000015


	//   ....[88]....
        /*01f8*/ 	.word	0x05000015


	//   ....[89]....
        /*01fc*/ 	.word	0x05000015


	//   ....[90]....
        /*0200*/ 	.word	0x05000015


	//   ....[91]....
        /*0204*/ 	.word	0x05000015


	//   ....[92]....
        /*0208*/ 	.word	0x05000015


	//   ....[93]....
        /*020c*/ 	.word	0x05000015


	//   ....[94]....
        /*0210*/ 	.word	0x05000015


	//   ....[95]....
        /*0214*/ 	.word	0x05000015


	//----- nvinfo : EIATTR_COOP_GROUP_INSTR_OFFSETS
	.align		4
.L_128:
        /*0218*/ 	.byte	0x04, 0x28
        /*021a*/ 	.short	(.L_130 - .L_129)


	//   ....[0]....
.L_129:
        /*021c*/ 	.word	0x00000510


	//   ....[1]....
        /*0220*/ 	.word	0x000006d0


	//   ....[2]....
        /*0224*/ 	.word	0x000006f0


	//   ....[3]....
        /*0228*/ 	.word	0x00000710


	//   ....[4]....
        /*022c*/ 	.word	0x00000730


	//   ....[5]....
        /*0230*/ 	.word	0x00000750


	//   ....[6]....
        /*0234*/ 	.word	0x00000b40


	//   ....[7]....
        /*0238*/ 	.word	0x00000b60


	//   ....[8]....
        /*023c*/ 	.word	0x00000b80


	//   ....[9]....
        /*0240*/ 	.word	0x00000ba0


	//   ....[10]....
        /*0244*/ 	.word	0x00000bc0


	//   ....[11]....
        /*0248*/ 	.word	0x00000f70


	//   ....[12]....
        /*024c*/ 	.word	0x00001140


	//   ....[13]....
        /*0250*/ 	.word	0x000011a0


	//   ....[14]....
        /*0254*/ 	.word	0x00001240


	//   ....[15]....
        /*0258*/ 	.word	0x000012b0


	//   ....[16]....
        /*025c*/ 	.word	0x00001300


	//   ....[17]....
        /*0260*/ 	.word	0x00001340


	//   ....[18]....
        /*0264*/ 	.word	0x00001380


	//   ....[19]....
        /*0268*/ 	.word	0x00001390


	//   ....[20]....
        /*026c*/ 	.word	0x00001470


	//   ....[21]....
        /*0270*/ 	.word	0x00001640


	//   ....[22]....
        /*0274*/ 	.word	0x00001690


	//   ....[23]....
        /*0278*/ 	.word	0x000016f0


	//   ....[24]....
        /*027c*/ 	.word	0x00001750


	//   ....[25]....
        /*0280*/ 	.word	0x00001790


	//   ....[26]....
        /*0284*/ 	.word	0x000017d0


	//   ....[27]....
        /*0288*/ 	.word	0x00001810


	//   ....[28]....
        /*028c*/ 	.word	0x00001820


	//   ....[29]....
        /*0290*/ 	.word	0x00001cd0


	//   ....[30]....
        /*0294*/ 	.word	0x000027b0


	//   ....[31]....
        /*0298*/ 	.word	0x00002970


	//   ....[32]....
        /*029c*/ 	.word	0x00002990


	//   ....[33]....
        /*02a0*/ 	.word	0x000029b0


	//   ....[34]....
        /*02a4*/ 	.word	0x000029d0


	//   ....[35]....
        /*02a8*/ 	.word	0x000029f0


	//   ....[36]....
        /*02ac*/ 	.word	0x00002d70


	//   ....[37]....
        /*02b0*/ 	.word	0x00002d90


	//   ....[38]....
        /*02b4*/ 	.word	0x00002db0


	//   ....[39]....
        /*02b8*/ 	.word	0x00002dd0


	//   ....[40]....
        /*02bc*/ 	.word	0x00002df0


	//   ....[41]....
        /*02c0*/ 	.word	0x000031a0


	//   ....[42]....
        /*02c4*/ 	.word	0x00003370


	//   ....[43]....
        /*02c8*/ 	.word	0x000033d0


	//   ....[44]....
        /*02cc*/ 	.word	0x00003440


	//   ....[45]....
        /*02d0*/ 	.word	0x000034b0


	//   ....[46]....
        /*02d4*/ 	.word	0x00003500


	//   ....[47]....
        /*02d8*/ 	.word	0x00003550


	//   ....[48]....
        /*02dc*/ 	.word	0x000035b0


	//   ....[49]....
        /*02e0*/ 	.word	0x000035c0


	//   ....[50]....
        /*02e4*/ 	.word	0x00003680


	//   ....[51]....
        /*02e8*/ 	.word	0x00003850


	//   ....[52]....
        /*02ec*/ 	.word	0x000038a0


	//   ....[53]....
        /*02f0*/ 	.word	0x00003910


	//   ....[54]....
        /*02f4*/ 	.word	0x00003970


	//   ....[55]....
        /*02f8*/ 	.word	0x000039c0


	//   ....[56]....
        /*02fc*/ 	.word	0x00003a20


	//   ....[57]....
        /*0300*/ 	.word	0x00003a60


	//   ....[58]....
        /*0304*/ 	.word	0x00003a70


	//   ....[59]....
        /*0308*/ 	.word	0x00003ee0


	//   ....[60]....
        /*030c*/ 	.word	0x00004560


	//   ....[61]....
        /*0310*/ 	.word	0x000045e0


	//   ....[62]....
        /*0314*/ 	.word	0x00004670


	//   ....[63]....
        /*0318*/ 	.word	0x00004760


	//   ....[64]....
        /*031c*/ 	.word	0x00004800


	//   ....[65]....
        /*0320*/ 	.word	0x00004880


	//   ....[66]....
        /*0324*/ 	.word	0x00004910


	//   ....[67]....
        /*0328*/ 	.word	0x00004990


	//   ....[68]....
        /*032c*/ 	.word	0x000049c0


	//   ....[69]....
        /*0330*/ 	.word	0x00004a70


	//   ....[70]....
        /*0334*/ 	.word	0x00004af0


	//   ....[71]....
        /*0338*/ 	.word	0x00004b70


	//   ....[72]....
        /*033c*/ 	.word	0x00004c30


	//   ....[73]....
        /*0340*/ 	.word	0x00004cc0


	//   ....[74]....
        /*0344*/ 	.word	0x00004d40


	//   ....[75]....
        /*0348*/ 	.word	0x00004dc0


	//   ....[76]....
        /*034c*/ 	.word	0x00004e40


	//   ....[77]....
        /*0350*/ 	.word	0x00004ea0


	//   ....[78]....
        /*0354*/ 	.word	0x00004f10


	//   ....[79]....
        /*0358*/ 	.word	0x00004f90


	//   ....[80]....
        /*035c*/ 	.word	0x00005020


	//   ....[81]....
        /*0360*/ 	.word	0x000050d0


	//   ....[82]....
        /*0364*/ 	.word	0x00005180


	//   ....[83]....
        /*0368*/ 	.word	0x00005210


	//   ....[84]....
        /*036c*/ 	.word	0x000052a0


	//   ....[85]....
        /*0370*/ 	.word	0x00005340


	//   ....[86]....
        /*0374*/ 	.word	0x00005370


	//   ....[87]....
        /*0378*/ 	.word	0x00005420


	//   ....[88]....
        /*037c*/ 	.word	0x000054a0


	//   ....[89]....
        /*0380*/ 	.word	0x00005520


	//   ....[90]....
        /*0384*/ 	.word	0x000055e0


	//   ....[91]....
        /*0388*/ 	.word	0x00005690


	//   ....[92]....
        /*038c*/ 	.word	0x00005720


	//   ....[93]....
        /*0390*/ 	.word	0x000057a0


	//   ....[94]....
        /*0394*/ 	.word	0x00005830


	//   ....[95]....
        /*0398*/ 	.word	0x00005890


	//----- nvinfo : EIATTR_VRC_CTA_INIT_COUNT
	.align		4
.L_130:
        /*039c*/ 	.byte	0x02, 0x4a
	.zero		1
	.zero		1


	//----- nvinfo : EIATTR_EXIT_INSTR_OFFSETS
	.align		4
        /*03a0*/ 	.byte	0x04, 0x1c
        /*03a2*/ 	.short	(.L_132 - .L_131)


	//   ....[0]....
.L_131:
        /*03a4*/ 	.word	0x00001fa0


	//   ....[1]....
        /*03a8*/ 	.word	0x00001fc0


	//   ....[2]....
        /*03ac*/ 	.word	0x000044f0


	//   ....[3]....
        /*03b0*/ 	.word	0x00004510


	//----- nvinfo : EIATTR_MAX_THREADS
	.align		4
.L_132:
        /*03b4*/ 	.byte	0x04, 0x05
        /*03b6*/ 	.short	(.L_134 - .L_133)
.L_133:
        /*03b8*/ 	.word	0x00000180
        /*03bc*/ 	.word	0x00000001
        /*03c0*/ 	.word	0x00000001


	//----- nvinfo : EIATTR_CRS_STACK_SIZE
	.align		4
.L_134:
        /*03c4*/ 	.byte	0x04, 0x1e
        /*03c6*/ 	.short	(.L_136 - .L_135)
.L_135:
        /*03c8*/ 	.word	0x00000000


	//----- nvinfo : EIATTR_CBANK_PARAM_SIZE
	.align		4
.L_136:
        /*03cc*/ 	.byte	0x03, 0x19
        /*03ce*/ 	.short	0x0034


	//----- nvinfo : EIATTR_PARAM_CBANK
	.align		4
        /*03d0*/ 	.byte	0x04, 0x0a
        /*03d2*/ 	.short	(.L_138 - .L_137)
	.align		4
.L_137:
        /*03d4*/ 	.word	index@(.nv.constant0._ZN3cub18CUB_300001_SM_10006detail4scan16DeviceScanKernelINS2_10policy_hubIiiijN4cuda3std3__44plusIvEEE10Policy1000EN6thrust24THRUST_300001_SM_1000_NS10device_ptrIiEESF_NS0_13ScanTileStateIiLb1EEES9_NS1_10InputValueIiPiEEjiLb0EiEEvT0_T1_T2_iT3_T4_T5_)
        /*03d8*/ 	.short	0x0380
        /*03da*/ 	.short	0x0034


	//----- nvinfo : EIATTR_SW_WAR
	.align		4
.L_138:
        /*03dc*/ 	.byte	0x04, 0x36
        /*03de*/ 	.short	(.L_140 - .L_139)
.L_139:
        /*03e0*/ 	.word	0x00000008
.L_140:


//--------------------- .nv.info._ZN3cub18CUB_300001_SM_10006detail4scan20DeviceScanInitKernelINS0_13ScanTileStateIiLb1EEEEEvT_i --------------------------
	.section	.nv.info._ZN3cub18CUB_300001_SM_10006detail4scan20DeviceScanInitKernelINS0_13ScanTileStateIiLb1EEEEEvT_i,"",@"SHT_CUDA_INFO"
	.sectionflags	@""
	.align	4


	//----- nvinfo : EIATTR_CUDA_API_VERSION
	.align		4
        /*0000*/ 	.byte	0x04, 0x37
        /*0002*/ 	.short	(.L_142 - .L_141)
.L_141:
        /*0004*/ 	.word	0x00000082


	//----- nvinfo : EIATTR_KPARAM_INFO
	.align		4
.L_142:
        /*0008*/ 	.byte	0x04, 0x17
        /*000a*/ 	.short	(.L_144 - .L_143)
.L_143:
        /*000c*/ 	.word	0x00000000
        /*0010*/ 	.short	0x0001
        /*0012*/ 	.short	0x0008
        /*0014*/ 	.byte	0x00, 0xf0, 0x11, 0x00


	//----- nvinfo : EIATTR_KPARAM_INFO
	.align		4
.L_144:
        /*0018*/ 	.byte	0x04, 0x17
        /*001a*/ 	.short	(.L_146 - .L_145)
.L_145:
        /*001c*/ 	.word	0x00000000
        /*0020*/ 	.short	0x0000
        /*0022*/ 	.short	0x0000
        /*0024*/ 	.byte	0x00, 0xf0, 0x21, 0x00


	//----- nvinfo : EIATTR_SPARSE_MMA_MASK
	.align		4
.L_146:
        /*0028*/ 	.byte	0x03, 0x50
        /*002a*/ 	.short	0x0000


	//----- nvinfo : EIATTR_MAXREG_COUNT
	.align		4
        /*002c*/ 	.byte	0x03, 0x1b
        /*002e*/ 	.short	0x00ff


	//----- nvinfo : EIATTR_MERCURY_ISA_VERSION
	.align		4
        /*0030*/ 	.byte	0x03, 0x5f
        /*0032*/ 	.short	0x0101


	//----- nvinfo : EIATTR_VRC_CTA_INIT_COUNT
	.align		4
        /*0034*/ 	.byte	0x02, 0x4a
	.zero		1
	.zero		1


	//----- nvinfo : EIATTR_EXIT_INSTR_OFFSETS
	.align		4
        /*0038*/ 	.byte	0x04, 0x1c
        /*003a*/ 	.short	(.L_148 - .L_147)


	//   ....[0]....
.L_147:
        /*003c*/ 	.word	0x000000f0


	//   ....[1]....
        /*0040*/ 	.word	0x00000130


	//----- nvinfo : EIATTR_CBANK_PARAM_SIZE
	.align		4
.L_148:
        /*0044*/ 	.byte	0x03, 0x19
        /*0046*/ 	.short	0x000c


	//----- nvinfo : EIATTR_PARAM_CBANK
	.align		4
        /*0048*/ 	.byte	0x04, 0x0a
        /*004a*/ 	.short	(.L_150 - .L_149)
	.align		4
.L_149:
        /*004c*/ 	.word	index@(.nv.constant0._ZN3cub18CUB_300001_SM_10006detail4scan20DeviceScanInitKernelINS0_13ScanTileStateIiLb1EEEEEvT_i)
        /*0050*/ 	.short	0x0380
        /*0052*/ 	.short	0x000c


	//----- nvinfo : EIATTR_SW_WAR
	.align		4
.L_150:
        /*0054*/ 	.byte	0x04, 0x36
        /*0056*/ 	.short	(.L_152 - .L_151)
.L_151:
        /*0058*/ 	.word	0x00000008
.L_152:


//--------------------- .nv.info._ZN3cub18CUB_300001_SM_10006detail11EmptyKernelIvEEvv --------------------------
	.section	.nv.info._ZN3cub18CUB_300001_SM_10006detail11EmptyKernelIvEEvv,"",@"SHT_CUDA_INFO"
	.sectionflags	@""
	.align	4


	//----- nvinfo : EIATTR_CUDA_API_VERSION
	.align		4
        /*0000*/ 	.byte	0x04, 0x37
        /*0002*/ 	.short	(.L_154 - .L_153)
.L_153:
        /*0004*/ 	.word	0x00000082


	//----- nvinfo : EIATTR_SPARSE_MMA_MASK
	.align		4
.L_154:
        /*0008*/ 	.byte	0x03, 0x50
        /*000a*/ 	.short	0x0000


	//----- nvinfo : EIATTR_MAXREG_COUNT
	.align		4
        /*000c*/ 	.byte	0x03, 0x1b
        /*000e*/ 	.short	0x00ff


	//----- nvinfo : EIATTR_MERCURY_ISA_VERSION
	.align		4
        /*0010*/ 	.byte	0x03, 0x5f
        /*0012*/ 	.short	0x0101


	//----- nvinfo : EIATTR_VRC_CTA_INIT_COUNT
	.align		4
        /*0014*/ 	.byte	0x02, 0x4a
	.zero		1
	.zero		1


	//----- nvinfo : EIATTR_EXIT_INSTR_OFFSETS
	.align		4
        /*0018*/ 	.byte	0x04, 0x1c
        /*001a*/ 	.short	(.L_156 - .L_155)


	//   ....[0]....
.L_155:
        /*001c*/ 	.word	0x00000010


	//----- nvinfo : EIATTR_SW_WAR
	.align		4
.L_156:
        /*0020*/ 	.byte	0x04, 0x36
        /*0022*/ 	.short	(.L_158 - .L_157)
.L_157:
        /*0024*/ 	.word	0x00000008
.L_158:


//--------------------- .nv.info._Z3genPjiS_iS_Pi --------------------------
	.section	.nv.info._Z3genPjiS_iS_Pi,"",@"SHT_CUDA_INFO"
	.sectionflags	@""
	.align	4


	//----- nvinfo : EIATTR_CUDA_API_VERSION
	.align		4
        /*0000*/ 	.byte	0x04, 0x37
        /*0002*/ 	.short	(.L_160 - .L_159)
.L_159:
        /*0004*/ 	.word	0x00000082


	//----- nvinfo : EIATTR_KPARAM_INFO
	.align		4
.L_160:
        /*0008*/ 	.byte	0x04, 0x17
        /*000a*/ 	.short	(.L_162 - .L_161)
.L_161:
        /*000c*/ 	.word	0x00000000
        /*0010*/ 	.short	0x0005
        /*0012*/ 	.short	0x0028
        /*0014*/ 	.byte	0x00, 0xf5, 0x21, 0x00


	//----- nvinfo : EIATTR_KPARAM_INFO
	.align		4
.L_162:
        /*0018*/ 	.byte	0x04, 0x17
        /*001a*/ 	.short	(.L_164 - .L_163)
.L_163:
        /*001c*/ 	.word	0x00000000
        /*0020*/ 	.short	0x0004
        /*0022*/ 	.short	0x0020
        /*0024*/ 	.byte	0x00, 0xf5, 0x21, 0x00


	//----- nvinfo : EIATTR_KPARAM_INFO
	.align		4
.L_164:
        /*0028*/ 	.byte	0x04, 0x17
        /*002a*/ 	.short	(.L_166 - .L_165)
.L_165:
        /*002c*/ 	.word	0x00000000
        /*0030*/ 	.short	0x0003
        /*0032*/ 	.short	0x0018
        /*0034*/ 	.byte	0x00, 0xf0, 0x11, 0x00


	//----- nvinfo : EIATTR_KPARAM_INFO
	.align		4
.L_166:
        /*0038*/ 	.byte	0x04, 0x17
        /*003a*/ 	.short	(.L_168 - .L_167)
.L_167:
        /*003c*/ 	.word	0x00000000
        /*0040*/ 	.short	0x0002
        /*0042*/ 	.short	0x0010
        /*0044*/ 	.byte	0x00, 0xf5, 0x21, 0x00


	//----- nvinfo : EIATTR_KPARAM_INFO
	.align		4
.L_168:
        /*0048*/ 	.byte	0x04, 0x17
        /*004a*/ 	.short	(.L_170 - .L_169)
.L_169:
        /*004c*/ 	.word	0x00000000
        /*0050*/ 	.short	0x0001
        /*0052*/ 	.short	0x0008
        /*0054*/ 	.byte	0x00, 0xf0, 0x11, 0x00


	//----- nvinfo : EIATTR_KPARAM_INFO
	.align		4
.L_170:
        /*0058*/ 	.byte	0x04, 0x17
        /*005a*/ 	.short	(.L_172 - .L_171)
.L_171:
        /*005c*/ 	.word	0x00000000
        /*0060*/ 	.short	0x0000
        /*0062*/ 	.short	0x0000
        /*0064*/ 	.byte	0x00, 0xf5, 0x21, 0x00


	//----- nvinfo : EIATTR_SPARSE_MMA_MASK
	.align		4
.L_172:
        /*0068*/ 	.byte	0x03, 0x50
        /*006a*/ 	.short	0x0000


	//----- nvinfo : EIATTR_MAXREG_COUNT
	.align		4
        /*006c*/ 	.byte	0x03, 0x1b
        /*006e*/ 	.short	0x00ff


	//----- nvinfo : EIATTR_NUM_BARRIERS
	.align		4
        /*0070*/ 	.byte	0x02, 0x4c
        /*0072*/ 	.byte	0x01
	.zero		1


	//----- nvinfo : EIATTR_MERCURY_ISA_VERSION
	.align		4
        /*0074*/ 	.byte	0x03, 0x5f
        /*0076*/ 	.short	0x0101


	//----- nvinfo : EIATTR_VRC_CTA_INIT_COUNT
	.align		4
        /*0078*/ 	.byte	0x02, 0x4a
	.zero		1
	.zero		1


	//----- nvinfo : EIATTR_EXIT_INSTR_OFFSETS
	.align		4
        /*007c*/ 	.byte	0x04, 0x1c
        /*007e*/ 	.short	(.L_174 - .L_173)


	//   ....[0]....
.L_173:
        /*0080*/ 	.word	0x000001a0


	//   ....[1]....
        /*0084*/ 	.word	0x00000c10


	//----- nvinfo : EIATTR_CRS_STACK_SIZE
	.align		4
.L_174:
        /*0088*/ 	.byte	0x04, 0x1e
        /*008a*/ 	.short	(.L_176 - .L_175)
.L_175:
        /*008c*/ 	.word	0x00000000


	//----- nvinfo : EIATTR_CBANK_PARAM_SIZE
	.align		4
.L_176:
        /*0090*/ 	.byte	0x03, 0x19
        /*0092*/ 	.short	0x0030


	//----- nvinfo : EIATTR_PARAM_CBANK
	.align		4
        /*0094*/ 	.byte	0x04, 0x0a
        /*0096*/ 	.short	(.L_178 - .L_177)
	.align		4
.L_177:
        /*0098*/ 	.word	index@(.nv.constant0._Z3genPjiS_iS_Pi)
        /*009c*/ 	.short	0x0380
        /*009e*/ 	.short	0x0030


	//----- nvinfo : EIATTR_SW_WAR
	.align		4
.L_178:
        /*00a0*/ 	.byte	0x04, 0x36
        /*00a2*/ 	.short	(.L_180 - .L_179)
.L_179:
        /*00a4*/ 	.word	0x00000008
.L_180:


//--------------------- .nv.info._Z9count_genPjiS_iPi --------------------------
	.section	.nv.info._Z9count_genPjiS_iPi,"",@"SHT_CUDA_INFO"
	.sectionflags	@""
	.align	4


	//----- nvinfo : EIATTR_CUDA_API_VERSION
	.align		4
        /*0000*/ 	.byte	0x04, 0x37
        /*0002*/ 	.short	(.L_182 - .L_181)
.L_181:
        /*0004*/ 	.word	0x00000082


	//----- nvinfo : EIATTR_KPARAM_INFO
	.align		4
.L_182:
        /*0008*/ 	.byte	0x04, 0x17
        /*000a*/ 	.short	(.L_184 - .L_183)
.L_183:
        /*000c*/ 	.word	0x00000000
        /*0010*/ 	.short	0x0004
        /*0012*/ 	.short	0x0020
        /*0014*/ 	.byte	0x00, 0xf5, 0x21, 0x00


	//----- nvinfo : EIATTR_KPARAM_INFO
	.align		4
.L_184:
        /*0018*/ 	.byte	0x04, 0x17
        /*001a*/ 	.short	(.L_186 - .L_185)
.L_185:
        /*001c*/ 	.word	0x00000000
        /*0020*/ 	.short	0x0003
        /*0022*/ 	.short	0x0018
        /*0024*/ 	.byte	0x00, 0xf0, 0x11, 0x00


	//----- nvinfo : EIATTR_KPARAM_INFO
	.align		4
.L_186:
        /*0028*/ 	.byte	0x04, 0x17
        /*002a*/ 	.short	(.L_188 - .L_187)
.L_187:
        /*002c*/ 	.word	0x00000000
        /*0030*/ 	.short	0x0002
        /*0032*/ 	.short	0x0010
        /*0034*/ 	.byte	0x00, 0xf5, 0x21, 0x00


	//----- nvinfo : EIATTR_KPARAM_INFO
	.align		4
.L_188:
        /*0038*/ 	.byte	0x04, 0x17
        /*003a*/ 	.short	(.L_190 - .L_189)
.L_189:
        /*003c*/ 	.word	0x00000000
        /*0040*/ 	.short	0x0001
        /*0042*/ 	.short	0x0008
        /*0044*/ 	.byte	0x00, 0xf0, 0x11, 0x00


	//----- nvinfo : EIATTR_KPARAM_INFO
	.align		4
.L_190:
        /*0048*/ 	.byte	0x04, 0x17
        /*004a*/ 	.short	(.L_192 - .L_191)
.L_191:
        /*004c*/ 	.word	0x00000000
        /*0050*/ 	.short	0x0000
        /*0052*/ 	.short	0x0000
        /*0054*/ 	.byte	0x00, 0xf5, 0x21, 0x00


	//----- nvinfo : EIATTR_SPARSE_MMA_MASK
	.align		4
.L_192:
        /*0058*/ 	.byte	0x03, 0x50
        /*005a*/ 	.short	0x0000


	//----- nvinfo : EIATTR_MAXREG_COUNT
	.align		4
        /*005c*/ 	.byte	0x03, 0x1b
        /*005e*/ 	.short	0x00ff


	//----- nvinfo : EIATTR_NUM_BARRIERS
	.align		4
        /*0060*/ 	.byte	0x02, 0x4c
        /*0062*/ 	.byte	0x01
	.zero		1


	//----- nvinfo : EIATTR_MERCURY_ISA_VERSION
	.align		4
        /*0064*/ 	.byte	0x03, 0x5f
        /*0066*/ 	.short	0x0101


	//----- nvinfo : EIATTR_VRC_CTA_INIT_COUNT
	.align		4
        /*0068*/ 	.byte	0x02, 0x4a
	.zero		1
	.zero		1


	//----- nvinfo : EIATTR_EXIT_INSTR_OFFSETS
	.align		4
        /*006c*/ 	.byte	0x04, 0x1c
        /*006e*/ 	.short	(.L_194 - .L_193)


	//   ....[0]....
.L_193:
        /*0070*/ 	.word	0x000001b0


	//   ....[1]....
        /*0074*/ 	.word	0x00000240


	//   ....[2]....
        /*0078*/ 	.word	0x00000910


	//----- nvinfo : EIATTR_CRS_STACK_SIZE
	.align		4
.L_194:
        /*007c*/ 	.byte	0x04, 0x1e
        /*007e*/ 	.short	(.L_196 - .L_195)
.L_195:
        /*0080*/ 	.word	0x00000000


	//----- nvinfo : EIATTR_CBANK_PARAM_SIZE
	.align		4
.L_196:
        /*0084*/ 	.byte	0x03, 0x19
        /*0086*/ 	.short	0x0028


	//----- nvinfo : EIATTR_PARAM_CBANK
	.align		4
        /*0088*/ 	.byte	0x04, 0x0a
        /*008a*/ 	.short	(.L_198 - .L_197)
	.align		4
.L_197:
        /*008c*/ 	.word	index@(.nv.constant0._Z9count_genPjiS_iPi)
        /*0090*/ 	.short	0x0380
        /*0092*/ 	.short	0x0028


	//----- nvinfo : EIATTR_SW_WAR
	.align		4
.L_198:
        /*0094*/ 	.byte	0x04, 0x36
        /*0096*/ 	.short	(.L_200 - .L_199)
.L_199:
        /*0098*/ 	.word	0x00000008
.L_200:


//--------------------- .nv.callgraph             --------------------------
	.section	.nv.callgraph,"",@"SHT_CUDA_CALLGRAPH"
	.align	4
	.sectionentsize	8
	.align		4
        /*0000*/ 	.word	0x00000000
	.align		4
        /*0004*/ 	.word	0xffffffff
	.align		4
        /*0008*/ 	.word	0x00000000
	.align		4
        /*000c*/ 	.word	0xfffffffe
	.align		4
        /*0010*/ 	.word	0x00000000
	.align		4
        /*0014*/ 	.word	0xfffffffd
	.align		4
        /*0018*/ 	.word	0x00000000
	.align		4
        /*001c*/ 	.word	0xfffffffc


//--------------------- .nv.constant4             --------------------------
	.section	.nv.constant4,"a",@progbits
	.align	8
	.align		8
.nv.constant4:
        /*0000*/ 	.dword	_ZN34_INTERNAL_bc88defd_4_k_cu_75b32d744cuda3std3__45__cpo5beginE
	.align		8
        /*0008*/ 	.dword	_ZN34_INTERNAL_bc88defd_4_k_cu_75b32d744cuda3std3__45__cpo3endE
	.align		8
        /*0010*/ 	.dword	_ZN34_INTERNAL_bc88defd_4_k_cu_75b32d744cuda3std3__45__cpo6cbeginE
	.align		8
        /*0018*/ 	.dword	_ZN34_INTERNAL_bc88defd_4_k_cu_75b32d744cuda3std3__45__cpo4cendE
	.align		8
        /*0020*/ 	.dword	_ZN34_INTERNAL_bc88defd_4_k_cu_75b32d744cuda3std3__45__cpo6rbeginE
	.align		8
        /*0028*/ 	.dword	_ZN34_INTERNAL_bc88defd_4_k_cu_75b32d744cuda3std3__45__cpo4rendE
	.align		8
        /*0030*/ 	.dword	_ZN34_INTERNAL_bc88defd_4_k_cu_75b32d744cuda3std3__45__cpo7crbeginE
	.align		8
        /*0038*/ 	.dword	_ZN34_INTERNAL_bc88defd_4_k_cu_75b32d744cuda3std3__45__cpo5crendE
	.align		8
        /*0040*/ 	.dword	_ZN34_INTERNAL_bc88defd_4_k_cu_75b32d744cuda3std3__436_GLOBAL__N__bc88defd_4_k_cu_75b32d746ignoreE
	.align		8
        /*0048*/ 	.dword	_ZN34_INTERNAL_bc88defd_4_k_cu_75b32d744cuda3std3__419piecewise_constructE
	.align		8
        /*0050*/ 	.dword	_ZN34_INTERNAL_bc88defd_4_k_cu_75b32d744cuda3std3__48in_placeE
	.align		8
        /*0058*/ 	.dword	_ZN34_INTERNAL_bc88defd_4_k_cu_75b32d744cuda3std3__420unreachable_sentinelE
	.align		8
        /*0060*/ 	.dword	_ZN34_INTERNAL_bc88defd_4_k_cu_75b32d744cuda3std3__47nulloptE
	.align		8
        /*0068*/ 	.dword	_ZN34_INTERNAL_bc88defd_4_k_cu_75b32d744cuda3std3__48unexpectE
	.align		8
        /*0070*/ 	.dword	_ZN34_INTERNAL_bc88defd_4_k_cu_75b32d744cuda3std6ranges3__45__cpo4swapE
	.align		8
        /*0078*/ 	.dword	_ZN34_INTERNAL_bc88defd_4_k_cu_75b32d744cuda3std6ranges3__45__cpo9iter_moveE
	.align		8
        /*0080*/ 	.dword	_ZN34_INTERNAL_bc88defd_4_k_cu_75b32d744cuda3std6ranges3__45__cpo5beginE
	.align		8
        /*0088*/ 	.dword	_ZN34_INTERNAL_bc88defd_4_k_cu_75b32d744cuda3std6ranges3__45__cpo3endE
	.align		8
        /*0090*/ 	.dword	_ZN34_INTERNAL_bc88defd_4_k_cu_75b32d744cuda3std6ranges3__45__cpo6cbeginE
	.align		8
        /*0098*/ 	.dword	_ZN34_INTERNAL_bc88defd_4_k_cu_75b32d744cuda3std6ranges3__45__cpo4cendE
	.align		8
        /*00a0*/ 	.dword	_ZN34_INTERNAL_bc88defd_4_k_cu_75b32d744cuda3std6ranges3__45__cpo7advanceE
	.align		8
        /*00a8*/ 	.dword	_ZN34_INTERNAL_bc88defd_4_k_cu_75b32d744cuda3std6ranges3__45__cpo9iter_swapE
	.align		8
        /*00b0*/ 	.dword	_ZN34_INTERNAL_bc88defd_4_k_cu_75b32d744cuda3std6ranges3__45__cpo4nextE
	.align		8
        /*00b8*/ 	.dword	_ZN34_INTERNAL_bc88defd_4_k_cu_75b32d744cuda3std6ranges3__45__cpo4prevE
	.align		8
        /*00c0*/ 	.dword	_ZN34_INTERNAL_bc88defd_4_k_cu_75b32d744cuda3std6ranges3__45__cpo4dataE
	.align		8
        /*00c8*/ 	.dword	_ZN34_INTERNAL_bc88defd_4_k_cu_75b32d744cuda3std6ranges3__45__cpo5cdataE
	.align		8
        /*00d0*/ 	.dword	_ZN34_INTERNAL_bc88defd_4_k_cu_75b32d744cuda3std6ranges3__45__cpo4sizeE
	.align		8
        /*00d8*/ 	.dword	_ZN34_INTERNAL_bc88defd_4_k_cu_75b32d744cuda3std6ranges3__45__cpo5ssizeE
	.align		8
        /*00e0*/ 	.dword	_ZN34_INTERNAL_bc88defd_4_k_cu_75b32d744cuda3std6ranges3__45__cpo8distanceE
	.align		8
        /*00e8*/ 	.dword	_ZN34_INTERNAL_bc88defd_4_k_cu_75b32d746thrust24THRUST_300001_SM_1000_NS8cuda_cub3parE
	.align		8
        /*00f0*/ 	.dword	_ZN34_INTERNAL_bc88defd_4_k_cu_75b32d746thrust24THRUST_300001_SM_1000_NS8cuda_cub10par_nosyncE
	.align		8
        /*00f8*/ 	.dword	_ZN34_INTERNAL_bc88defd_4_k_cu_75b32d746thrust24THRUST_300001_SM_1000_NS6system6detail10sequential3seqE
	.align		8
        /*0100*/ 	.dword	_ZN34_INTERNAL_bc88defd_4_k_cu_75b32d746thrust24THRUST_300001_SM_1000_NS12placeholders2_1E
	.align		8
        /*0108*/ 	.dword	_ZN34_INTERNAL_bc88defd_4_k_cu_75b32d746thrust24THRUST_300001_SM_1000_NS12placeholders2_2E
	.align		8
        /*0110*/ 	.dword	_ZN34_INTERNAL_bc88defd_4_k_cu_75b32d746thrust24THRUST_300001_SM_1000_NS12placeholders2_3E
	.align		8
        /*0118*/ 	.dword	_ZN34_INTERNAL_bc88defd_4_k_cu_75b32d746thrust24THRUST_300001_SM_1000_NS12placeholders2_4E
	.align		8
        /*0120*/ 	.dword	_ZN34_INTERNAL_bc88defd_4_k_cu_75b32d746thrust24THRUST_300001_SM_1000_NS12placeholders2_5E
	.align		8
        /*0128*/ 	.dword	_ZN34_INTERNAL_bc88defd_4_k_cu_75b32d746thrust24THRUST_300001_SM_1000_NS12placeholders2_6E
	.align		8
        /*0130*/ 	.dword	_ZN34_INTERNAL_bc88defd_4_k_cu_75b32d746thrust24THRUST_300001_SM_1000_NS12placeholders2_7E
	.align		8
        /*0138*/ 	.dword	_ZN34_INTERNAL_bc88defd_4_k_cu_75b32d746thrust24THRUST_300001_SM_1000_NS12placeholders2_8E
	.align		8
        /*0140*/ 	.dword	_ZN34_INTERNAL_bc88defd_4_k_cu_75b32d746thrust24THRUST_300001_SM_1000_NS12placeholders2_9E
	.align		8
        /*0148*/ 	.dword	_ZN34_INTERNAL_bc88defd_4_k_cu_75b32d746thrust24THRUST_300001_SM_1000_NS12placeholders3_10E
	.align		8
        /*0150*/ 	.dword	_ZN34_INTERNAL_bc88defd_4_k_cu_75b32d746thrust24THRUST_300001_SM_1000_NS3seqE


//--------------------- .text._ZN3cub18CUB_300001_SM_10006detail4scan16DeviceScanKernelINS2_10policy_hubIiiimN4cuda3std3__44plusIvEEE10Policy1000EN6thrust24THRUST_300001_SM_1000_NS10device_ptrIiEESF_NS0_13ScanTileStateIiLb1EEES9_NS1_10InputValueIiPiEEmiLb0EiEEvT0_T1_T2_iT3_T4_T5_ --------------------------
	.section	.text._ZN3cub18CUB_300001_SM_10006detail4scan16DeviceScanKernelINS2_10policy_hubIiiimN4cuda3std3__44plusIvEEE10Policy1000EN6thrust24THRUST_300001_SM_1000_NS10device_ptrIiEESF_NS0_13ScanTileStateIiLb1EEES9_NS1_10InputValueIiPiEEmiLb0EiEEvT0_T1_T2_iT3_T4_T5_,"ax",@progbits
	.align	128
        .global         _ZN3cub18CUB_300001_SM_10006detail4scan16DeviceScanKernelINS2_10policy_hubIiiimN4cuda3std3__44plusIvEEE10Policy1000EN6thrust24THRUST_300001_SM_1000_NS10device_ptrIiEESF_NS0_13ScanTileStateIiLb1EEES9_NS1_10InputValueIiPiEEmiLb0EiEEvT0_T1_T2_iT3_T4_T5_
        .type           _ZN3cub18CUB_300001_SM_10006detail4scan16DeviceScanKernelINS2_10policy_hubIiiimN4cuda3std3__44plusIvEEE10Policy1000EN6thrust24THRUST_300001_SM_1000_NS10device_ptrIiEESF_NS0_13ScanTileStateIiLb1EEES9_NS1_10InputValueIiPiEEmiLb0EiEEvT0_T1_T2_iT3_T4_T5_,@function
        .size           _ZN3cub18CUB_300001_SM_10006detail4scan16DeviceScanKernelINS2_10policy_hubIiiimN4cuda3std3__44plusIvEEE10Policy1000EN6thrust24THRUST_300001_SM_1000_NS10device_ptrIiEESF_NS0_13ScanTileStateIiLb1EEES9_NS1_10InputValueIiPiEEmiLb0EiEEvT0_T1_T2_iT3_T4_T5_,(.L_x_210 - _ZN3cub18CUB_300001_SM_10006detail4scan16DeviceScanKernelINS2_10policy_hubIiiimN4cuda3std3__44plusIvEEE10Policy1000EN6thrust24THRUST_300001_SM_1000_NS10device_ptrIiEESF_NS0_13ScanTileStateIiLb1EEES9_NS1_10InputValueIiPiEEmiLb0EiEEvT0_T1_T2_iT3_T4_T5_)
        .other          _ZN3cub18CUB_300001_SM_10006detail4scan16DeviceScanKernelINS2_10policy_hubIiiimN4cuda3std3__44plusIvEEE10Policy1000EN6thrust24THRUST_300001_SM_1000_NS10device_ptrIiEESF_NS0_13ScanTileStateIiLb1EEES9_NS1_10InputValueIiPiEEmiLb0EiEEvT0_T1_T2_iT3_T4_T5_,@"STO_CUDA_ENTRY STV_DEFAULT"
_ZN3cub18CUB_300001_SM_10006detail4scan16DeviceScanKernelINS2_10policy_hubIiiimN4cuda3std3__44plusIvEEE10Policy1000EN6thrust24THRUST_300001_SM_1000_NS10device_ptrIiEESF_NS0_13ScanTileStateIiLb1EEES9_NS1_10InputValueIiPiEEmiLb0EiEEvT0_T1_T2_iT3_T4_T5_:
.text._ZN3cub18CUB_300001_SM_10006detail4scan16DeviceScanKernelINS2_10policy_hubIiiimN4cuda3std3__44plusIvEEE10Policy1000EN6thrust24THRUST_300001_SM_1000_NS10device_ptrIiEESF_NS0_13ScanTileStateIiLb1EEES9_NS1_10InputValueIiPiEEmiLb0EiEEvT0_T1_T2_iT3_T4_T5_:
[----:B------:R-:W-:Y:S01]  /*0000*/  LDC R1, c[0x0][0x37c] ;  /* 0x0000df00ff017b82 */ /* 0x000fe20000000800 */
[----:B------:R-:W0:Y:S01]  /*0010*/  LDCU UR4, c[0x0][0x3a0] ;  /* 0x00007400ff0477ac */ /* 0x000e220008000800 */
[----:B------:R-:W1:Y:S06]  /*0020*/  LDCU.64 UR12, c[0x0][0x358] ;  /* 0x00006b00ff0c77ac */ /* 0x000e6c0008000a00 */
[----:B------:R-:W2:Y:S01]  /*0030*/  S2UR UR6, SR_CTAID.X ;  /* 0x00000000000679c3 */ /* 0x000ea20000002500 */
[----:B------:R-:W3:Y:S01]  /*0040*/  LDCU.64 UR8, c[0x0][0x3b0] ;  /* 0x00007600ff0877ac */ /* 0x000ee20008000a00 */
[----:B0-----:R-:W-:-:S06]  /*0050*/  UPRMT UR4, UR4, 0x7770, URZ ;  /* 0x0000777004047896 */ /* 0x001fcc00080000ff */
[----:B------:R-:W-:-:S05]  /*0060*/  ISETP.NE.AND P0, PT, RZ, UR4, PT ;  /* 0x00000004ff007c0c */ /* 0x000fca000bf05270 */
[----:B------:R-:W2:Y:S08]  /*0070*/  LDCU UR4, c[0x0][0x398] ;  /* 0x00007300ff0477ac */ /* 0x000eb00008000800 */
[----:B------:R-:W1:Y:S02]  /*0080*/  @P0 LDC.64 R2, c[0x0][0x3a8] ;  /* 0x0000ea00ff020b82 */ /* 0x000e640000000a00 */
[----:B-1----:R0:W5:Y:S01]  /*0090*/  @P0 LDG.E R39, desc[UR12][R2.64] ;  /* 0x0000000c02270981 */ /* 0x002162000c1e1900 */
[----:B--2---:R-:W-:-:S04]  /*00a0*/  UIADD3 UR6, UPT, UPT, UR6, UR4, URZ ;  /* 0x0000000406067290 */ /* 0x004fc8000fffe0ff */
[----:B------:R-:W-:-:S04]  /*00b0*/  UIMAD.WIDE UR10, UR6, 0x1ee0, URZ ;  /* 0x00001ee0060a78a5 */ /* 0x000fc8000f8e02ff */
[----:B---3--:R-:W-:-:S04]  /*00c0*/  UIADD3 UR7, UP0, UPT, -UR10, UR8, URZ ;  /* 0x000000080a077290 */ /* 0x008fc8000ff1e1ff */
[----:B------:R-:W-:Y:S02]  /*00d0*/  UIADD3.X UR4, UPT, UPT, ~UR11, UR9, URZ, UP0, !UPT ;  /* 0x000000090b047290 */ /* 0x000fe400087fe5ff */
[----:B------:R-:W-:-:S04]  /*00e0*/  UISETP.GE.U32.AND UP0, UPT, UR7, 0x1ee1, UPT ;  /* 0x00001ee10700788c */ /* 0x000fc8000bf06070 */
[----:B------:R-:W-:Y:S01]  /*00f0*/  UISETP.GE.U32.AND.EX UP0, UPT, UR4, URZ, UPT, UP0 ;  /* 0x000000ff0400728c */ /* 0x000fe2000bf06100 */
[----:B------:R-:W1:Y:S08]  /*0100*/  @!P0 LDC R39, c[0x0][0x3a8] ;  /* 0x0000ea00ff278b82 */ /* 0x000e700000000800 */
[----:B0-----:R-:W-:Y:S05]  /*0110*/  BRA.U !UP0, `(.L_x_0) ;  /* 0x0000001908f47547 */ /* 0x001fea000b800000 */
[----:B------:R-:W0:Y:S01]  /*0120*/  S2R R35, SR_TID.X ;  /* 0x0000000000237919 */ /* 0x000e220000002100 */
[----:B------:R-:W2:Y:S01]  /*0130*/  LDCU.64 UR4, c[0x0][0x380] ;  /* 0x00007000ff0477ac */ /* 0x000ea20008000a00 */
[C---:B0-----:R-:W-:Y:S02]  /*0140*/  LOP3.LUT R0, R35.reuse, 0x1f, RZ, 0xc0, !PT ;  /* 0x0000001f23007812 */ /* 0x041fe400078ec0ff */
[----:B------:R-:W-:-:S05]  /*0150*/  LOP3.LUT R3, R35, 0x3e0, RZ, 0xc0, !PT ;  /* 0x000003e023037812 */ /* 0x000fca00078ec0ff */
[----:B------:R-:W-:-:S05]  /*0160*/  IMAD R0, R3, 0x13, R0 ;  /* 0x0000001303007824 */ /* 0x000fca00078e0200 */
[----:B------:R-:W-:-:S05]  /*0170*/  IADD3 R0, P0, PT, R0, UR10, RZ ;  /* 0x0000000a00007c10 */ /* 0x000fca000ff1e0ff */
[----:B------:R-:W-:Y:S02]  /*0180*/  IMAD.X R3, RZ, RZ, UR11, P0 ;  /* 0x0000000bff037e24 */ /* 0x000fe400080e06ff */
[----:B------:R-:W-:-:S03]  /*0190*/  IMAD.SHL.U32 R31, R0, 0x4, RZ ;  /* 0x00000004001f7824 */ /* 0x000fc600078e00ff */
[----:B------:R-:W-:Y:S02]  /*01a0*/  SHF.L.U64.HI R30, R0, 0x2, R3 ;  /* 0x00000002001e7819 */ /* 0x000fe40000010203 */
[----:B--2---:R-:W-:-:S04]  /*01b0*/  IADD3 R2, P0, PT, R31, UR4, RZ ;  /* 0x000000041f027c10 */ /* 0x004fc8000ff1e0ff */
[----:B------:R-:W-:-:S05]  /*01c0*/  IADD3.X R3, PT, PT, R30, UR5, RZ, P0, !PT ;  /* 0x000000051e037c10 */ /* 0x000fca00087fe4ff */
[----:B------:R-:W2:Y:S04]  /*01d0*/  LDG.E R5, desc[UR12][R2.64] ;  /* 0x0000000c02057981 */ /* 0x000ea8000c1e1900 */
[----:B------:R-:W3:Y:S04]  /*01e0*/  LDG.E R7, desc[UR12][R2.64+0x80] ;  /* 0x0000800c02077981 */ /* 0x000ee8000c1e1900 */
[----:B------:R-:W4:Y:S04]  /*01f0*/  LDG.E R9, desc[UR12][R2.64+0x100] ;  /* 0x0001000c02097981 */ /* 0x000f28000c1e1900 */
        /* <DEDUP_REMOVED lines=15> */
[----:B------:R-:W4:Y:S01]  /*02f0*/  LDG.E R8, desc[UR12][R2.64+0x900] ;  /* 0x0009000c02087981 */ /* 0x000f22000c1e1900 */
[----:B------:R-:W0:Y:S01]  /*0300*/  S2UR UR5, SR_CgaCtaId ;  /* 0x00000000000579c3 */ /* 0x000e220000008800 */
[----:B------:R-:W-:Y:S01]  /*0310*/  SHF.R.U32.HI R36, RZ, 0x5, R35 ;  /* 0x00000005ff247819 */ /* 0x000fe20000011623 */
[----:B------:R-:W-:Y:S01]  /*0320*/  UMOV UR4, 0x400 ;  /* 0x0000040000047882 */ /* 0x000fe20000000000 */
[----:B------:R-:W1:Y:S01]  /*0330*/  S2R R37, SR_LANEID ;  /* 0x0000000000257919 */ /* 0x000e620000000000 */
[----:B------:R-:W-:Y:S01]  /*0340*/  UISETP.NE.AND UP0, UPT, UR6, URZ, UPT ;  /* 0x000000ff0600728c */ /* 0x000fe2000bf05270 */
[----:B------:R-:W-:Y:S01]  /*0350*/  BSSY.RECONVERGENT B0, `(.L_x_1) ;  /* 0x0000148000007945 */ /* 0x000fe20003800200 */
[----:B0-----:R-:W-:Y:S01]  /*0360*/  ULEA UR4, UR5, UR4, 0x18 ;  /* 0x0000000405047291 */ /* 0x001fe2000f8ec0ff */
[----:B-1----:R-:W-:-:S05]  /*0370*/  IMAD R34, R36, 0x260, R37 ;  /* 0x0000026024227824 */ /* 0x002fca00078e0225 */
[----:B------:R-:W-:-:S05]  /*0380*/  LEA R34, R34, UR4, 0x2 ;  /* 0x0000000422227c11 */ /* 0x000fca000f8e10ff */
[----:B------:R-:W-:Y:S01]  /*0390*/  IMAD R33, R37, 0x48, R34 ;  /* 0x0000004825217824 */ /* 0x000fe200078e0222 */
[----:B--2---:R0:W-:Y:S04]  /*03a0*/  STS [R34], R5 ;  /* 0x0000000522007388 */ /* 0x0041e80000000800 */
[----:B---3--:R0:W-:Y:S04]  /*03b0*/  STS [R34+0x80], R7 ;  /* 0x0000800722007388 */ /* 0x0081e80000000800 */
[----:B----4-:R0:W-:Y:S04]  /*03c0*/  STS [R34+0x100], R9 ;  /* 0x0001000922007388 */ /* 0x0101e80000000800 */
[----:B------:R0:W-:Y:S04]  /*03d0*/  STS [R34+0x180], R11 ;  /* 0x0001800b22007388 */ /* 0x0001e80000000800 */
        /* <DEDUP_REMOVED lines=14> */
[----:B------:R0:W-:Y:S01]  /*04c0*/  STS [R34+0x900], R8 ;  /* 0x0009000822007388 */ /* 0x0001e20000000800 */
[----:B------:R-:W-:-:S03]  /*04d0*/  NOP ;  /* 0x0000000000007918 */ /* 0x000fc60000000000 */
[----:B------:R0:W1:Y:S04]  /*04e0*/  LDS R32, [R33] ;  /* 0x0000000021207984 */ /* 0x0000680000000800 */
[----:B------:R0:W2:Y:S04]  /*04f0*/  LDS R29, [R33+0x4] ;  /* 0x00000400211d7984 */ /* 0x0000a80000000800 */
[----:B------:R0:W3:Y:S04]  /*0500*/  LDS R28, [R33+0x8] ;  /* 0x00000800211c7984 */ /* 0x0000e80000000800 */
[----:B------:R0:W4:Y:S04]  /*0510*/  LDS R27, [R33+0xc] ;  /* 0x00000c00211b7984 */ /* 0x0001280000000800 */
[----:B------:R0:W0:Y:S04]  /*0520*/  LDS R26, [R33+0x10] ;  /* 0x00001000211a7984 */ /* 0x0000280000000800 */
        /* <DEDUP_REMOVED lines=13> */
[----:B------:R0:W0:Y:S01]  /*0600*/  LDS R9, [R33+0x48] ;  /* 0x0000480021097984 */ /* 0x0000220000000800 */
[----:B------:R-:W-:Y:S06]  /*0610*/  BAR.SYNC.DEFER_BLOCKING 0x0 ;  /* 0x0000000000007b1d */ /* 0x000fec0000010000 */
[----:B-1234-:R-:W-:Y:S05]  /*0620*/  BRA.U UP0, `(.L_x_2) ;  /* 0x0000000500247547 */ /* 0x01efea000b800000 */
[----:B0-----:R-:W-:Y:S02]  /*0630*/  IADD3 R8, PT, PT, R28, R29, R32 ;  /* 0x0000001d1c087210 */ /* 0x001fe40007ffe020 */
[C---:B------:R-:W-:Y:S02]  /*0640*/  ISETP.NE.AND P1, PT, R37.reuse, 0x1f, PT ;  /* 0x0000001f2500780c */ /* 0x040fe40003f25270 */
[----:B------:R-:W-:Y:S02]  /*0650*/  IADD3 R8, PT, PT, R26, R27, R8 ;  /* 0x0000001b1a087210 */ /* 0x000fe40007ffe008 */
[----:B------:R-:W-:Y:S02]  /*0660*/  ISETP.NE.AND P2, PT, R37, RZ, PT ;  /* 0x000000ff2500720c */ /* 0x000fe40003f45270 */
[----:B------:R-:W-:-:S04]  /*0670*/  IADD3 R8, PT, PT, R24, R25, R8 ;  /* 0x0000001918087210 */ /* 0x000fc80007ffe008 */
[----:B------:R-:W-:-:S03]  /*0680*/  IADD3 R8, PT, PT, R22, R23, R8 ;  /* 0x0000001716087210 */ /* 0x000fc60007ffe008 */
[----:B------:R-:W-:Y:S02]  /*0690*/  @!P1 LEA R42, R36, UR4, 0x2 ;  /* 0x00000004242a9c11 */ /* 0x000fe4000f8e10ff */
[----:B------:R-:W-:-:S04]  /*06a0*/  IADD3 R8, PT, PT, R20, R21, R8 ;  /* 0x0000001514087210 */ /* 0x000fc80007ffe008 */
[----:B------:R-:W-:-:S04]  /*06b0*/  IADD3 R8, PT, PT, R6, R7, R8 ;  /* 0x0000000706087210 */ /* 0x000fc80007ffe008 */
[----:B------:R-:W-:-:S04]  /*06c0*/  IADD3 R8, PT, PT, R4, R5, R8 ;  /* 0x0000000504087210 */ /* 0x000fc80007ffe008 */
[----:B------:R-:W-:-:S04]  /*06d0*/  IADD3 R8, PT, PT, R2, R3, R8 ;  /* 0x0000000302087210 */ /* 0x000fc80007ffe008 */
[----:B------:R-:W-:-:S05]  /*06e0*/  IADD3 R38, PT, PT, R9, R0, R8 ;  /* 0x0000000009267210 */ /* 0x000fca0007ffe008 */
[----:B------:R-:W0:Y:S02]  /*06f0*/  SHFL.UP P0, R9, R38, 0x1, RZ ;  /* 0x0420000026097989 */ /* 0x000e2400000000ff */
[----:B0-----:R-:W-:-:S05]  /*0700*/  @P0 IMAD.IADD R9, R38, 0x1, R9 ;  /* 0x0000000126090824 */ /* 0x001fca00078e0209 */
[----:B------:R-:W0:Y:S02]  /*0710*/  SHFL.UP P0, R12, R9, 0x2, RZ ;  /* 0x04400000090c7989 */ /* 0x000e2400000000ff */
[----:B0-----:R-:W-:-:S05]  /*0720*/  @P0 IMAD.IADD R12, R9, 0x1, R12 ;  /* 0x00000001090c0824 */ /* 0x001fca00078e020c */
[----:B------:R-:W0:Y:S02]  /*0730*/  SHFL.UP P0, R17, R12, 0x4, RZ ;  /* 0x048000000c117989 */ /* 0x000e2400000000ff */
[----:B0-----:R-:W-:-:S05]  /*0740*/  @P0 IMAD.IADD R17, R12, 0x1, R17 ;  /* 0x000000010c110824 */ /* 0x001fca00078e0211 */
[----:B------:R-:W0:Y:S02]  /*0750*/  SHFL.UP P0, R40, R17, 0x8, RZ ;  /* 0x0500000011287989 */ /* 0x000e2400000000ff */
[----:B0-----:R-:W-:-:S05]  /*0760*/  @P0 IMAD.IADD R40, R17, 0x1, R40 ;  /* 0x0000000111280824 */ /* 0x001fca00078e0228 */
[----:B------:R-:W0:Y:S02]  /*0770*/  SHFL.UP P0, R41, R40, 0x10, RZ ;  /* 0x0600000028297989 */ /* 0x000e2400000000ff */
[----:B0-----:R-:W-:Y:S01]  /*0780*/  @P0 IMAD.IADD R41, R40, 0x1, R41 ;  /* 0x0000000128290824 */ /* 0x001fe200078e0229 */
[----:B------:R-:W-:-:S03]  /*0790*/  ISETP.NE.AND P0, PT, R36, 0x2, PT ;  /* 0x000000022400780c */ /* 0x000fc60003f05270 */
[----:B------:R-:W-:Y:S01]  /*07a0*/  IMAD.IADD R38, R41, 0x1, -R38 ;  /* 0x0000000129267824 */ /* 0x000fe200078e0a26 */
[----:B------:R-:W-:Y:S01]  /*07b0*/  @!P1 STS [R42+0x10], R41 ;  /* 0x000010292a009388 */ /* 0x000fe20000000800 */
[----:B------:R-:W-:Y:S01]  /*07c0*/  BAR.SYNC.DEFER_BLOCKING 0x0 ;  /* 0x0000000000007b1d */ /* 0x000fe20000010000 */
[----:B------:R-:W-:Y:S02]  /*07d0*/  ISETP.NE.AND P1, PT, R36, 0xc, PT ;  /* 0x0000000c2400780c */ /* 0x000fe40003f25270 */
[----:B------:R-:W-:-:S03]  /*07e0*/  SEL R38, R38, RZ, P2 ;  /* 0x000000ff26267207 */ /* 0x000fc60001000000 */
[----:B------:R-:W0:Y:S04]  /*07f0*/  LDS.128 R8, [UR4+0x10] ;  /* 0x00001004ff087984 */ /* 0x000e280008000c00 */
[----:B------:R-:W1:Y:S04]  /*0800*/  LDS.128 R12, [UR4+0x20] ;  /* 0x00002004ff0c7984 */ /* 0x000e680008000c00 */
[----:B------:R-:W2:Y:S01]  /*0810*/  LDS.128 R16, [UR4+0x30] ;  /* 0x00003004ff107984 */ /* 0x000ea20008000c00 */
[----:B0-----:R-:W-:-:S04]  /*0820*/  IMAD.IADD R9, R8, 0x1, R9 ;  /* 0x0000000108097824 */ /* 0x001fc800078e0209 */
[----:B------:R-:W-:Y:S01]  /*0830*/  IMAD.IADD R10, R10, 0x1, R9 ;  /* 0x000000010a0a7824 */ /* 0x000fe200078e0209 */
[----:B------:R-:W-:Y:S02]  /*0840*/  SEL R8, R9, R8, !P0 ;  /* 0x0000000809087207 */ /* 0x000fe40004000000 */
[----:B------:R-:W-:Y:S01]  /*0850*/  ISETP.NE.AND P0, PT, R36, 0x3, PT ;  /* 0x000000032400780c */ /* 0x000fe20003f05270 */
[----:B------:R-:W-:-:S03]  /*0860*/  IMAD.IADD R11, R11, 0x1, R10 ;  /* 0x000000010b0b7824 */ /* 0x000fc600078e020a */
[----:B------:R-:W-:Y:S01]  /*0870*/  SEL R8, R10, R8, !P0 ;  /* 0x000000080a087207 */ /* 0x000fe20004000000 */
[----:B-1----:R-:W-:Y:S01]  /*0880*/  IMAD.IADD R12, R11, 0x1, R12 ;  /* 0x000000010b0c7824 */ /* 0x002fe200078e020c */
[----:B------:R-:W-:-:S03]  /*0890*/  ISETP.NE.AND P0, PT, R36, 0x4, PT ;  /* 0x000000042400780c */ /* 0x000fc60003f05270 */
[----:B------:R-:W-:Y:S01]  /*08a0*/  IMAD.IADD R13, R13, 0x1, R12 ;  /* 0x000000010d0d7824 */ /* 0x000fe200078e020c */
[----:B------:R-:W-:Y:S02]  /*08b0*/  SEL R8, R11, R8, !P0 ;  /* 0x000000080b087207 */ /* 0x000fe40004000000 */
[----:B------:R-:W-:Y:S01]  /*08c0*/  ISETP.NE.AND P0, PT, R36, 0x5, PT ;  /* 0x000000052400780c */ /* 0x000fe20003f05270 */
[----:B------:R-:W-:-:S03]  /*08d0*/  IMAD.IADD R14, R14, 0x1, R13 ;  /* 0x000000010e0e7824 */ /* 0x000fc600078e020d */
[----:B------:R-:W-:Y:S01]  /*08e0*/  SEL R8, R12, R8, !P0 ;  /* 0x000000080c087207 */ /* 0x000fe20004000000 */
[----:B------:R-:W-:Y:S01]  /*08f0*/  IMAD.IADD R15, R15, 0x1, R14 ;  /* 0x000000010f0f7824 */ /* 0x000fe200078e020e */
[----:B------:R-:W-:-:S03]  /*0900*/  ISETP.NE.AND P0, PT, R36, 0x6, PT ;  /* 0x000000062400780c */ /* 0x000fc60003f05270 */
[----:B--2---:R-:W-:Y:S01]  /*0910*/  IMAD.IADD R16, R15, 0x1, R16 ;  /* 0x000000010f107824 */ /* 0x004fe200078e0210 */
[----:B------:R-:W-:Y:S02]  /*0920*/  SEL R9, R13, R8, !P0 ;  /* 0x000000080d097207 */ /* 0x000fe40004000000 */
[----:B------:R-:W-:Y:S01]  /*0930*/  ISETP.NE.AND P0, PT, R36, 0x7, PT ;  /* 0x000000072400780c */ /* 0x000fe20003f05270 */
[----:B------:R-:W0:Y:S01]  /*0940*/  LDS R8, [UR4+0x40] ;  /* 0x00004004ff087984 */ /* 0x000e220008000800 */
[----:B------:R-:W-:Y:S02]  /*0950*/  IMAD.IADD R17, R17, 0x1, R16 ;  /* 0x0000000111117824 */ /* 0x000fe400078e0210 */
[----:B------:R-:W-:Y:S02]  /*0960*/  SEL R9, R14, R9, !P0 ;  /* 0x000000090e097207 */ /* 0x000fe40004000000 */
[----:B------:R-:W-:Y:S01]  /*0970*/  ISETP.NE.AND P0, PT, R36, 0x8, PT ;  /* 0x000000082400780c */ /* 0x000fe20003f05270 */
[----:B------:R-:W-:-:S03]  /*0980*/  IMAD.IADD R18, R18, 0x1, R17 ;  /* 0x0000000112127824 */ /* 0x000fc600078e0211 */
[----:B------:R-:W-:Y:S02]  /*0990*/  SEL R9, R15, R9, !P0 ;  /* 0x000000090f097207 */ /* 0x000fe40004000000 */
[----:B------:R-:W-:-:S04]  /*09a0*/  ISETP.NE.AND P0, PT, R36, 0x9, PT ;  /* 0x000000092400780c */ /* 0x000fc80003f05270 */
[----:B------:R-:W-:Y:S02]  /*09b0*/  SEL R9, R16, R9, !P0 ;  /* 0x0000000910097207 */ /* 0x000fe40004000000 */
[----:B------:R-:W-:-:S04]  /*09c0*/  ISETP.NE.AND P0, PT, R36, 0xa, PT ;  /* 0x0000000a2400780c */ /* 0x000fc80003f05270 */
[----:B------:R-:W-:Y:S02]  /*09d0*/  SEL R9, R17, R9, !P0 ;  /* 0x0000000911097207 */ /* 0x000fe40004000000 */
[----:B------:R-:W-:-:S04]  /*09e0*/  ISETP.NE.AND P0, PT, R36, 0xb, PT ;  /* 0x0000000b2400780c */ /* 0x000fc80003f05270 */
[----:B------:R-:W-:Y:S01]  /*09f0*/  SEL R9, R18, R9, !P0 ;  /* 0x0000000912097207 */ /* 0x000fe20004000000 */
[----:B------:R-:W-:Y:S01]  /*0a00*/  IMAD.IADD R18, R19, 0x1, R18 ;  /* 0x0000000113127824 */ /* 0x000fe200078e0212 */
[----:B------:R-:W-:-:S04]  /*0a10*/  ISETP.GE.U32.AND P0, PT, R35, 0x20, PT ;  /* 0x000000202300780c */ /* 0x000fc80003f06070 */
[C---:B------:R-:W-:Y:S02]  /*0a20*/  SEL R9, R18.reuse, R9, !P1 ;  /* 0x0000000912097207 */ /* 0x040fe40004800000 */
[----:B------:R-:W-:Y:S02]  /*0a30*/  ISETP.NE.AND P1, PT, R35, RZ, PT ;  /* 0x000000ff2300720c */ /* 0x000fe40003f25270 */
[----:B------:R-:W-:Y:S02]  /*0a40*/  SEL R10, R9, RZ, P0 ;  /* 0x000000ff090a7207 */ /* 0x000fe40000000000 */
[--C-:B0----5:R-:W-:Y:S02]  /*0a50*/  IADD3 R9, PT, PT, R18, R8, R39.reuse ;  /* 0x0000000812097210 */ /* 0x121fe40007ffe027 */
[----:B------:R-:W-:-:S07]  /*0a60*/  IADD3 R38, PT, PT, R10, R38, R39 ;  /* 0x000000260a267210 */ /* 0x000fce0007ffe027 */
[----:B------:R-:W-:Y:S05]  /*0a70*/  @P1 BRA `(.L_x_3) ;  /* 0x0000000c00541947 */ /* 0x000fea0003800000 */
[----:B------:R-:W0:Y:S01]  /*0a80*/  LDC.64 R10, c[0x0][0x390] ;  /* 0x0000e400ff0a7b82 */ /* 0x000e220000000a00 */
[----:B------:R-:W-:-:S05]  /*0a90*/  IMAD.MOV.U32 R8, RZ, RZ, 0x65 ;  /* 0x00000065ff087424 */ /* 0x000fca00078e00ff */
[----:B0-----:R0:W-:Y:S01]  /*0aa0*/  ST.E.64.STRONG.GPU desc[UR12][R10.64+0x100], R8 ;  /* 0x000100080a007985 */ /* 0x0011e2000c10fb0c */
[----:B------:R-:W-:Y:S05]  /*0ab0*/  BRA `(.L_x_3) ;  /* 0x0000000c00447947 */ /* 0x000fea0003800000 */
.L_x_2:
        /* <DEDUP_REMOVED lines=20> */
[----:B-----5:R-:W0:Y:S02]  /*0c00*/  SHFL.UP P0, R39, R40, 0x10, RZ ;  /* 0x0600000028277989 */ /* 0x020e2400000000ff */
[----:B0-----:R-:W-:Y:S01]  /*0c10*/  @P0 IMAD.IADD R39, R40, 0x1, R39 ;  /* 0x0000000128270824 */ /* 0x001fe200078e0227 */
[----:B------:R-:W-:-:S04]  /*0c20*/  ISETP.NE.AND P0, PT, R36, 0x2, PT ;  /* 0x000000022400780c */ /* 0x000fc80003f05270 */
[----:B------:R-:W-:Y:S01]  /*0c30*/  @!P1 STS [R42+0x10], R39 ;  /* 0x000010272a009388 */ /* 0x000fe20000000800 */
[----:B------:R-:W-:Y:S01]  /*0c40*/  BAR.SYNC.DEFER_BLOCKING 0x0 ;  /* 0x0000000000007b1d */ /* 0x000fe20000010000 */
[----:B------:R-:W-:-:S05]  /*0c50*/  ISETP.NE.AND P1, PT, R36, 0xc, PT ;  /* 0x0000000c2400780c */ /* 0x000fca0003f25270 */
[----:B------:R-:W0:Y:S04]  /*0c60*/  LDS.128 R8, [UR4+0x10] ;  /* 0x00001004ff087984 */ /* 0x000e280008000c00 */
[----:B------:R-:W1:Y:S04]  /*0c70*/  LDS.128 R12, [UR4+0x20] ;  /* 0x00002004ff0c7984 */ /* 0x000e680008000c00 */
[----:B------:R-:W2:Y:S01]  /*0c80*/  LDS.128 R16, [UR4+0x30] ;  /* 0x00003004ff107984 */ /* 0x000ea20008000c00 */
[----:B0-----:R-:W-:-:S04]  /*0c90*/  IMAD.IADD R9, R8, 0x1, R9 ;  /* 0x0000000108097824 */ /* 0x001fc800078e0209 */
[----:B------:R-:W-:Y:S01]  /*0ca0*/  IMAD.IADD R10, R10, 0x1, R9 ;  /* 0x000000010a0a7824 */ /* 0x000fe200078e0209 */
[----:B------:R-:W-:Y:S02]  /*0cb0*/  SEL R8, R9, R8, !P0 ;  /* 0x0000000809087207 */ /* 0x000fe40004000000 */
[----:B------:R-:W-:Y:S01]  /*0cc0*/  ISETP.NE.AND P0, PT, R36, 0x3, PT ;  /* 0x000000032400780c */ /* 0x000fe20003f05270 */
[----:B------:R-:W-:Y:S01]  /*0cd0*/  IMAD.IADD R11, R11, 0x1, R10 ;  /* 0x000000010b0b7824 */ /* 0x000fe200078e020a */
[----:B------:R-:W0:Y:S02]  /*0ce0*/  LDS R9, [UR4+0x40] ;  /* 0x00004004ff097984 */ /* 0x000e240008000800 */
        /* <DEDUP_REMOVED lines=13> */
[----:B------:R-:W-:-:S03]  /*0dc0*/  IMAD.IADD R17, R17, 0x1, R16 ;  /* 0x0000000111117824 */ /* 0x000fc600078e0210 */
[----:B------:R-:W-:Y:S01]  /*0dd0*/  SEL R8, R14, R8, !P0 ;  /* 0x000000080e087207 */ /* 0x000fe20004000000 */
[----:B------:R-:W-:Y:S01]  /*0de0*/  IMAD.IADD R18, R18, 0x1, R17 ;  /* 0x0000000112127824 */ /* 0x000fe200078e0211 */
[----:B------:R-:W-:-:S03]  /*0df0*/  ISETP.NE.AND P0, PT, R36, 0x8, PT ;  /* 0x000000082400780c */ /* 0x000fc60003f05270 */
[----:B------:R-:W-:Y:S01]  /*0e00*/  IMAD.IADD R19, R19, 0x1, R18 ;  /* 0x0000000113137824 */ /* 0x000fe200078e0212 */
[----:B------:R-:W-:Y:S02]  /*0e10*/  SEL R8, R15, R8, !P0 ;  /* 0x000000080f087207 */ /* 0x000fe40004000000 */
[----:B------:R-:W-:-:S04]  /*0e20*/  ISETP.NE.AND P0, PT, R36, 0x9, PT ;  /* 0x000000092400780c */ /* 0x000fc80003f05270 */
[----:B------:R-:W-:Y:S02]  /*0e30*/  SEL R8, R16, R8, !P0 ;  /* 0x0000000810087207 */ /* 0x000fe40004000000 */
[----:B------:R-:W-:Y:S01]  /*0e40*/  ISETP.NE.AND P0, PT, R36, 0xa, PT ;  /* 0x0000000a2400780c */ /* 0x000fe20003f05270 */
[----:B0-----:R-:W-:-:S03]  /*0e50*/  IMAD.IADD R9, R19, 0x1, R9 ;  /* 0x0000000113097824 */ /* 0x001fc600078e0209 */
[----:B------:R-:W-:Y:S01]  /*0e60*/  SEL R8, R17, R8, !P0 ;  /* 0x0000000811087207 */ /* 0x000fe20004000000 */
[----:B------:R-:W-:Y:S01]  /*0e70*/  IMAD.IADD R17, R39, 0x1, -R38 ;  /* 0x0000000127117824 */ /* 0x000fe200078e0a26 */
[----:B------:R-:W-:-:S04]  /*0e80*/  ISETP.NE.AND P0, PT, R36, 0xb, PT ;  /* 0x0000000b2400780c */ /* 0x000fc80003f05270 */
[----:B------:R-:W-:Y:S02]  /*0e90*/  SEL R8, R18, R8, !P0 ;  /* 0x0000000812087207 */ /* 0x000fe40004000000 */
[----:B------:R-:W-:Y:S02]  /*0ea0*/  ISETP.GT.U32.AND P0, PT, R35, 0x1f, PT ;  /* 0x0000001f2300780c */ /* 0x000fe40003f04070 */
[----:B------:R-:W-:Y:S02]  /*0eb0*/  SEL R11, R17, RZ, P2 ;  /* 0x000000ff110b7207 */ /* 0x000fe40001000000 */
[----:B------:R-:W-:Y:S02]  /*0ec0*/  SEL R8, R19, R8, !P1 ;  /* 0x0000000813087207 */ /* 0x000fe40004800000 */
[----:B------:R-:W-:-:S03]  /*0ed0*/  ISETP.GE.U32.AND P1, PT, R35, 0x20, PT ;  /* 0x000000202300780c */ /* 0x000fc60003f26070 */
[----:B------:R-:W-:-:S05]  /*0ee0*/  IMAD.IADD R38, R8, 0x1, R11 ;  /* 0x0000000108267824 */ /* 0x000fca00078e020b */
[----:B------:R-:W-:Y:S01]  /*0ef0*/  SEL R17, R17, R38, !P1 ;  /* 0x0000002611117207 */ /* 0x000fe20004800000 */
[----:B------:R-:W-:Y:S06]  /*0f00*/  @P0 BRA `(.L_x_4) ;  /* 0x00000008000c0947 */ /* 0x000fec0003800000 */
[----:B------:R-:W0:Y:S01]  /*0f10*/  LDC.64 R14, c[0x0][0x390] ;  /* 0x0000e400ff0e7b82 */ /* 0x000e220000000a00 */
[----:B------:R-:W-:Y:S01]  /*0f20*/  ISETP.NE.AND P1, PT, R35, RZ, PT ;  /* 0x000000ff2300720c */ /* 0x000fe20003f25270 */
[----:B------:R-:W-:Y:S01]  /*0f30*/  IMAD.U32 R45, RZ, RZ, UR6 ;  /* 0x00000006ff2d7e24 */ /* 0x000fe2000f8e00ff */
[----:B------:R-:W-:-:S05]  /*0f40*/  LOP3.LUT R18, RZ, R35, RZ, 0x33, !PT ;  /* 0x00000023ff127212 */ /* 0x000fca00078e33ff */
[----:B------:R-:W-:-:S06]  /*0f50*/  VIADD R18, R18, UR6 ;  /* 0x0000000612127c36 */ /* 0x000fcc0008000000 */
[----:B------:R-:W-:Y:S01]  /*0f60*/  @!P1 IMAD.MOV.U32 R8, RZ, RZ, 0x64 ;  /* 0x00000064ff089424 */ /* 0x000fe200078e00ff */
[----:B------:R1:W-:Y:S01]  /*0f70*/  @!P1 STS [UR4+0xc], R9 ;  /* 0x00000c09ff009988 */ /* 0x0003e20008000804 */
[----:B0-----:R-:W-:-:S04]  /*0f80*/  IMAD.WIDE R44, R45, 0x8, R14 ;  /* 0x000000082d2c7825 */ /* 0x001fc800078e020e */
[----:B------:R-:W-:Y:S01]  /*0f90*/  IMAD.WIDE R14, R18, 0x8, R14 ;  /* 0x00000008120e7825 */ /* 0x000fe200078e020e */
[----:B------:R1:W-:Y:S01]  /*0fa0*/  @!P1 ST.E.64.STRONG.GPU desc[UR12][R44.64+0x100], R8 ;  /* 0x000100082c009985 */ /* 0x0003e2000c10fb0c */
[----:B------:R-:W-:Y:S05]  /*0fb0*/  NANOSLEEP 0x226 ;  /* 0x000002260000795d */ /* 0x000fea0003800000 */
[----:B------:R-:W2:Y:S01]  /*0fc0*/  LD.E.64.STRONG.GPU R12, desc[UR12][R14.64+0x100] ;  /* 0x0001000c0e0c7980 */ /* 0x000ea2000c10fb00 */
[----:B------:R-:W-:Y:S01]  /*0fd0*/  UMOV UR5, 0xffffffff ;  /* 0xffffffff00057882 */ /* 0x000fe20000000000 */
[----:B--2---:R-:W-:Y:S02]  /*0fe0*/  ISETP.NE.AND P0, PT, R12, 0x63, PT ;  /* 0x000000630c00780c */ /* 0x004fe40003f05270 */
[----:B-1----:R-:W-:Y:S11]  /*0ff0*/  BRA.DIV UR5, `(.L_x_5) ;  /* 0x0000002e05bc7947 */ /* 0x002ff6000b800000 */
[----:B------:R-:W-:-:S13]  /*1000*/  VOTE.ANY P0, !P0 ;  /* 0x0000000000ff7806 */ /* 0x000fda0004000100 */
.L_x_34:
[----:B------:R-:W-:Y:S05]  /*1010*/  @!P0 BRA `(.L_x_6) ;  /* 0x0000000000248947 */ /* 0x000fea0003800000 */
[----:B------:R-:W-:-:S07]  /*1020*/  IMAD.MOV.U32 R8, RZ, RZ, 0x1de ;  /* 0x000001deff087424 */ /* 0x000fce00078e00ff */
.L_x_8:
[----:B------:R-:W-:Y:S05]  /*1030*/  NANOSLEEP R8 ;  /* 0x000000080000735d */ /* 0x000fea0003800000 */
[----:B------:R-:W2:Y:S01]  /*1040*/  LD.E.64.STRONG.GPU R12, desc[UR12][R14.64+0x100] ;  /* 0x0001000c0e0c7980 */ /* 0x000ea2000c10fb00 */
[----:B------:R-:W-:Y:S01]  /*1050*/  UMOV UR5, 0xffffffff ;  /* 0xffffffff00057882 */ /* 0x000fe20000000000 */
[----:B------:R-:W-:Y:S02]  /*1060*/  SHF.R.U32.HI R8, RZ, 0x1, R8 ;  /* 0x00000001ff087819 */ /* 0x000fe40000011608 */
[----:B--2---:R-:W-:Y:S01]  /*1070*/  ISETP.NE.AND P0, PT, R12, 0x63, PT ;  /* 0x000000630c00780c */ /* 0x004fe20003f05270 */
[----:B------:R-:W-:-:S12]  /*1080*/  BRA.DIV UR5, `(.L_x_7) ;  /* 0x0000002e05b87947 */ /* 0x000fd8000b800000 */
[----:B------:R-:W-:-:S13]  /*1090*/  VOTE.ANY P0, !P0 ;  /* 0x0000000000ff7806 */ /* 0x000fda0004000100 */
.L_x_37:
[----:B------:R-:W-:Y:S05]  /*10a0*/  @P0 BRA `(.L_x_8) ;  /* 0xfffffffc00e00947 */ /* 0x000fea000383ffff */
.L_x_6:
[----:B------:R-:W-:Y:S01]  /*10b0*/  UMOV UR5, 0xffffffff ;  /* 0xffffffff00057882 */ /* 0x000fe20000000000 */
[----:B------:R-:W-:Y:S02]  /*10c0*/  ISETP.NE.AND P0, PT, R12, 0x65, PT ;  /* 0x000000650c00780c */ /* 0x000fe40003f05270 */
[----:B------:R-:W-:Y:S11]  /*10d0*/  BRA.DIV UR5, `(.L_x_9) ;  /* 0x0000002e05c47947 */ /* 0x000ff6000b800000 */
[----:B------:R-:W0:Y:S01]  /*10e0*/  S2R R8, SR_GEMASK ;  /* 0x0000000000087919 */ /* 0x000e220000003c00 */
[----:B------:R-:W-:Y:S01]  /*10f0*/  VOTE.ANY R10, PT, !P0 ;  /* 0x00000000000a7806 */ /* 0x000fe200040e0100 */
[C---:B------:R-:W-:Y:S02]  /*1100*/  VIADD R38, R37.reuse, 0x2 ;  /* 0x0000000225267836 */ /* 0x040fe40000000000 */
[----:B------:R-:W-:Y:S01]  /*1110*/  VIADD R39, R37, 0x10 ;  /* 0x0000001025277836 */ /* 0x000fe20000000000 */
[----:B0-----:R-:W-:-:S05]  /*1120*/  LOP3.LUT R10, R10, 0x80000000, R8, 0xec, !PT ;  /* 0x800000000a0a7812 */ /* 0x001fca00078eec08 */
[----:B------:R-:W-:-:S05]  /*1130*/  VIADD R11, R10, 0xffffffff ;  /* 0xffffffff0a0b7836 */ /* 0x000fca0000000000 */
[----:B------:R-:W-:-:S04]  /*1140*/  LOP3.LUT R11, R10, R11, RZ, 0xc, !PT ;  /* 0x0000000b0a0b7212 */ /* 0x000fc800078e0cff */
[----:B------:R-:W0:Y:S02]  /*1150*/  POPC R15, R11 ;  /* 0x0000000b000f7309 */ /* 0x000e240000000000 */
[----:B0-----:R-:W0:Y:S01]  /*1160*/  SHFL.DOWN PT, R16, R13, 0x1, R15 ;  /* 0x082000000d107989 */ /* 0x001e2200000e000f */
[-C--:B------:R-:W-:Y:S02]  /*1170*/  ISETP.GE.AND P0, PT, R37, R15.reuse, PT ;  /* 0x0000000f2500720c */ /* 0x080fe40003f06270 */
[-C--:B------:R-:W-:Y:S02]  /*1180*/  ISETP.GT.AND P2, PT, R39, R15.reuse, PT ;  /* 0x0000000f2700720c */ /* 0x080fe40003f44270 */
[----:B0-----:R-:W-:Y:S02]  /*1190*/  SEL R16, R16, RZ, !P0 ;  /* 0x000000ff10107207 */ /* 0x001fe40004000000 */
[----:B------:R-:W-:-:S03]  /*11a0*/  ISETP.GT.AND P0, PT, R38, R15, PT ;  /* 0x0000000f2600720c */ /* 0x000fc60003f04270 */
[----:B------:R-:W-:-:S05]  /*11b0*/  IMAD.IADD R36, R16, 0x1, R13 ;  /* 0x0000000110247824 */ /* 0x000fca00078e020d */
[----:B------:R-:W0:Y:S02]  /*11c0*/  SHFL.DOWN PT, R16, R36, 0x2, R15 ;  /* 0x0840000024107989 */ /* 0x000e2400000e000f */
[----:B0-----:R-:W-:-:S05]  /*11d0*/  SEL R19, R16, RZ, !P0 ;  /* 0x000000ff10137207 */ /* 0x001fca0004000000 */
[----:B------:R-:W-:Y:S02]  /*11e0*/  IMAD.IADD R40, R36, 0x1, R19 ;  /* 0x0000000124287824 */ /* 0x000fe400078e0213 */
[C---:B------:R-:W-:Y:S02]  /*11f0*/  VIADD R19, R37.reuse, 0x4 ;  /* 0x0000000425137836 */ /* 0x040fe40000000000 */
[----:B------:R-:W-:Y:S01]  /*1200*/  VIADD R36, R37, 0x8 ;  /* 0x0000000825247836 */ /* 0x000fe20000000000 */
[----:B------:R-:W0:Y:S02]  /*1210*/  SHFL.DOWN PT, R16, R40, 0x4, R15 ;  /* 0x0880000028107989 */ /* 0x000e2400000e000f */
[----:B------:R-:W-:-:S04]  /*1220*/  ISETP.GT.AND P0, PT, R19, R15, PT ;  /* 0x0000000f1300720c */ /* 0x000fc80003f04270 */
[----:B0-----:R-:W-:Y:S02]  /*1230*/  SEL R11, R16, RZ, !P0 ;  /* 0x000000ff100b7207 */ /* 0x001fe40004000000 */
[----:B------:R-:W-:-:S03]  /*1240*/  ISETP.GT.AND P0, PT, R36, R15, PT ;  /* 0x0000000f2400720c */ /* 0x000fc60003f04270 */
[----:B------:R-:W-:Y:S02]  /*1250*/  IMAD.IADD R42, R40, 0x1, R11 ;  /* 0x00000001282a7824 */ /* 0x000fe400078e020b */
[----:B------:R-:W0:Y:S03]  /*1260*/  LDC.64 R10, c[0x0][0x390] ;  /* 0x0000e400ff0a7b82 */ /* 0x000e260000000a00 */
[----:B------:R-:W1:Y:S02]  /*1270*/  SHFL.DOWN PT, R16, R42, 0x8, R15 ;  /* 0x090000002a107989 */ /* 0x000e6400000e000f */
[----:B-1----:R-:W-:Y:S02]  /*1280*/  SEL R41, R16, RZ, !P0 ;  /* 0x000000ff10297207 */ /* 0x002fe40004000000 */
[----:B------:R-:W-:-:S03]  /*1290*/  ISETP.NE.AND P0, PT, R12, 0x65, PT ;  /* 0x000000650c00780c */ /* 0x000fc60003f05270 */
[----:B------:R-:W-:Y:S01]  /*12a0*/  IMAD.IADD R41, R42, 0x1, R41 ;  /* 0x000000012a297824 */ /* 0x000fe200078e0229 */
[----:B0-----:R-:W-:-:S04]  /*12b0*/  IADD3 R42, P3, PT, R10, 0x100, RZ ;  /* 0x000001000a2a7810 */ /* 0x001fc80007f7e0ff */
[----:B------:R-:W0:Y:S01]  /*12c0*/  SHFL.DOWN PT, R16, R41, 0x10, R15 ;  /* 0x0a00000029107989 */ /* 0x000e2200000e000f */
[----:B------:R-:W-:-:S04]  /*12d0*/  IMAD.X R43, RZ, RZ, R11, P3 ;  /* 0x000000ffff2b7224 */ /* 0x000fc800018e060b */
[----:B------:R-:W-:Y:S02]  /*12e0*/  VOTE.ALL P0, P0 ;  /* 0x0000000000ff7806 */ /* 0x000fe40000000000 */
[----:B0-----:R-:W-:-:S05]  /*12f0*/  SEL R16, R16, RZ, !P2 ;  /* 0x000000ff10107207 */ /* 0x001fca0005000000 */
[----:B------:R-:W-:-:S07]  /*1300*/  IMAD.IADD R40, R41, 0x1, R16 ;  /* 0x0000000129287824 */ /* 0x000fce00078e0210 */
.L_x_46:
[----:B------:R-:W-:Y:S05]  /*1310*/  @!P0 BRA `(.L_x_10) ;  /* 0x0000000000cc8947 */ /* 0x000fea0003800000 */
[----:B------:R-:W-:-:S07]  /*1320*/  IMAD.MOV.U32 R11, RZ, RZ, 0x1de ;  /* 0x000001deff0b7424 */ /* 0x000fce00078e00ff */
.L_x_16:
[----:B------:R-:W-:-:S05]  /*1330*/  IMAD.WIDE R14, R18, 0x8, R42 ;  /* 0x00000008120e7825 */ /* 0x000fca00078e022a */
[----:B------:R-:W2:Y:S01]  /*1340*/  LD.E.64.STRONG.GPU R12, desc[UR12][R14.64+-0x100] ;  /* 0xffff000c0e0c7980 */ /* 0x000ea2000c10fb00 */
[----:B------:R-:W-:Y:S05]  /*1350*/  YIELD ;  /* 0x0000000000007946 */ /* 0x000fea0003800000 */
[----:B------:R-:W-:Y:S01]  /*1360*/  UMOV UR5, 0xffffffff ;  /* 0xffffffff00057882 */ /* 0x000fe20000000000 */
[----:B------:R-:W-:Y:S02]  /*1370*/  SHF.R.U32.HI R11, RZ, 0x1, R11 ;  /* 0x00000001ff0b7819 */ /* 0x000fe4000001160b */
[----:B--2---:R-:W-:Y:S01]  /*1380*/  ISETP.NE.AND P0, PT, R12, 0x63, PT ;  /* 0x000000630c00780c */ /* 0x004fe20003f05270 */
[----:B------:R-:W-:-:S12]  /*1390*/  BRA.DIV UR5, `(.L_x_11) ;  /* 0x0000003205147947 */ /* 0x000fd8000b800000 */
[----:B------:R-:W-:-:S13]  /*13a0*/  VOTE.ANY P0, !P0 ;  /* 0x0000000000ff7806 */ /* 0x000fda0004000100 */
.L_x_49:
[----:B------:R-:W-:Y:S05]  /*13b0*/  @!P0 BRA `(.L_x_12) ;  /* 0x0000000000248947 */ /* 0x000fea0003800000 */
[----:B------:R-:W-:-:S07]  /*13c0*/  IMAD.MOV.U32 R16, RZ, RZ, R11 ;  /* 0x000000ffff107224 */ /* 0x000fce00078e000b */
.L_x_14:
[----:B------:R-:W-:Y:S05]  /*13d0*/  NANOSLEEP R16 ;  /* 0x000000100000735d */ /* 0x000fea0003800000 */
[----:B------:R-:W2:Y:S01]  /*13e0*/  LD.E.64.STRONG.GPU R12, desc[UR12][R14.64+-0x100] ;  /* 0xffff000c0e0c7980 */ /* 0x000ea2000c10fb00 */
[----:B------:R-:W-:Y:S01]  /*13f0*/  UMOV UR5, 0xffffffff ;  /* 0xffffffff00057882 */ /* 0x000fe20000000000 */
[----:B------:R-:W-:Y:S02]  /*1400*/  SHF.R.U32.HI R16, RZ, 0x1, R16 ;  /* 0x00000001ff107819 */ /* 0x000fe40000011610 */
[----:B--2---:R-:W-:Y:S01]  /*1410*/  ISETP.NE.AND P0, PT, R12, 0x63, PT ;  /* 0x000000630c00780c */ /* 0x004fe20003f05270 */
[----:B------:R-:W-:-:S12]  /*1420*/  BRA.DIV UR5, `(.L_x_13) ;  /* 0x0000003205107947 */ /* 0x000fd8000b800000 */
[----:B------:R-:W-:-:S13]  /*1430*/  VOTE.ANY P0, !P0 ;  /* 0x0000000000ff7806 */ /* 0x000fda0004000100 */
.L_x_52:
[----:B------:R-:W-:Y:S05]  /*1440*/  @P0 BRA `(.L_x_14) ;  /* 0xfffffffc00e00947 */ /* 0x000fea000383ffff */
.L_x_12:
[----:B------:R-:W-:Y:S01]  /*1450*/  UMOV UR5, 0xffffffff ;  /* 0xffffffff00057882 */ /* 0x000fe20000000000 */
[----:B------:R-:W-:Y:S02]  /*1460*/  ISETP.NE.AND P0, PT, R12, 0x65, PT ;  /* 0x000000650c00780c */ /* 0x000fe40003f05270 */
[----:B------:R-:W-:Y:S11]  /*1470*/  BRA.DIV UR5, `(.L_x_15) ;  /* 0x00000032051c7947 */ /* 0x000ff6000b800000 */
[----:B------:R-:W-:Y:S01]  /*1480*/  VOTE.ANY R10, PT, !P0 ;  /* 0x00000000000a7806 */ /* 0x000fe200040e0100 */
[----:B------:R-:W-:-:S03]  /*1490*/  VIADD R18, R18, 0xffffffe0 ;  /* 0xffffffe012127836 */ /* 0x000fc60000000000 */
[----:B------:R-:W-:-:S05]  /*14a0*/  LOP3.LUT R10, R10, 0x80000000, R8, 0xec, !PT ;  /* 0x800000000a0a7812 */ /* 0x000fca00078eec08 */
[----:B------:R-:W-:-:S05]  /*14b0*/  VIADD R15, R10, 0xffffffff ;  /* 0xffffffff0a0f7836 */ /* 0x000fca0000000000 */
[----:B------:R-:W-:-:S06]  /*14c0*/  LOP3.LUT R15, R10, R15, RZ, 0xc, !PT ;  /* 0x0000000f0a0f7212 */ /* 0x000fcc00078e0cff */
        /* <DEDUP_REMOVED lines=17> */
[----:B------:R-:W-:-:S03]  /*15e0*/  ISETP.NE.AND P0, PT, R12, 0x65, PT ;  /* 0x000000650c00780c */ /* 0x000fc60003f05270 */
[----:B------:R-:W-:-:S05]  /*15f0*/  IMAD.IADD R41, R13, 0x1, R16 ;  /* 0x000000010d297824 */ /* 0x000fca00078e0210 */
[----:B------:R-:W0:Y:S05]  /*1600*/  SHFL.DOWN PT, R16, R41, 0x10, R15 ;  /* 0x0a00000029107989 */ /* 0x000e2a00000e000f */
[----:B------:R-:W-:Y:S02]  /*1610*/  VOTE.ALL P0, P0 ;  /* 0x0000000000ff7806 */ /* 0x000fe40000000000 */
[----:B0-----:R-:W-:-:S04]  /*1620*/  SEL R16, R16, RZ, !P2 ;  /* 0x000000ff10107207 */ /* 0x001fc80005000000 */
[----:B------:R-:W-:-:S07]  /*1630*/  IADD3 R40, PT, PT, R41, R16, R40 ;  /* 0x0000001029287210 */ /* 0x000fce0007ffe028 */
.L_x_61:
[----:B------:R-:W-:Y:S05]  /*1640*/  @P0 BRA `(.L_x_16) ;  /* 0xfffffffc00380947 */ /* 0x000fea000383ffff */
.L_x_10:
[----:B------:R-:W-:Y:S01]  /*1650*/  ISETP.NE.AND P0, PT, R37, RZ, PT ;  /* 0x000000ff2500720c */ /* 0x000fe20003f05270 */
[----:B------:R-:W0:Y:S01]  /*1660*/  @!P1 S2R R11, SR_CgaCtaId ;  /* 0x00000000000b9919 */ /* 0x000e220000008800 */
[----:B------:R-:W-:Y:S01]  /*1670*/  @!P1 MOV R10, 0x400 ;  /* 0x00000400000a9802 */ /* 0x000fe20000000f00 */
[----:B------:R-:W-:Y:S02]  /*1680*/  @!P1 IMAD.IADD R9, R9, 0x1, R40 ;  /* 0x0000000109099824 */ /* 0x000fe400078e0228 */
[----:B------:R-:W-:Y:S02]  /*1690*/  @!P1 IMAD.MOV.U32 R8, RZ, RZ, 0x65 ;  /* 0x00000065ff089424 */ /* 0x000fe400078e00ff */
[----:B------:R-:W-:-:S03]  /*16a0*/  IMAD.MOV.U32 R38, RZ, RZ, R17 ;  /* 0x000000ffff267224 */ /* 0x000fc600078e0011 */
[----:B------:R1:W-:Y:S03]  /*16b0*/  @!P1 ST.E.64.STRONG.GPU desc[UR12][R44.64+0x100], R8 ;  /* 0x000100082c009985 */ /* 0x0003e6000c10fb0c */
[----:B------:R-:W-:Y:S01]  /*16c0*/  @!P0 MOV R12, 0x400 ;  /* 0x00000400000c8802 */ /* 0x000fe20000000f00 */
[----:B------:R-:W2:Y:S01]  /*16d0*/  @!P0 S2R R13, SR_CgaCtaId ;  /* 0x00000000000d8919 */ /* 0x000ea20000008800 */
[----:B------:R-:W-:Y:S01]  /*16e0*/  @!P0 IMAD.MOV.U32 R38, RZ, RZ, R40 ;  /* 0x000000ffff268224 */ /* 0x000fe200078e0028 */
[----:B0-----:R-:W-:-:S05]  /*16f0*/  @!P1 LEA R10, R11, R10, 0x18 ;  /* 0x0000000a0b0a9211 */ /* 0x001fca00078ec0ff */
[----:B------:R1:W-:Y:S04]  /*1700*/  @!P1 STS [R10+0x8], R9 ;  /* 0x000008090a009388 */ /* 0x0003e80000000800 */
[----:B------:R1:W-:Y:S01]  /*1710*/  @!P1 STS [R10+0x4], R40 ;  /* 0x000004280a009388 */ /* 0x0003e20000000800 */
[----:B--2---:R-:W-:-:S05]  /*1720*/  @!P0 LEA R13, R13, R12, 0x18 ;  /* 0x0000000c0d0d8211 */ /* 0x004fca00078ec0ff */
[----:B------:R1:W-:Y:S02]  /*1730*/  @!P0 STS [R13+0x54], R40 ;  /* 0x000054280d008388 */ /* 0x0003e40000000800 */
.L_x_4:
[----:B------:R-:W-:Y:S05]  /*1740*/  WARPSYNC.ALL ;  /* 0x0000000000007948 */ /* 0x000fea0003800000 */
[----:B------:R-:W0:Y:S08]  /*1750*/  S2UR UR7, SR_CgaCtaId ;  /* 0x00000000000779c3 */ /* 0x000e300000008800 */
[----:B------:R-:W-:Y:S01]  /*1760*/  BAR.SYNC.DEFER_BLOCKING 0x0 ;  /* 0x0000000000007b1d */ /* 0x000fe20000010000 */
[----:B------:R-:W-:-:S05]  /*1770*/  ISETP.NE.AND P0, PT, R35, RZ, PT ;  /* 0x000000ff2300720c */ /* 0x000fca0003f05270 */
[----:B------:R-:W-:Y:S02]  /*1780*/  UMOV UR5, 0x400 ;  /* 0x0000040000057882 */ /* 0x000fe40000000000 */
[----:B0-----:R-:W-:-:S09]  /*1790*/  ULEA UR5, UR7, UR5, 0x18 ;  /* 0x0000000507057291 */ /* 0x001fd2000f8ec0ff */
[----:B-1----:R-:W0:Y:S02]  /*17a0*/  LDS R8, [UR5+0x54] ;  /* 0x00005405ff087984 */ /* 0x002e240008000800 */
[----:B0-----:R-:W-:-:S05]  /*17b0*/  SEL R9, R8, RZ, P0 ;  /* 0x000000ff08097207 */ /* 0x001fca0000000000 */
[----:B------:R-:W-:-:S07]  /*17c0*/  IMAD.IADD R38, R9, 0x1, R38 ;  /* 0x0000000109267824 */ /* 0x000fce00078e0226 */
.L_x_3:
[----:B------:R-:W-:Y:S05]  /*17d0*/  BSYNC.RECONVERGENT B0 ;  /* 0x0000000000007941 */ /* 0x000fea0003800200 */
.L_x_1:
[----:B------:R-:W-:Y:S01]  /*17e0*/  IMAD.IADD R32, R32, 0x1, R38 ;  /* 0x0000000120207824 */ /* 0x000fe200078e0226 */
[----:B------:R-:W-:Y:S03]  /*17f0*/  BAR.SYNC.DEFER_BLOCKING 0x0 ;  /* 0x0000000000007b1d */ /* 0x000fe60000010000 */
[----:B------:R-:W-:-:S03]  /*1800*/  IMAD.IADD R29, R29, 0x1, R32 ;  /* 0x000000011d1d7824 */ /* 0x000fc600078e0220 */
[----:B------:R-:W1:Y:S01]  /*1810*/  LDCU.64 UR8, c[0x0][0x388] ;  /* 0x00007100ff0877ac */ /* 0x000e620008000a00 */
[----:B------:R-:W-:-:S04]  /*1820*/  IMAD.IADD R28, R28, 0x1, R29 ;  /* 0x000000011c1c7824 */ /* 0x000fc800078e021d */
[----:B------:R-:W-:-:S04]  /*1830*/  IMAD.IADD R27, R27, 0x1, R28 ;  /* 0x000000011b1b7824 */ /* 0x000fc800078e021c */
[----:B------:R-:W-:-:S04]  /*1840*/  IMAD.IADD R26, R26, 0x1, R27 ;  /* 0x000000011a1a7824 */ /* 0x000fc800078e021b */
[----:B------:R-:W-:-:S04]  /*1850*/  IMAD.IADD R25, R25, 0x1, R26 ;  /* 0x0000000119197824 */ /* 0x000fc800078e021a */
[----:B------:R-:W-:Y:S01]  /*1860*/  IMAD.IADD R24, R24, 0x1, R25 ;  /* 0x0000000118187824 */ /* 0x000fe200078e0219 */
[----:B------:R-:W-:Y:S03]  /*1870*/  STS [R33], R38 ;  /* 0x0000002621007388 */ /* 0x000fe60000000800 */
[----:B------:R-:W-:Y:S01]  /*1880*/  IMAD.IADD R23, R23, 0x1, R24 ;  /* 0x0000000117177824 */ /* 0x000fe200078e0218 */
[----:B------:R-:W-:Y:S03]  /*1890*/  STS [R33+0x4], R32 ;  /* 0x0000042021007388 */ /* 0x000fe60000000800 */
        /* <DEDUP_REMOVED lines=19> */
[----:B------:R-:W-:Y:S04]  /*19d0*/  STS [R33+0x2c], R20 ;  /* 0x00002c1421007388 */ /* 0x000fe80000000800 */
[----:B------:R-:W-:Y:S04]  /*19e0*/  STS [R33+0x30], R7 ;  /* 0x0000300721007388 */ /* 0x000fe80000000800 */
[----:B------:R-:W-:Y:S04]  /*19f0*/  STS [R33+0x34], R6 ;  /* 0x0000340621007388 */ /* 0x000fe80000000800 */
[----:B------:R-:W-:Y:S04]  /*1a00*/  STS [R33+0x38], R5 ;  /* 0x0000380521007388 */ /* 0x000fe80000000800 */
[----:B------:R-:W-:Y:S04]  /*1a10*/  STS [R33+0x3c], R4 ;  /* 0x00003c0421007388 */ /* 0x000fe80000000800 */
[----:B------:R-:W-:Y:S04]  /*1a20*/  STS [R33+0x40], R3 ;  /* 0x0000400321007388 */ /* 0x000fe80000000800 */
[----:B------:R1:W-:Y:S04]  /*1a30*/  STS [R33+0x44], R2 ;  /* 0x0000440221007388 */ /* 0x0003e80000000800 */
[----:B------:R-:W-:Y:S01]  /*1a40*/  STS [R33+0x48], R0 ;  /* 0x0000480021007388 */ /* 0x000fe20000000800 */
[----:B------:R-:W-:-:S03]  /*1a50*/  NOP ;  /* 0x0000000000007918 */ /* 0x000fc60000000000 */
[----:B0-----:R-:W0:Y:S01]  /*1a60*/  LDS R9, [R34] ;  /* 0x0000000022097984 */ /* 0x001e220000000800 */
[----:B-1----:R-:W-:-:S03]  /*1a70*/  IADD3 R2, P0, PT, R31, UR8, RZ ;  /* 0x000000081f027c10 */ /* 0x002fc6000ff1e0ff */
[----:B------:R-:W1:Y:S01]  /*1a80*/  LDS R7, [R34+0x80] ;  /* 0x0000800022077984 */ /* 0x000e620000000800 */
[----:B------:R-:W-:-:S03]  /*1a90*/  IADD3.X R3, PT, PT, R30, UR9, RZ, P0, !PT ;  /* 0x000000091e037c10 */ /* 0x000fc600087fe4ff */
[----:B------:R-:W2:Y:S04]  /*1aa0*/  LDS R11, [R34+0x100] ;  /* 0x00010000220b7984 */ /* 0x000ea80000000800 */
[----:B------:R-:W3:Y:S04]  /*1ab0*/  LDS R13, [R34+0x180] ;  /* 0x00018000220d7984 */ /* 0x000ee80000000800 */
[----:B------:R-:W4:Y:S04]  /*1ac0*/  LDS R5, [R34+0x200] ;  /* 0x0002000022057984 */ /* 0x000f280000000800 */
[----:B------:R-:W5:Y:S04]  /*1ad0*/  LDS R15, [R34+0x280] ;  /* 0x00028000220f7984 */ /* 0x000f680000000800 */
        /* <DEDUP_REMOVED lines=13> */
[----:B0-----:R-:W-:Y:S04]  /*1bb0*/  STG.E desc[UR12][R2.64], R9 ;  /* 0x0000000902007986 */ /* 0x001fe8000c10190c */
[----:B-1----:R-:W-:Y:S04]  /*1bc0*/  STG.E desc[UR12][R2.64+0x80], R7 ;  /* 0x0000800702007986 */ /* 0x002fe8000c10190c */
[----:B--2---:R-:W-:Y:S04]  /*1bd0*/  STG.E desc[UR12][R2.64+0x100], R11 ;  /* 0x0001000b02007986 */ /* 0x004fe8000c10190c */
[----:B---3--:R-:W-:Y:S04]  /*1be0*/  STG.E desc[UR12][R2.64+0x180], R13 ;  /* 0x0001800d02007986 */ /* 0x008fe8000c10190c */
[----:B----4-:R-:W-:Y:S04]  /*1bf0*/  STG.E desc[UR12][R2.64+0x200], R5 ;  /* 0x0002000502007986 */ /* 0x010fe8000c10190c */
[----:B-----5:R-:W-:Y:S04]  /*1c00*/  STG.E desc[UR12][R2.64+0x280], R15 ;  /* 0x0002800f02007986 */ /* 0x020fe8000c10190c */
[----:B------:R-:W-:Y:S04]  /*1c10*/  STG.E desc[UR12][R2.64+0x300], R17 ;  /* 0x0003001102007986 */ /* 0x000fe8000c10190c */
        /* <DEDUP_REMOVED lines=11> */
[----:B------:R-:W-:Y:S01]  /*1cd0*/  STG.E desc[UR12][R2.64+0x900], R43 ;  /* 0x0009002b02007986 */ /* 0x000fe2000c10190c */
[----:B------:R-:W-:Y:S05]  /*1ce0*/  EXIT ;  /* 0x000000000000794d */ /* 0x000fea0003800000 */
.L_x_0:
[----:B------:R-:W-:-:S04]  /*1cf0*/  ISETP.NE.U32.AND P0, PT, RZ, UR7, PT ;  /* 0x00000007ff007c0c */ /* 0x000fc8000bf05070 */
[----:B------:R-:W-:-:S13]  /*1d00*/  ISETP.NE.AND.EX P0, PT, RZ, UR4, PT, P0 ;  /* 0x00000004ff007c0c */ /* 0x000fda000bf05300 */
[----:B------:R-:W-:Y:S05]  /*1d10*/  @!P0 EXIT ;  /* 0x000000000000894d */ /* 0x000fea0003800000 */
[----:B------:R-:W0:Y:S02]  /*1d20*/  LDCU.64 UR4, c[0x0][0x380] ;  /* 0x00007000ff0477ac */ /* 0x000e240008000a00 */
[----:B0-----:R-:W-:-:S06]  /*1d30*/  UIMAD.WIDE UR4, UR6, 0x7b80, UR4 ;  /* 0x00007b80060478a5 */ /* 0x001fcc000f8e0204 */
[----:B------:R-:W-:Y:S02]  /*1d40*/  IMAD.U32 R2, RZ, RZ, UR4 ;  /* 0x00000004ff027e24 */ /* 0x000fe4000f8e00ff */
[----:B------:R-:W-:-:S05]  /*1d50*/  IMAD.U32 R3, RZ, RZ, UR5 ;  /* 0x00000005ff037e24 */ /* 0x000fca000f8e00ff */
[----:B------:R0:W2:Y:S01]  /*1d60*/  LDG.E R0, desc[UR12][R2.64] ;  /* 0x0000000c02007981 */ /* 0x0000a2000c1e1900 */
[----:B------:R-:W3:Y:S02]  /*1d70*/  S2R R31, SR_TID.X ;  /* 0x00000000001f7919 */ /* 0x000ee40000002100 */
[C---:B---3--:R-:W-:Y:S02]  /*1d80*/  LOP3.LUT R30, R31.reuse, 0x1f, RZ, 0xc0, !PT ;  /* 0x0000001f1f1e7812 */ /* 0x048fe400078ec0ff */
[----:B------:R-:W-:-:S05]  /*1d90*/  LOP3.LUT R5, R31, 0x3e0, RZ, 0xc0, !PT ;  /* 0x000003e01f057812 */ /* 0x000fca00078ec0ff */
[----:B------:R-:W-:-:S04]  /*1da0*/  IMAD R30, R5, 0x13, R30 ;  /* 0x00000013051e7824 */ /* 0x000fc800078e021e */
[C---:B------:R-:W-:Y:S01]  /*1db0*/  VIADD R4, R30.reuse, 0x20 ;  /* 0x000000201e047836 */ /* 0x040fe20000000000 */
[C---:B------:R-:W-:Y:S01]  /*1dc0*/  ISETP.GE.U32.AND P1, PT, R30.reuse, UR7, PT ;  /* 0x000000071e007c0c */ /* 0x040fe2000bf26070 */
[C---:B------:R-:W-:Y:S01]  /*1dd0*/  VIADD R5, R30.reuse, 0x40 ;  /* 0x000000401e057836 */ /* 0x040fe20000000000 */
[C---:B0-----:R-:W-:Y:S01]  /*1de0*/  LEA R2, P0, R30.reuse, UR4, 0x2 ;  /* 0x000000041e027c11 */ /* 0x041fe2000f8010ff */
[----:B------:R-:W-:Y:S01]  /*1df0*/  VIADD R3, R30, 0x80 ;  /* 0x000000801e037836 */ /* 0x000fe20000000000 */
[----:B------:R-:W-:Y:S01]  /*1e00*/  ISETP.GE.U32.AND P2, PT, R4, UR7, PT ;  /* 0x0000000704007c0c */ /* 0x000fe2000bf46070 */
[C---:B------:R-:W-:Y:S01]  /*1e10*/  VIADD R4, R30.reuse, 0xa0 ;  /* 0x000000a01e047836 */ /* 0x040fe20000000000 */
[----:B------:R-:W-:Y:S01]  /*1e20*/  ISETP.GE.U32.AND P3, PT, R5, UR7, PT ;  /* 0x0000000705007c0c */ /* 0x000fe2000bf66070 */
[----:B------:R-:W-:Y:S01]  /*1e30*/  VIADD R5, R30, 0xc0 ;  /* 0x000000c01e057836 */ /* 0x000fe20000000000 */
[----:B------:R-:W-:Y:S01]  /*1e40*/  ISETP.GE.U32.AND P5, PT, R3, UR7, PT ;  /* 0x0000000703007c0c */ /* 0x000fe2000bfa6070 */
[----:B------:R-:W-:Y:S01]  /*1e50*/  IMAD.X R3, RZ, RZ, UR5, P0 ;  /* 0x00000005ff037e24 */ /* 0x000fe200080e06ff */
[----:B------:R-:W-:Y:S01]  /*1e60*/  ISETP.GE.U32.AND P6, PT, R4, UR7, PT ;  /* 0x0000000704007c0c */ /* 0x000fe2000bfc6070 */
[C---:B------:R-:W-:Y:S01]  /*1e70*/  VIADD R6, R30.reuse, 0x60 ;  /* 0x000000601e067836 */ /* 0x040fe20000000000 */
[----:B------:R-:W-:Y:S01]  /*1e80*/  ISETP.GE.U32.AND P0, PT, R5, UR7, PT ;  /* 0x0000000705007c0c */ /* 0x000fe2000bf06070 */
[----:B------:R-:W-:-:S02]  /*1e90*/  VIADD R5, R30, 0xe0 ;  /* 0x000000e01e057836 */ /* 0x000fc40000000000 */
[----:B------:R-:W-:Y:S01]  /*1ea0*/  VIADD R37, R30, 0x100 ;  /* 0x000001001e257836 */ /* 0x000fe20000000000 */
[----:B------:R-:W-:Y:S01]  /*1eb0*/  ISETP.GE.U32.AND P4, PT, R6, UR7, PT ;  /* 0x0000000706007c0c */ /* 0x000fe2000bf86070 */
[C---:B------:R-:W-:Y:S02]  /*1ec0*/  VIADD R7, R30.reuse, 0x140 ;  /* 0x000001401e077836 */ /* 0x040fe40000000000 */
[C---:B------:R-:W-:Y:S02]  /*1ed0*/  VIADD R36, R30.reuse, 0x120 ;  /* 0x000001201e247836 */ /* 0x040fe40000000000 */
[C---:B------:R-:W-:Y:S02]  /*1ee0*/  VIADD R35, R30.reuse, 0x220 ;  /* 0x000002201e237836 */ /* 0x040fe40000000000 */
[----:B------:R-:W-:Y:S02]  /*1ef0*/  VIADD R34, R30, 0x240 ;  /* 0x000002401e227836 */ /* 0x000fe40000000000 */
[----:B--2---:R-:W-:-:S02]  /*1f00*/  IMAD.MOV.U32 R4, RZ, RZ, R0 ;  /* 0x000000ffff047224 */ /* 0x004fc400078e0000 */
[----:B------:R-:W2:Y:S02]  /*1f10*/  @!P1 LDG.E R0, desc[UR12][R2.64] ;  /* 0x0000000c02009981 */ /* 0x000ea4000c1e1900 */
[--C-:B------:R-:W-:Y:S01]  /*1f20*/  IMAD.MOV.U32 R12, RZ, RZ, R4.reuse ;  /* 0x000000ffff0c7224 */ /* 0x100fe200078e0004 */
[----:B------:R-:W-:Y:S01]  /*1f30*/  ISETP.GE.U32.AND P1, PT, R5, UR7, PT ;  /* 0x0000000705007c0c */ /* 0x000fe2000bf26070 */
[--C-:B------:R-:W-:Y:S02]  /*1f40*/  IMAD.MOV.U32 R8, RZ, RZ, R4.reuse ;  /* 0x000000ffff087224 */ /* 0x100fe400078e0004 */
[C---:B------:R-:W-:Y:S02]  /*1f50*/  VIADD R5, R30.reuse, 0x160 ;  /* 0x000001601e057836 */ /* 0x040fe40000000000 */
[--C-:B------:R-:W-:Y:S01]  /*1f60*/  IMAD.MOV.U32 R6, RZ, RZ, R4.reuse ;  /* 0x000000ffff067224 */ /* 0x100fe200078e0004 */
[----:B------:R-:W3:Y:S01]  /*1f70*/  @!P5 LDG.E R12, desc[UR12][R2.64+0x200] ;  /* 0x0002000c020cd981 */ /* 0x000ee2000c1e1900 */
[--C-:B------:R-:W-:Y:S01]  /*1f80*/  IMAD.MOV.U32 R14, RZ, RZ, R4.reuse ;  /* 0x000000ffff0e7224 */ /* 0x100fe200078e0004 */
[----:B------:R-:W-:Y:S01]  /*1f90*/  ISETP.GE.U32.AND P5, PT, R37, UR7, PT ;  /* 0x0000000725007c0c */ /* 0x000fe2000bfa6070 */
[----:B------:R-:W-:Y:S01]  /*1fa0*/  IMAD.MOV.U32 R16, RZ, RZ, R4 ;  /* 0x000000ffff107224 */ /* 0x000fe200078e0004 */
[----:B------:R-:W4:Y:S01]  /*1fb0*/  @!P3 LDG.E R8, desc[UR12][R2.64+0x100] ;  /* 0x0001000c0208b981 */ /* 0x000f22000c1e1900 */
[----:B------:R-:W-:Y:S01]  /*1fc0*/  ISETP.GE.U32.AND P3, PT, R5, UR7, PT ;  /* 0x0000000705007c0c */ /* 0x000fe2000bf66070 */
[----:B------:R-:W-:-:S02]  /*1fd0*/  VIADD R5, R30, 0x1a0 ;  /* 0x000001a01e057836 */ /* 0x000fc40000000000 */
[----:B------:R-:W4:Y:S01]  /*1fe0*/  @!P2 LDG.E R6, desc[UR12][R2.64+0x80] ;  /* 0x0000800c0206a981 */ /* 0x000f22000c1e1900 */
[----:B------:R-:W-:Y:S01]  /*1ff0*/  ISETP.GE.U32.AND P2, PT, R7, UR7, PT ;  /* 0x0000000707007c0c */ /* 0x000fe2000bf46070 */
[--C-:B------:R-:W-:Y:S02]  /*2000*/  IMAD.MOV.U32 R10, RZ, RZ, R4.reuse ;  /* 0x000000ffff0a7224 */ /* 0x100fe400078e0004 */
[----:B------:R-:W4:Y:S01]  /*2010*/  @!P6 LDG.E R14, desc[UR12][R2.64+0x280] ;  /* 0x0002800c020ee981 */ /* 0x000f22000c1e1900 */
[----:B------:R-:W-:Y:S01]  /*2020*/  ISETP.GE.U32.AND P6, PT, R36, UR7, PT ;  /* 0x0000000724007c0c */ /* 0x000fe2000bfc6070 */
[----:B------:R-:W-:Y:S02]  /*2030*/  IMAD.MOV.U32 R20, RZ, RZ, R4 ;  /* 0x000000ffff147224 */ /* 0x000fe400078e0004 */
[----:B------:R-:W4:Y:S01]  /*2040*/  @!P0 LDG.E R16, desc[UR12][R2.64+0x300] ;  /* 0x0003000c02108981 */ /* 0x000f22000c1e1900 */
[----:B------:R-:W-:Y:S01]  /*2050*/  ISETP.GE.U32.AND P0, PT, R5, UR7, PT ;  /* 0x0000000705007c0c */ /* 0x000fe2000bf06070 */
[----:B------:R-:W-:-:S02]  /*2060*/  VIADD R7, R30, 0x180 ;  /* 0x000001801e077836 */ /* 0x000fc40000000000 */
[C---:B------:R-:W-:Y:S01]  /*2070*/  VIADD R5, R30.reuse, 0x1e0 ;  /* 0x000001e01e057836 */ /* 0x040fe20000000000 */
[----:B------:R-:W4:Y:S01]  /*2080*/  @!P4 LDG.E R10, desc[UR12][R2.64+0x180] ;  /* 0x0001800c020ac981 */ /* 0x000f22000c1e1900 */
[--C-:B------:R-:W-:Y:S01]  /*2090*/  IMAD.MOV.U32 R18, RZ, RZ, R4.reuse ;  /* 0x000000ffff127224 */ /* 0x100fe200078e0004 */
[----:B------:R-:W-:Y:S01]  /*20a0*/  ISETP.GE.U32.AND P4, PT, R7, UR7, PT ;  /* 0x0000000707007c0c */ /* 0x000fe2000bf86070 */
[--C-:B------:R-:W-:Y:S01]  /*20b0*/  IMAD.MOV.U32 R22, RZ, RZ, R4.reuse ;  /* 0x000000ffff167224 */ /* 0x100fe200078e0004 */
[----:B------:R-:W4:Y:S01]  /*20c0*/  @!P5 LDG.E R20, desc[UR12][R2.64+0x400] ;  /* 0x0004000c0214d981 */ /* 0x000f22000c1e1900 */
[--C-:B------:R-:W-:Y:S01]  /*20d0*/  IMAD.MOV.U32 R24, RZ, RZ, R4.reuse ;  /* 0x000000ffff187224 */ /* 0x100fe200078e0004 */
[----:B------:R-:W-:Y:S01]  /*20e0*/  ISETP.GE.U32.AND P5, PT, R5, UR7, PT ;  /* 0x0000000705007c0c */ /* 0x000fe2000bfa6070 */
[----:B------:R-:W-:Y:S01]  /*20f0*/  IMAD.MOV.U32 R26, RZ, RZ, R4 ;  /* 0x000000ffff1a7224 */ /* 0x000fe200078e0004 */
[----:B------:R-:W4:Y:S01]  /*2100*/  @!P1 LDG.E R18, desc[UR12][R2.64+0x380] ;  /* 0x0003800c02129981 */ /* 0x000f22000c1e1900 */
[----:B------:R-:W-:-:S02]  /*2110*/  VIADD R7, R30, 0x1c0 ;  /* 0x000001c01e077836 */ /* 0x000fc40000000000 */
[----:B------:R-:W-:Y:S01]  /*2120*/  VIADD R5, R30, 0x200 ;  /* 0x000002001e057836 */ /* 0x000fe20000000000 */
[----:B------:R-:W4:Y:S02]  /*2130*/  @!P6 LDG.E R22, desc[UR12][R2.64+0x480] ;  /* 0x0004800c0216e981 */ /* 0x000f24000c1e1900 */
[----:B------:R-:W-:Y:S02]  /*2140*/  ISETP.GE.U32.AND P1, PT, R7, UR7, PT ;  /* 0x0000000707007c0c */ /* 0x000fe4000bf26070 */
[----:B------:R-:W4:Y:S01]  /*2150*/  @!P2 LDG.E R24, desc[UR12][R2.64+0x500] ;  /* 0x0005000c0218a981 */ /* 0x000f22000c1e1900 */
[----:B------:R-:W-:Y:S02]  /*2160*/  ISETP.GE.U32.AND P6, PT, R5, UR7, PT ;  /* 0x0000000705007c0c */ /* 0x000fe4000bfc6070 */
[----:B------:R-:W-:Y:S01]  /*2170*/  ISETP.GE.U32.AND P2, PT, R35, UR7, PT ;  /* 0x0000000723007c0c */ /* 0x000fe2000bf46070 */
[----:B------:R-:W4:Y:S01]  /*2180*/  @!P3 LDG.E R26, desc[UR12][R2.64+0x580] ;  /* 0x0005800c021ab981 */ /* 0x000f22000c1e1900 */
[----:B------:R-:W-:Y:S01]  /*2190*/  ISETP.GE.U32.AND P3, PT, R34, UR7, PT ;  /* 0x0000000722007c0c */ /* 0x000fe2000bf66070 */
[----:B------:R-:W-:-:S02]  /*21a0*/  IMAD.MOV.U32 R28, RZ, RZ, R4 ;  /* 0x000000ffff1c7224 */ /* 0x000fc400078e0004 */
[--C-:B------:R-:W-:Y:S02]  /*21b0*/  IMAD.MOV.U32 R40, RZ, RZ, R4.reuse ;  /* 0x000000ffff287224 */ /* 0x100fe400078e0004 */
[--C-:B------:R-:W-:Y:S02]  /*21c0*/  IMAD.MOV.U32 R42, RZ, RZ, R4.reuse ;  /* 0x000000ffff2a7224 */ /* 0x100fe400078e0004 */
[--C-:B------:R-:W-:Y:S01]  /*21d0*/  IMAD.MOV.U32 R44, RZ, RZ, R4.reuse ;  /* 0x000000ffff2c7224 */ /* 0x100fe200078e0004 */
[----:B------:R-:W4:Y:S01]  /*21e0*/  @!P4 LDG.E R28, desc[UR12][R2.64+0x600] ;  /* 0x0006000c021cc981 */ /* 0x000f22000c1e1900 */
[--C-:B------:R-:W-:Y:S02]  /*21f0*/  IMAD.MOV.U32 R5, RZ, RZ, R4.reuse ;  /* 0x000000ffff057224 */ /* 0x100fe400078e0004 */
[----:B------:R-:W-:Y:S01]  /*2200*/  IMAD.MOV.U32 R7, RZ, RZ, R4 ;  /* 0x000000ffff077224 */ /* 0x000fe200078e0004 */
[----:B------:R-:W4:Y:S04]  /*2210*/  @!P0 LDG.E R40, desc[UR12][R2.64+0x680] ;  /* 0x0006800c02288981 */ /* 0x000f28000c1e1900 */
[----:B------:R-:W4:Y:S04]  /*2220*/  @!P1 LDG.E R42, desc[UR12][R2.64+0x700] ;  /* 0x0007000c022a9981 */ /* 0x000f28000c1e1900 */
[----:B------:R-:W4:Y:S04]  /*2230*/  @!P5 LDG.E R44, desc[UR12][R2.64+0x780] ;  /* 0x0007800c022cd981 */ /* 0x000f28000c1e1900 */
[----:B------:R-:W4:Y:S04]  /*2240*/  @!P6 LDG.E R5, desc[UR12][R2.64+0x800] ;  /* 0x0008000c0205e981 */ /* 0x000f28000c1e1900 */
[----:B------:R-:W4:Y:S04]  /*2250*/  @!P2 LDG.E R7, desc[UR12][R2.64+0x880] ;  /* 0x0008800c0207a981 */ /* 0x000f28000c1e1900 */
[----:B------:R-:W4:Y:S01]  /*2260*/  @!P3 LDG.E R4, desc[UR12][R2.64+0x900] ;  /* 0x0009000c0204b981 */ /* 0x000f22000c1e1900 */
[----:B------:R-:W0:Y:S01]  /*2270*/  S2R R38, SR_LANEID ;  /* 0x0000000000267919 */ /* 0x000e220000000000 */
[----:B------:R-:W1:Y:S01]  /*2280*/  S2UR UR5, SR_CgaCtaId ;  /* 0x00000000000579c3 */ /* 0x000e620000008800 */
[----:B------:R-:W-:Y:S01]  /*2290*/  SHF.R.U32.HI R41, RZ, 0x5, R31 ;  /* 0x00000005ff297819 */ /* 0x000fe2000001161f */
[----:B------:R-:W-:-:S02]  /*22a0*/  UMOV UR4, 0x400 ;  /* 0x0000040000047882 */ /* 0x000fc40000000000 */
[----:B-1----:R-:W-:Y:S02]  /*22b0*/  ULEA UR4, UR5, UR4, 0x18 ;  /* 0x0000000405047291 */ /* 0x002fe4000f8ec0ff */
[----:B0-----:R-:W-:-:S05]  /*22c0*/  IMAD R29, R41, 0x260, R38 ;  /* 0x00000260291d7824 */ /* 0x001fca00078e0226 */
[----:B------:R-:W-:Y:S01]  /*22d0*/  LEA R29, R29, UR4, 0x2 ;  /* 0x000000041d1d7c11 */ /* 0x000fe2000f8e10ff */
[----:B------:R-:W-:-:S04]  /*22e0*/  UISETP.NE.AND UP0, UPT, UR6, URZ, UPT ;  /* 0x000000ff0600728c */ /* 0x000fc8000bf05270 */
[----:B--2---:R-:W-:Y:S04]  /*22f0*/  STS [R29], R0 ;  /* 0x000000001d007388 */ /* 0x004fe80000000800 */
[----:B---3--:R-:W-:Y:S04]  /*2300*/  STS [R29+0x200], R12 ;  /* 0x0002000c1d007388 */ /* 0x008fe80000000800 */
[----:B----4-:R0:W-:Y:S04]  /*2310*/  STS [R29+0x100], R8 ;  /* 0x000100081d007388 */ /* 0x0101e80000000800 */
[----:B------:R1:W-:Y:S01]  /*2320*/  STS [R29+0x80], R6 ;  /* 0x000080061d007388 */ /* 0x0003e20000000800 */
[----:B0-----:R-:W-:-:S03]  /*2330*/  IMAD R8, R38, 0x48, R29 ;  /* 0x0000004826087824 */ /* 0x001fc600078e021d */
        /* <DEDUP_REMOVED lines=16> */
[----:B------:R1:W0:Y:S04]  /*2440*/  LDS R32, [R8] ;  /* 0x0000000008207984 */ /* 0x0002280000000800 */
        /* <DEDUP_REMOVED lines=19> */
[----:B--234-:R-:W-:Y:S05]  /*2580*/  BRA.U UP0, `(.L_x_17) ;  /* 0x0000000500047547 */ /* 0x01cfea000b800000 */
[----:B01----:R-:W-:Y:S02]  /*2590*/  IADD3 R8, PT, PT, R28, R33, R32 ;  /* 0x000000211c087210 */ /* 0x003fe40007ffe020 */
[----:B------:R-:W-:Y:S02]  /*25a0*/  ISETP.NE.AND P1, PT, R38, 0x1f, PT ;  /* 0x0000001f2600780c */ /* 0x000fe40003f25270 */
[----:B------:R-:W-:Y:S02]  /*25b0*/  IADD3 R8, PT, PT, R26, R27, R8 ;  /* 0x0000001b1a087210 */ /* 0x000fe40007ffe008 */
[----:B------:R-:W-:Y:S02]  /*25c0*/  ISETP.NE.AND P2, PT, R41, 0xc, PT ;  /* 0x0000000c2900780c */ /* 0x000fe40003f45270 */
        /* <DEDUP_REMOVED lines=47> */
[----:B------:R-:W-:-:S04]  /*28c0*/  ISETP.NE.AND P0, PT, R41, 0x8, PT ;  /* 0x000000082900780c */ /* 0x000fc80003f05270 */
[----:B------:R-:W-:Y:S02]  /*28d0*/  SEL R8, R15, R8, !P0 ;  /* 0x000000080f087207 */ /* 0x000fe40004000000 */
[C---:B------:R-:W-:Y:S02]  /*28e0*/  ISETP.NE.AND P0, PT, R41.reuse, 0xa, PT ;  /* 0x0000000a2900780c */ /* 0x040fe40003f05270 */
[----:B------:R-:W-:Y:S02]  /*28f0*/  SEL R8, R16, R8, !P1 ;  /* 0x0000000810087207 */ /* 0x000fe40004800000 */
[----:B------:R-:W-:Y:S02]  /*2900*/  ISETP.NE.AND P1, PT, R41, 0xb, PT ;  /* 0x0000000b2900780c */ /* 0x000fe40003f25270 */
[----:B------:R-:W-:Y:S02]  /*2910*/  SEL R8, R17, R8, !P0 ;  /* 0x0000000811087207 */ /* 0x000fe40004000000 */
[----:B------:R-:W-:-:S02]  /*2920*/  ISETP.GE.U32.AND P0, PT, R31, 0x20, PT ;  /* 0x000000201f00780c */ /* 0x000fc40003f06070 */
[----:B------:R-:W-:Y:S01]  /*2930*/  SEL R8, R18, R8, !P1 ;  /* 0x0000000812087207 */ /* 0x000fe20004800000 */
[----:B------:R-:W-:Y:S01]  /*2940*/  @!P2 IMAD.IADD R8, R19, 0x1, R18 ;  /* 0x000000011308a824 */ /* 0x000fe200078e0212 */
[----:B------:R-:W-:-:S04]  /*2950*/  ISETP.NE.AND P1, PT, R38, RZ, PT ;  /* 0x000000ff2600720c */ /* 0x000fc80003f25270 */
[----:B------:R-:W-:Y:S02]  /*2960*/  SEL R40, R40, RZ, P1 ;  /* 0x000000ff28287207 */ /* 0x000fe40000800000 */
[----:B------:R-:W-:-:S04]  /*2970*/  SEL R8, R8, RZ, P0 ;  /* 0x000000ff08087207 */ /* 0x000fc80000000000 */
[----:B-----5:R-:W-:Y:S01]  /*2980*/  IADD3 R39, PT, PT, R8, R40, R39 ;  /* 0x0000002808277210 */ /* 0x020fe20007ffe027 */
[----:B------:R-:W-:Y:S06]  /*2990*/  BRA `(.L_x_18) ;  /* 0x0000000c00547947 */ /* 0x000fec0003800000 */
.L_x_17:
[----:B01----:R-:W-:Y:S02]  /*29a0*/  IADD3 R8, PT, PT, R28, R33, R32 ;  /* 0x000000211c087210 */ /* 0x003fe40007ffe020 */
[----:B------:R-:W-:Y:S02]  /*29b0*/  ISETP.NE.AND P1, PT, R38, 0x1f, PT ;  /* 0x0000001f2600780c */ /* 0x000fe40003f25270 */
        /* <DEDUP_REMOVED lines=9> */
[----:B-----5:R-:W-:-:S05]  /*2a50*/  IADD3 R39, PT, PT, R9, R0, R8 ;  /* 0x0000000009277210 */ /* 0x020fca0007ffe008 */
        /* <DEDUP_REMOVED lines=28> */
[----:B------:R-:W-:Y:S01]  /*2c20*/  IMAD.IADD R14, R14, 0x1, R13 ;  /* 0x000000010e0e7824 */ /* 0x000fe200078e020d */
[----:B------:R-:W0:Y:S02]  /*2c30*/  LDS R11, [UR4+0x40] ;  /* 0x00004004ff0b7984 */ /* 0x000e240008000800 */
        /* <DEDUP_REMOVED lines=14> */
[----:B------:R-:W-:-:S04]  /*2d20*/  ISETP.NE.AND P0, PT, R41, 0xa, PT ;  /* 0x0000000a2900780c */ /* 0x000fc80003f05270 */
[----:B------:R-:W-:Y:S01]  /*2d30*/  SEL R8, R17, R8, !P0 ;  /* 0x0000000811087207 */ /* 0x000fe20004000000 */
[----:B------:R-:W-:Y:S01]  /*2d40*/  IMAD.IADD R17, R40, 0x1, -R39 ;  /* 0x0000000128117824 */ /* 0x000fe200078e0a27 */
[----:B------:R-:W-:-:S04]  /*2d50*/  ISETP.NE.AND P0, PT, R41, 0xb, PT ;  /* 0x0000000b2900780c */ /* 0x000fc80003f05270 */
[----:B------:R-:W-:Y:S02]  /*2d60*/  SEL R8, R18, R8, !P0 ;  /* 0x0000000812087207 */ /* 0x000fe40004000000 */
[----:B------:R-:W-:Y:S01]  /*2d70*/  ISETP.GT.U32.AND P0, PT, R31, 0x1f, PT ;  /* 0x0000001f1f00780c */ /* 0x000fe20003f04070 */
[----:B0-----:R-:W-:Y:S01]  /*2d80*/  IMAD.IADD R11, R19, 0x1, R11 ;  /* 0x00000001130b7824 */ /* 0x001fe200078e020b */
        /* <DEDUP_REMOVED lines=22> */
.L_x_64:
[----:B------:R-:W-:Y:S05]  /*2ef0*/  @!P0 BRA `(.L_x_21) ;  /* 0x0000000000248947 */ /* 0x000fea0003800000 */
[----:B------:R-:W-:-:S07]  /*2f00*/  IMAD.MOV.U32 R14, RZ, RZ, 0x1de ;  /* 0x000001deff0e7424 */ /* 0x000fce00078e00ff */
.L_x_23:
[----:B------:R-:W-:Y:S05]  /*2f10*/  NANOSLEEP R14 ;  /* 0x0000000e0000735d */ /* 0x000fea0003800000 */
[----:B------:R-:W2:Y:S01]  /*2f20*/  LD.E.64.STRONG.GPU R8, desc[UR12][R12.64+0x100] ;  /* 0x0001000c0c087980 */ /* 0x000ea2000c10fb00 */
[----:B------:R-:W-:Y:S01]  /*2f30*/  UMOV UR5, 0xffffffff ;  /* 0xffffffff00057882 */ /* 0x000fe20000000000 */
[----:B------:R-:W-:Y:S02]  /*2f40*/  SHF.R.U32.HI R14, RZ, 0x1, R14 ;  /* 0x00000001ff0e7819 */ /* 0x000fe4000001160e */
[----:B--2---:R-:W-:Y:S01]  /*2f50*/  ISETP.NE.AND P0, PT, R8, 0x63, PT ;  /* 0x000000630800780c */ /* 0x004fe20003f05270 */
[----:B------:R-:W-:-:S12]  /*2f60*/  BRA.DIV UR5, `(.L_x_22) ;  /* 0x0000001a05607947 */ /* 0x000fd8000b800000 */
[----:B------:R-:W-:-:S13]  /*2f70*/  VOTE.ANY P0, !P0 ;  /* 0x0000000000ff7806 */ /* 0x000fda0004000100 */
.L_x_67:
[----:B------:R-:W-:Y:S05]  /*2f80*/  @P0 BRA `(.L_x_23) ;  /* 0xfffffffc00e00947 */ /* 0x000fea000383ffff */
.L_x_21:
[----:B------:R-:W-:Y:S01]  /*2f90*/  UMOV UR5, 0xffffffff ;  /* 0xffffffff00057882 */ /* 0x000fe20000000000 */
[----:B------:R-:W-:Y:S02]  /*2fa0*/  ISETP.NE.AND P2, PT, R8, 0x65, PT ;  /* 0x000000650800780c */ /* 0x000fe40003f45270 */
[----:B------:R-:W-:Y:S11]  /*2fb0*/  BRA.DIV UR5, `(.L_x_24) ;  /* 0x0000001a056c7947 */ /* 0x000ff6000b800000 */
[----:B------:R-:W0:Y:S01]  /*2fc0*/  S2R R19, SR_GEMASK ;  /* 0x0000000000137919 */ /* 0x000e220000003c00 */
[----:B------:R-:W-:-:S04]  /*2fd0*/  VOTE.ANY R10, PT, !P2 ;  /* 0x00000000000a7806 */ /* 0x000fc800050e0100 */
[----:B0-----:R-:W-:-:S05]  /*2fe0*/  LOP3.LUT R10, R10, 0x80000000, R19, 0xec, !PT ;  /* 0x800000000a0a7812 */ /* 0x001fca00078eec13 */
[----:B------:R-:W-:-:S05]  /*2ff0*/  VIADD R13, R10, 0xffffffff ;  /* 0xffffffff0a0d7836 */ /* 0x000fca0000000000 */
[----:B------:R-:W-:Y:S01]  /*3000*/  LOP3.LUT R13, R10, R13, RZ, 0xc, !PT ;  /* 0x0000000d0a0d7212 */ /* 0x000fe200078e0cff */
[----:B------:R-:W-:-:S03]  /*3010*/  VIADD R10, R38, 0x2 ;  /* 0x00000002260a7836 */ /* 0x000fc60000000000 */
[----:B------:R-:W0:Y:S02]  /*3020*/  POPC R15, R13 ;  /* 0x0000000d000f7309 */ /* 0x000e240000000000 */
[----:B0-----:R-:W0:Y:S01]  /*3030*/  SHFL.DOWN PT, R16, R9, 0x1, R15 ;  /* 0x0820000009107989 */ /* 0x001e2200000e000f */
[----:B------:R-:W-:-:S04]  /*3040*/  ISETP.GE.AND P0, PT, R38, R15, PT ;  /* 0x0000000f2600720c */ /* 0x000fc80003f06270 */
[----:B0-----:R-:W-:Y:S02]  /*3050*/  SEL R16, R16, RZ, !P0 ;  /* 0x000000ff10107207 */ /* 0x001fe40004000000 */
[----:B------:R-:W-:Y:S01]  /*3060*/  ISETP.GT.AND P0, PT, R10, R15, PT ;  /* 0x0000000f0a00720c */ /* 0x000fe20003f04270 */
[----:B------:R-:W-:Y:S02]  /*3070*/  VIADD R10, R38, 0x4 ;  /* 0x00000004260a7836 */ /* 0x000fe40000000000 */
[----:B------:R-:W-:-:S05]  /*3080*/  IMAD.IADD R12, R16, 0x1, R9 ;  /* 0x00000001100c7824 */ /* 0x000fca00078e0209 */
[----:B------:R-:W0:Y:S02]  /*3090*/  SHFL.DOWN PT, R16, R12, 0x2, R15 ;  /* 0x084000000c107989 */ /* 0x000e2400000e000f */
[----:B0-----:R-:W-:Y:S02]  /*30a0*/  SEL R39, R16, RZ, !P0 ;  /* 0x000000ff10277207 */ /* 0x001fe40004000000 */
[----:B------:R-:W-:Y:S01]  /*30b0*/  ISETP.GT.AND P0, PT, R10, R15, PT ;  /* 0x0000000f0a00720c */ /* 0x000fe20003f04270 */
[----:B------:R-:W-:Y:S02]  /*30c0*/  VIADD R10, R38, 0x8 ;  /* 0x00000008260a7836 */ /* 0x000fe40000000000 */
[----:B------:R-:W-:Y:S02]  /*30d0*/  IMAD.IADD R40, R12, 0x1, R39 ;  /* 0x000000010c287824 */ /* 0x000fe400078e0227 */
[----:B------:R-:W0:Y:S03]  /*30e0*/  LDC.64 R12, c[0x0][0x390] ;  /* 0x0000e400ff0c7b82 */ /* 0x000e260000000a00 */
[----:B------:R-:W1:Y:S02]  /*30f0*/  SHFL.DOWN PT, R16, R40, 0x4, R15 ;  /* 0x0880000028107989 */ /* 0x000e6400000e000f */
[----:B-1----:R-:W-:-:S02]  /*3100*/  SEL R9, R16, RZ, !P0 ;  /* 0x000000ff10097207 */ /* 0x002fc40004000000 */
[----:B------:R-:W-:-:S03]  /*3110*/  ISETP.GT.AND P0, PT, R10, R15, PT ;  /* 0x0000000f0a00720c */ /* 0x000fc60003f04270 */
[----:B------:R-:W-:Y:S01]  /*3120*/  IMAD.IADD R9, R40, 0x1, R9 ;  /* 0x0000000128097824 */ /* 0x000fe200078e0209 */
[----:B0-----:R-:W-:-:S04]  /*3130*/  IADD3 R40, P3, PT, R12, 0x100, RZ ;  /* 0x000001000c287810 */ /* 0x001fc80007f7e0ff */
[----:B------:R-:W0:Y:S01]  /*3140*/  SHFL.DOWN PT, R16, R9, 0x8, R15 ;  /* 0x0900000009107989 */ /* 0x000e2200000e000f */
[----:B------:R-:W-:Y:S01]  /*3150*/  IMAD.X R41, RZ, RZ, R13, P3 ;  /* 0x000000ffff297224 */ /* 0x000fe200018e060d */
[----:B0-----:R-:W-:Y:S02]  /*3160*/  SEL R16, R16, RZ, !P0 ;  /* 0x000000ff10107207 */ /* 0x001fe40004000000 */
[----:B------:R-:W-:Y:S01]  /*3170*/  ISETP.NE.AND P0, PT, R8, 0x65, PT ;  /* 0x000000650800780c */ /* 0x000fe20003f05270 */
[----:B------:R-:W-:Y:S02]  /*3180*/  VIADD R8, R38, 0x10 ;  /* 0x0000001026087836 */ /* 0x000fe40000000000 */
[----:B------:R-:W-:-:S03]  /*3190*/  IMAD.IADD R44, R9, 0x1, R16 ;  /* 0x00000001092c7824 */ /* 0x000fc600078e0210 */
[----:B------:R-:W-:Y:S02]  /*31a0*/  ISETP.GT.AND P2, PT, R8, R15, PT ;  /* 0x0000000f0800720c */ /* 0x000fe40003f44270 */
[----:B------:R-:W0:Y:S05]  /*31b0*/  SHFL.DOWN PT, R16, R44, 0x10, R15 ;  /* 0x0a0000002c107989 */ /* 0x000e2a00000e000f */
[----:B------:R-:W-:Y:S02]  /*31c0*/  VOTE.ALL P0, P0 ;  /* 0x0000000000ff7806 */ /* 0x000fe40000000000 */
[----:B0-----:R-:W-:-:S05]  /*31d0*/  SEL R9, R16, RZ, !P2 ;  /* 0x000000ff10097207 */ /* 0x001fca0005000000 */
[----:B------:R-:W-:-:S07]  /*31e0*/  IMAD.IADD R12, R44, 0x1, R9 ;  /* 0x000000012c0c7824 */ /* 0x000fce00078e0209 */
.L_x_76:
[----:B------:R-:W-:Y:S05]  /*31f0*/  @!P0 BRA `(.L_x_25) ;  /* 0x0000000000dc8947 */ /* 0x000fea0003800000 */
[----:B------:R-:W-:-:S07]  /*3200*/  IMAD.MOV.U32 R39, RZ, RZ, 0x1de ;  /* 0x000001deff277424 */ /* 0x000fce00078e00ff */
.L_x_31:
        /* <DEDUP_REMOVED lines=8> */
.L_x_79:
[----:B------:R-:W-:Y:S05]  /*3290*/  @!P0 BRA `(.L_x_27) ;  /* 0x0000000000248947 */ /* 0x000fea0003800000 */
[----:B------:R-:W-:-:S07]  /*32a0*/  IMAD.MOV.U32 R13, RZ, RZ, R39 ;  /* 0x000000ffff0d7224 */ /* 0x000fce00078e0027 */
.L_x_29:
[----:B------:R-:W-:Y:S05]  /*32b0*/  NANOSLEEP R13 ;  /* 0x0000000d0000735d */ /* 0x000fea0003800000 */
[----:B------:R-:W2:Y:S01]  /*32c0*/  LD.E.64.STRONG.GPU R8, desc[UR12][R14.64+-0x100] ;  /* 0xffff000c0e087980 */ /* 0x000ea2000c10fb00 */
[----:B------:R-:W-:Y:S01]  /*32d0*/  UMOV UR5, 0xffffffff ;  /* 0xffffffff00057882 */ /* 0x000fe20000000000 */
[----:B------:R-:W-:Y:S02]  /*32e0*/  SHF.R.U32.HI R13, RZ, 0x1, R13 ;  /* 0x00000001ff0d7819 */ /* 0x000fe4000001160d */
[----:B--2---:R-:W-:Y:S01]  /*32f0*/  ISETP.NE.AND P0, PT, R8, 0x63, PT ;  /* 0x000000630800780c */ /* 0x004fe20003f05270 */
[----:B------:R-:W-:-:S12]  /*3300*/  BRA.DIV UR5, `(.L_x_28) ;  /* 0x0000001a05bc7947 */ /* 0x000fd8000b800000 */
[----:B------:R-:W-:-:S13]  /*3310*/  VOTE.ANY P0, !P0 ;  /* 0x0000000000ff7806 */ /* 0x000fda0004000100 */
.L_x_82:
[----:B------:R-:W-:Y:S05]  /*3320*/  @P0 BRA `(.L_x_29) ;  /* 0xfffffffc00e00947 */ /* 0x000fea000383ffff */
.L_x_27:
[----:B------:R-:W-:Y:S01]  /*3330*/  UMOV UR5, 0xffffffff ;  /* 0xffffffff00057882 */ /* 0x000fe20000000000 */
[----:B------:R-:W-:Y:S02]  /*3340*/  ISETP.NE.AND P0, PT, R8, 0x65, PT ;  /* 0x000000650800780c */ /* 0x000fe40003f05270 */
[----:B------:R-:W-:Y:S11]  /*3350*/  BRA.DIV UR5, `(.L_x_30) ;  /* 0x0000001a05c87947 */ /* 0x000ff6000b800000 */
[----:B------:R-:W-:Y:S01]  /*3360*/  VOTE.ANY R10, PT, !P0 ;  /* 0x00000000000a7806 */ /* 0x000fe200040e0100 */
[----:B------:R-:W-:-:S03]  /*3370*/  VIADD R18, R18, 0xffffffe0 ;  /* 0xffffffe012127836 */ /* 0x000fc60000000000 */
[----:B------:R-:W-:-:S05]  /*3380*/  LOP3.LUT R10, R10, 0x80000000, R19, 0xec, !PT ;  /* 0x800000000a0a7812 */ /* 0x000fca00078eec13 */
        /* <DEDUP_REMOVED lines=14> */
[----:B------:R-:W-:-:S05]  /*3470*/  IMAD.IADD R45, R44, 0x1, R45 ;  /* 0x000000012c2d7824 */ /* 0x000fca00078e022d */
[----:B------:R-:W0:Y:S02]  /*3480*/  SHFL.DOWN PT, R16, R45, 0x4, R15 ;  /* 0x088000002d107989 */ /* 0x000e2400000e000f */
[----:B0-----:R-:W-:Y:S02]  /*3490*/  SEL R16, R16, RZ, !P0 ;  /* 0x000000ff10107207 */ /* 0x001fe40004000000 */
[----:B------:R-:W-:-:S03]  /*34a0*/  ISETP.GT.AND P0, PT, R10, R15, PT ;  /* 0x0000000f0a00720c */ /* 0x000fc60003f04270 */
[----:B------:R-:W-:-:S05]  /*34b0*/  IMAD.IADD R9, R45, 0x1, R16 ;  /* 0x000000012d097824 */ /* 0x000fca00078e0210 */
[----:B------:R-:W0:Y:S02]  /*34c0*/  SHFL.DOWN PT, R16, R9, 0x8, R15 ;  /* 0x0900000009107989 */ /* 0x000e2400000e000f */
[----:B0-----:R-:W-:Y:S02]  /*34d0*/  SEL R16, R16, RZ, !P0 ;  /* 0x000000ff10107207 */ /* 0x001fe40004000000 */
[----:B------:R-:W-:Y:S01]  /*34e0*/  ISETP.NE.AND P0, PT, R8, 0x65, PT ;  /* 0x000000650800780c */ /* 0x000fe20003f05270 */
[----:B------:R-:W-:Y:S02]  /*34f0*/  VIADD R8, R38, 0x10 ;  /* 0x0000001026087836 */ /* 0x000fe40000000000 */
[----:B------:R-:W-:-:S03]  /*3500*/  IMAD.IADD R44, R9, 0x1, R16 ;  /* 0x00000001092c7824 */ /* 0x000fc600078e0210 */
[----:B------:R-:W-:Y:S02]  /*3510*/  ISETP.GT.AND P2, PT, R8, R15, PT ;  /* 0x0000000f0800720c */ /* 0x000fe40003f44270 */
[----:B------:R-:W0:Y:S05]  /*3520*/  SHFL.DOWN PT, R16, R44, 0x10, R15 ;  /* 0x0a0000002c107989 */ /* 0x000e2a00000e000f */
[----:B------:R-:W-:Y:S02]  /*3530*/  VOTE.ALL P0, P0 ;  /* 0x0000000000ff7806 */ /* 0x000fe40000000000 */
[----:B0-----:R-:W-:-:S04]  /*3540*/  SEL R13, R16, RZ, !P2 ;  /* 0x000000ff100d7207 */ /* 0x001fc80005000000 */
[----:B------:R-:W-:-:S07]  /*3550*/  IADD3 R12, PT, PT, R44, R13, R12 ;  /* 0x0000000d2c0c7210 */ /* 0x000fce0007ffe00c */
.L_x_91:
[----:B------:R-:W-:Y:S05]  /*3560*/  @P0 BRA `(.L_x_31) ;  /* 0xfffffffc00280947 */ /* 0x000fea000383ffff */
.L_x_25:
[----:B------:R-:W-:Y:S01]  /*3570*/  ISETP.NE.AND P0, PT, R38, RZ, PT ;  /* 0x000000ff2600720c */ /* 0x000fe20003f05270 */
[----:B------:R-:W0:Y:S01]  /*3580*/  @!P1 S2R R9, SR_CgaCtaId ;  /* 0x0000000000099919 */ /* 0x000e220000008800 */
[----:B------:R-:W-:Y:S01]  /*3590*/  @!P1 MOV R8, 0x400 ;  /* 0x0000040000089802 */ /* 0x000fe20000000f00 */
[----:B------:R-:W-:Y:S02]  /*35a0*/  @!P1 IMAD.IADD R11, R11, 0x1, R12 ;  /* 0x000000010b0b9824 */ /* 0x000fe400078e020c */
[----:B------:R-:W-:-:S05]  /*35b0*/  @!P1 IMAD.MOV.U32 R10, RZ, RZ, 0x65 ;  /* 0x00000065ff0a9424 */ /* 0x000fca00078e00ff */
[----:B------:R1:W-:Y:S03]  /*35c0*/  @!P1 ST.E.64.STRONG.GPU desc[UR12][R42.64+0x100], R10 ;  /* 0x0001000a2a009985 */ /* 0x0003e6000c10fb0c */
[----:B------:R-:W-:Y:S01]  /*35d0*/  @!P0 MOV R13, 0x400 ;  /* 0x00000400000d8802 */ /* 0x000fe20000000f00 */
[----:B------:R-:W2:Y:S01]  /*35e0*/  @!P0 S2R R14, SR_CgaCtaId ;  /* 0x00000000000e8919 */ /* 0x000ea20000008800 */
[----:B0-----:R-:W-:Y:S01]  /*35f0*/  @!P1 LEA R9, R9, R8, 0x18 ;  /* 0x0000000809099211 */ /* 0x001fe200078ec0ff */
[----:B------:R-:W-:Y:S02]  /*3600*/  IMAD.MOV.U32 R8, RZ, RZ, R17 ;  /* 0x000000ffff087224 */ /* 0x000fe400078e0011 */
[----:B------:R-:W-:Y:S02]  /*3610*/  @!P0 IMAD.MOV.U32 R8, RZ, RZ, R12 ;  /* 0x000000ffff088224 */ /* 0x000fe400078e000c */
[----:B------:R1:W-:Y:S04]  /*3620*/  @!P1 STS [R9+0x8], R11 ;  /* 0x0000080b09009388 */ /* 0x0003e80000000800 */
[----:B------:R1:W-:Y:S01]  /*3630*/  @!P1 STS [R9+0x4], R12 ;  /* 0x0000040c09009388 */ /* 0x0003e20000000800 */
[----:B--2---:R-:W-:-:S05]  /*3640*/  @!P0 LEA R13, R14, R13, 0x18 ;  /* 0x0000000d0e0d8211 */ /* 0x004fca00078ec0ff */
[----:B------:R1:W-:Y:S02]  /*3650*/  @!P0 STS [R13+0x54], R12 ;  /* 0x0000540c0d008388 */ /* 0x0003e40000000800 */
.L_x_19:
        /* <DEDUP_REMOVED lines=9> */
.L_x_18:
[----:B------:R-:W-:Y:S01]  /*36f0*/  IMAD.IADD R32, R32, 0x1, R39 ;  /* 0x0000000120207824 */ /* 0x000fe200078e0227 */
[----:B------:R-:W0:Y:S01]  /*3700*/  S2R R8, SR_LANEID ;  /* 0x0000000000087919 */ /* 0x000e220000000000 */
[----:B------:R-:W-:Y:S02]  /*3710*/  BAR.SYNC.DEFER_BLOCKING 0x0 ;  /* 0x0000000000007b1d */ /* 0x000fe40000010000 */
[----:B------:R-:W-:Y:S01]  /*3720*/  IMAD.IADD R33, R33, 0x1, R32 ;  /* 0x0000000121217824 */ /* 0x000fe200078e0220 */
[----:B------:R-:W-:Y:S01]  /*3730*/  ISETP.NE.AND P0, PT, R31, RZ, PT ;  /* 0x000000ff1f00720c */ /* 0x000fe20003f05270 */
[----:B------:R-:W-:Y:S02]  /*3740*/  IMAD.U32 R12, RZ, RZ, UR7 ;  /* 0x00000007ff0c7e24 */ /* 0x000fe4000f8e00ff */
[----:B------:R-:W-:Y:S01]  /*3750*/  IMAD.IADD R28, R28, 0x1, R33 ;  /* 0x000000011c1c7824 */ /* 0x000fe200078e0221 */
[----:B------:R-:W1:Y:S03]  /*3760*/  LDCU.64 UR8, c[0x0][0x388] ;  /* 0x00007100ff0877ac */ /* 0x000e660008000a00 */
[----:B------:R-:W-:-:S04]  /*3770*/  IMAD.IADD R27, R27, 0x1, R28 ;  /* 0x000000011b1b7824 */ /* 0x000fc800078e021c */
[----:B------:R-:W-:-:S04]  /*3780*/  IMAD.IADD R26, R26, 0x1, R27 ;  /* 0x000000011a1a7824 */ /* 0x000fc800078e021b */
[----:B------:R-:W-:-:S04]  /*3790*/  IMAD.IADD R25, R25, 0x1, R26 ;  /* 0x0000000119197824 */ /* 0x000fc800078e021a */
[----:B------:R-:W-:-:S04]  /*37a0*/  IMAD.IADD R24, R24, 0x1, R25 ;  /* 0x0000000118187824 */ /* 0x000fc800078e0219 */
[----:B------:R-:W-:Y:S02]  /*37b0*/  IMAD.IADD R23, R23, 0x1, R24 ;  /* 0x0000000117177824 */ /* 0x000fe400078e0218 */
[----:B0-----:R-:W-:Y:S02]  /*37c0*/  IMAD R8, R8, 0x48, R29 ;  /* 0x0000004808087824 */ /* 0x001fe400078e021d */
[----:B------:R-:W-:-:S03]  /*37d0*/  IMAD.IADD R22, R22, 0x1, R23 ;  /* 0x0000000116167824 */ /* 0x000fc600078e0217 */
[----:B------:R-:W-:Y:S01]  /*37e0*/  STS [R8], R39 ;  /* 0x0000002708007388 */ /* 0x000fe20000000800 */
[----:B------:R-:W-:-:S03]  /*37f0*/  IMAD.IADD R21, R21, 0x1, R22 ;  /* 0x0000000115157824 */ /* 0x000fc600078e0216 */
[----:B------:R-:W-:Y:S01]  /*3800*/  STS [R8+0x4], R32 ;  /* 0x0000042008007388 */ /* 0x000fe20000000800 */
        /* <DEDUP_REMOVED lines=15> */
[----:B------:R-:W-:Y:S04]  /*3900*/  STS [R8+0x24], R22 ;  /* 0x0000241608007388 */ /* 0x000fe80000000800 */
        /* <DEDUP_REMOVED lines=8> */
[----:B------:R0:W-:Y:S01]  /*3990*/  STS [R8+0x48], R0 ;  /* 0x0000480008007388 */ /* 0x0001e20000000800 */
[----:B------:R-:W-:-:S03]  /*39a0*/  NOP ;  /* 0x0000000000007918 */ /* 0x000fc60000000000 */
[----:B------:R-:W-:Y:S04]  /*39b0*/  LDS R39, [R29] ;  /* 0x000000001d277984 */ /* 0x000fe80000000800 */
[----:B------:R-:W-:Y:S04]  /*39c0*/  LDS R41, [R29+0x80] ;  /* 0x000080001d297984 */ /* 0x000fe80000000800 */
        /* <DEDUP_REMOVED lines=17> */
[----:B------:R2:W-:Y:S01]  /*3ae0*/  @!P0 STS [UR4+0x7b80], R12 ;  /* 0x007b800cff008988 */ /* 0x0005e20008000804 */
[----:B------:R-:W-:Y:S01]  /*3af0*/  BAR.SYNC.DEFER_BLOCKING 0x0 ;  /* 0x0000000000007b1d */ /* 0x000fe20000010000 */
[----:B0-----:R-:W-:-:S05]  /*3b00*/  IADD3 R0, P0, PT, R30, UR10, RZ ;  /* 0x0000000a1e007c10 */ /* 0x001fca000ff1e0ff */
[----:B------:R-:W0:Y:S01]  /*3b10*/  S2R R2, SR_TID.X ;  /* 0x0000000000027919 */ /* 0x000e220000002100 */
[----:B------:R-:W3:Y:S01]  /*3b20*/  LDS R31, [UR4+0x7b80] ;  /* 0x007b8004ff1f7984 */ /* 0x000ee20008000800 */
[C---:B0-----:R-:W-:Y:S02]  /*3b30*/  LOP3.LUT R3, R2.reuse, 0x3e0, RZ, 0xc0, !PT ;  /* 0x000003e002037812 */ /* 0x041fe400078ec0ff */
[----:B------:R-:W-:-:S05]  /*3b40*/  LOP3.LUT R2, R2, 0x1f, RZ, 0xc0, !PT ;  /* 0x0000001f02027812 */ /* 0x000fca00078ec0ff */
[----:B------:R-:W-:Y:S02]  /*3b50*/  IMAD R8, R3, 0x13, R2 ;  /* 0x0000001303087824 */ /* 0x000fe400078e0202 */
[----:B------:R-:W-:Y:S01]  /*3b60*/  IMAD.X R3, RZ, RZ, UR11, P0 ;  /* 0x0000000bff037e24 */ /* 0x000fe200080e06ff */
[----:B-1----:R-:W-:Y:S01]  /*3b70*/  LEA R2, P0, R0, UR8, 0x2 ;  /* 0x0000000800027c11 */ /* 0x002fe2000f8010ff */
[C---:B------:R-:W-:Y:S02]  /*3b80*/  VIADD R10, R8.reuse, 0x20 ;  /* 0x00000020080a7836 */ /* 0x040fe40000000000 */
[----:B--2---:R-:W-:Y:S01]  /*3b90*/  VIADD R12, R8, 0xa0 ;  /* 0x000000a0080c7836 */ /* 0x004fe20000000000 */
[----:B------:R-:W-:Y:S01]  /*3ba0*/  LEA.HI.X R3, R0, UR9, R3, 0x2, P0 ;  /* 0x0000000900037c11 */ /* 0x000fe200080f1403 */
[----:B------:R-:W-:Y:S01]  /*3bb0*/  VIADD R0, R8, 0x40 ;  /* 0x0000004008007836 */ /* 0x000fe20000000000 */
[-C--:B---3--:R-:W-:Y:S02]  /*3bc0*/  ISETP.GE.AND P1, PT, R30, R31.reuse, PT ;  /* 0x0000001f1e00720c */ /* 0x088fe40003f26270 */
[-C--:B------:R-:W-:Y:S01]  /*3bd0*/  ISETP.GE.AND P2, PT, R10, R31.reuse, PT ;  /* 0x0000001f0a00720c */ /* 0x080fe20003f46270 */
[----:B------:R-:W-:Y:S01]  /*3be0*/  VIADD R10, R8, 0x60 ;  /* 0x00000060080a7836 */ /* 0x000fe20000000000 */
[-C--:B------:R-:W-:Y:S01]  /*3bf0*/  ISETP.GE.AND P3, PT, R0, R31.reuse, PT ;  /* 0x0000001f0000720c */ /* 0x080fe20003f66270 */
[----:B------:R-:W-:Y:S01]  /*3c00*/  VIADD R0, R8, 0x80 ;  /* 0x0000008008007836 */ /* 0x000fe20000000000 */
[----:B------:R-:W-:-:S02]  /*3c10*/  ISETP.GE.AND P6, PT, R12, R31, PT ;  /* 0x0000001f0c00720c */ /* 0x000fc40003fc6270 */
[-C--:B------:R-:W-:Y:S01]  /*3c20*/  ISETP.GE.AND P4, PT, R10, R31.reuse, PT ;  /* 0x0000001f0a00720c */ /* 0x080fe20003f86270 */
[----:B------:R-:W-:Y:S01]  /*3c30*/  VIADD R10, R8, 0xc0 ;  /* 0x000000c0080a7836 */ /* 0x000fe20000000000 */
[-C--:B------:R-:W-:Y:S01]  /*3c40*/  ISETP.GE.AND P5, PT, R0, R31.reuse, PT ;  /* 0x0000001f0000720c */ /* 0x080fe20003fa6270 */
[----:B------:R-:W-:Y:S02]  /*3c50*/  VIADD R0, R8, 0xe0 ;  /* 0x000000e008007836 */ /* 0x000fe40000000000 */
[----:B------:R0:W-:Y:S01]  /*3c60*/  @!P1 STG.E desc[UR12][R2.64], R39 ;  /* 0x0000002702009986 */ /* 0x0001e2000c10190c */
[-C--:B------:R-:W-:Y:S01]  /*3c70*/  ISETP.GE.AND P0, PT, R10, R31.reuse, PT ;  /* 0x0000001f0a00720c */ /* 0x080fe20003f06270 */
[----:B------:R-:W-:Y:S01]  /*3c80*/  VIADD R10, R8, 0x160 ;  /* 0x00000160080a7836 */ /* 0x000fe20000000000 */
[-C--:B------:R-:W-:Y:S01]  /*3c90*/  ISETP.GE.AND P1, PT, R0, R31.reuse, PT ;  /* 0x0000001f0000720c */ /* 0x080fe20003f26270 */
[----:B------:R-:W-:Y:S01]  /*3ca0*/  VIADD R0, R8, 0x140 ;  /* 0x0000014008007836 */ /* 0x000fe20000000000 */
[----:B------:R0:W-:Y:S01]  /*3cb0*/  @!P2 STG.E desc[UR12][R2.64+0x80], R41 ;  /* 0x000080290200a986 */ /* 0x0001e2000c10190c */
[----:B------:R-:W-:-:S03]  /*3cc0*/  ISETP.GE.AND P2, PT, R37, R31, PT ;  /* 0x0000001f2500720c */ /* 0x000fc60003f46270 */
[----:B------:R0:W-:Y:S01]  /*3cd0*/  @!P3 STG.E desc[UR12][R2.64+0x100], R43 ;  /* 0x0001002b0200b986 */ /* 0x0001e2000c10190c */
[----:B------:R-:W-:-:S03]  /*3ce0*/  ISETP.GE.AND P3, PT, R36, R31, PT ;  /* 0x0000001f2400720c */ /* 0x000fc60003f66270 */
[----:B------:R0:W-:Y:S01]  /*3cf0*/  @!P4 STG.E desc[UR12][R2.64+0x180], R45 ;  /* 0x0001802d0200c986 */ /* 0x0001e2000c10190c */
[-C--:B------:R-:W-:Y:S01]  /*3d00*/  ISETP.GE.AND P4, PT, R0, R31.reuse, PT ;  /* 0x0000001f0000720c */ /* 0x080fe20003f86270 */
[----:B------:R-:W-:Y:S02]  /*3d10*/  VIADD R0, R8, 0x180 ;  /* 0x0000018008007836 */ /* 0x000fe40000000000 */
[----:B------:R0:W-:Y:S01]  /*3d20*/  @!P5 STG.E desc[UR12][R2.64+0x200], R4 ;  /* 0x000200040200d986 */ /* 0x0001e2000c10190c */
[-C--:B------:R-:W-:Y:S01]  /*3d30*/  ISETP.GE.AND P5, PT, R10, R31.reuse, PT ;  /* 0x0000001f0a00720c */ /* 0x080fe20003fa6270 */
[----:B------:R-:W-:Y:S02]  /*3d40*/  VIADD R10, R8, 0x1a0 ;  /* 0x000001a0080a7836 */ /* 0x000fe40000000000 */
[----:B------:R0:W-:Y:S01]  /*3d50*/  @!P6 STG.E desc[UR12][R2.64+0x280], R6 ;  /* 0x000280060200e986 */ /* 0x0001e2000c10190c */
[----:B------:R-:W-:Y:S01]  /*3d60*/  ISETP.GE.AND P6, PT, R0, R31, PT ;  /* 0x0000001f0000720c */ /* 0x000fe20003fc6270 */
[----:B------:R-:W-:-:S02]  /*3d70*/  VIADD R0, R8, 0x1c0 ;  /* 0x000001c008007836 */ /* 0x000fc40000000000 */
[----:B------:R0:W-:Y:S01]  /*3d80*/  @!P0 STG.E desc[UR12][R2.64+0x300], R33 ;  /* 0x0003002102008986 */ /* 0x0001e2000c10190c */
[-C--:B------:R-:W-:Y:S01]  /*3d90*/  ISETP.GE.AND P0, PT, R10, R31.reuse, PT ;  /* 0x0000001f0a00720c */ /* 0x080fe20003f06270 */
[C---:B------:R-:W-:Y:S02]  /*3da0*/  VIADD R10, R8.reuse, 0x1e0 ;  /* 0x000001e0080a7836 */ /* 0x040fe40000000000 */
[----:B------:R-:W-:Y:S01]  /*3db0*/  VIADD R8, R8, 0x200 ;  /* 0x0000020008087836 */ /* 0x000fe20000000000 */
[----:B------:R0:W-:Y:S01]  /*3dc0*/  @!P1 STG.E desc[UR12][R2.64+0x380], R25 ;  /* 0x0003801902009986 */ /* 0x0001e2000c10190c */
[----:B------:R-:W-:-:S03]  /*3dd0*/  ISETP.GE.AND P1, PT, R0, R31, PT ;  /* 0x0000001f0000720c */ /* 0x000fc60003f26270 */
        /* <DEDUP_REMOVED lines=8> */
[----:B------:R0:W-:Y:S04]  /*3e60*/  @!P6 STG.E desc[UR12][R2.64+0x600], R15 ;  /* 0x0006000f0200e986 */ /* 0x0001e8000c10190c */
[----:B------:R0:W-:Y:S04]  /*3e70*/  @!P0 STG.E desc[UR12][R2.64+0x680], R13 ;  /* 0x0006800d02008986 */ /* 0x0001e8000c10190c */
[----:B------:R0:W-:Y:S04]  /*3e80*/  @!P1 STG.E desc[UR12][R2.64+0x700], R11 ;  /* 0x0007000b02009986 */ /* 0x0001e8000c10190c */
[----:B------:R0:W-:Y:S04]  /*3e90*/  @!P2 STG.E desc[UR12][R2.64+0x780], R9 ;  /* 0x000780090200a986 */ /* 0x0001e8000c10190c */
[----:B------:R0:W-:Y:S04]  /*3ea0*/  @!P3 STG.E desc[UR12][R2.64+0x800], R7 ;  /* 0x000800070200b986 */ /* 0x0001e8000c10190c */
[----:B------:R0:W-:Y:S01]  /*3eb0*/  @!P4 STG.E desc[UR12][R2.64+0x880], R5 ;  /* 0x000880050200c986 */ /* 0x0001e2000c10190c */
[----:B------:R-:W-:Y:S05]  /*3ec0*/  @P5 EXIT ;  /* 0x000000000000594d */ /* 0x000fea0003800000 */
[----:B------:R-:W-:Y:S01]  /*3ed0*/  STG.E desc[UR12][R2.64+0x900], R27 ;  /* 0x0009001b02007986 */ /* 0x000fe2000c10190c */
[----:B------:R-:W-:Y:S05]  /*3ee0*/  EXIT ;  /* 0x000000000000794d */ /* 0x000fea0003800000 */
.L_x_5:
[----:B------:R-:W-:Y:S01]  /*3ef0*/  BSSY B1, `(.L_x_32) ;  /* 0x0000006000017945 */ /* 0x000fe20003800000 */
[----:B------:R-:W-:Y:S01]  /*3f00*/  PLOP3.LUT P0, PT, P0, PT, PT, 0x8, 0x80 ;  /* 0x000000000080781c */ /* 0x000fe2000070e170 */
[----:B------:R-:W-:-:S12]  /*3f10*/  IMAD.MOV.U32 R10, RZ, RZ, -0x1 ;  /* 0xffffffffff0a7424 */ /* 0x000fd800078e00ff */
[----:B------:R-:W-:Y:S05]  /*3f20*/  WARPSYNC.COLLECTIVE R10, `(.L_x_33) ;  /* 0x000000000a087348 */ /* 0x000fea0003c00000 */
[----:B------:R-:W-:Y:S01]  /*3f30*/  VOTE.ANY P0, P0 ;  /* 0x0000000000ff7806 */ /* 0x000fe20000000100 */
[----:B------:R-:W-:-:S12]  /*3f40*/  ENDCOLLECTIVE ;  /* 0x000000000000791b */ /* 0x000fd80003800000 */
.L_x_33:
[----:B------:R-:W-:Y:S05]  /*3f50*/  BSYNC B1 ;  /* 0x0000000000017941 */ /* 0x000fea0003800000 */
.L_x_32:
[----:B------:R-:W-:Y:S05]  /*3f60*/  BRA `(.L_x_34) ;  /* 0xffffffd000287947 */ /* 0x000fea000383ffff */
.L_x_7:
[----:B------:R-:W-:Y:S01]  /*3f70*/  BSSY B1, `(.L_x_35) ;  /* 0x0000006000017945 */ /* 0x000fe20003800000 */
[----:B------:R-:W-:Y:S01]  /*3f80*/  PLOP3.LUT P0, PT, P0, PT, PT, 0x8, 0x80 ;  /* 0x000000000080781c */ /* 0x000fe2000070e170 */
[----:B------:R-:W-:-:S12]  /*3f90*/  IMAD.MOV.U32 R10, RZ, RZ, -0x1 ;  /* 0xffffffffff0a7424 */ /* 0x000fd800078e00ff */
[----:B------:R-:W-:Y:S05]  /*3fa0*/  WARPSYNC.COLLECTIVE R10, `(.L_x_36) ;  /* 0x000000000a087348 */ /* 0x000fea0003c00000 */
[----:B------:R-:W-:Y:S01]  /*3fb0*/  VOTE.ANY P0, P0 ;  /* 0x0000000000ff7806 */ /* 0x000fe20000000100 */
[----:B------:R-:W-:-:S12]  /*3fc0*/  ENDCOLLECTIVE ;  /* 0x000000000000791b */ /* 0x000fd80003800000 */
.L_x_36:
[----:B------:R-:W-:Y:S05]  /*3fd0*/  BSYNC B1 ;  /* 0x0000000000017941 */ /* 0x000fea0003800000 */
.L_x_35:
[----:B------:R-:W-:Y:S05]  /*3fe0*/  BRA `(.L_x_37) ;  /* 0xffffffd0002c7947 */ /* 0x000fea000383ffff */
.L_x_9:
[----:B------:R-:W0:Y:S01]  /*3ff0*/  S2R R8, SR_GEMASK ;  /* 0x0000000000087919 */ /* 0x000e220000003c00 */
[----:B------:R-:W-:Y:S01]  /*4000*/  BSSY B1, `(.L_x_38) ;  /* 0x0000006000017945 */ /* 0x000fe20003800000 */
[----:B------:R-:W-:Y:S01]  /*4010*/  PLOP3.LUT P2, PT, P0, PT, PT, 0x8, 0x80 ;  /* 0x000000000080781c */ /* 0x000fe2000074e170 */
[----:B------:R-:W-:-:S12]  /*4020*/  IMAD.MOV.U32 R10, RZ, RZ, -0x1 ;  /* 0xffffffffff0a7424 */ /* 0x000fd800078e00ff */
[----:B0-----:R-:W-:Y:S05]  /*4030*/  WARPSYNC.COLLECTIVE R10, `(.L_x_39) ;  /* 0x000000000a087348 */ /* 0x001fea0003c00000 */
[----:B------:R-:W-:Y:S01]  /*4040*/  VOTE.ANY R10, PT, P2 ;  /* 0x00000000000a7806 */ /* 0x000fe200010e0100 */
[----:B0-----:R-:W-:Y:S06]  /*4050*/  ENDCOLLECTIVE ;  /* 0x000000000000791b */ /* 0x001fec0003800000 */
.L_x_39:
[----:B------:R-:W-:Y:S05]  /*4060*/  BSYNC B1 ;  /* 0x0000000000017941 */ /* 0x000fea0003800000 */
.L_x_38:
[----:B------:R-:W-:Y:S01]  /*4070*/  LOP3.LUT R10, R10, 0x80000000, R8, 0xec, !PT ;  /* 0x800000000a0a7812 */ /* 0x000fe200078eec08 */
[----:B------:R-:W-:Y:S01]  /*4080*/  IMAD.MOV.U32 R14, RZ, RZ, 0x1 ;  /* 0x00000001ff0e7424 */ /* 0x000fe200078e00ff */
[----:B------:R-:W-:Y:S01]  /*4090*/  ISETP.NE.AND P0, PT, R12, 0x65, PT ;  /* 0x000000650c00780c */ /* 0x000fe20003f05270 */
[C---:B------:R-:W-:Y:S02]  /*40a0*/  VIADD R38, R37.reuse, 0x2 ;  /* 0x0000000225267836 */ /* 0x040fe40000000000 */
[C---:B------:R-:W-:Y:S02]  /*40b0*/  VIADD R11, R10.reuse, 0xffffffff ;  /* 0xffffffff0a0b7836 */ /* 0x040fe40000000000 */
[C---:B------:R-:W-:Y:S02]  /*40c0*/  VIADD R19, R37.reuse, 0x4 ;  /* 0x0000000425137836 */ /* 0x040fe40000000000 */
[----:B------:R-:W-:Y:S01]  /*40d0*/  VIADD R39, R37, 0x10 ;  /* 0x0000001025277836 */ /* 0x000fe20000000000 */
[----:B------:R-:W-:Y:S01]  /*40e0*/  LOP3.LUT R11, R10, R11, RZ, 0xc, !PT ;  /* 0x0000000b0a0b7212 */ /* 0x000fe200078e0cff */
[----:B------:R-:W-:-:S03]  /*40f0*/  IMAD.MOV.U32 R10, RZ, RZ, -0x1 ;  /* 0xffffffffff0a7424 */ /* 0x000fc600078e00ff */
[----:B------:R0:W1:Y:S04]  /*4100*/  POPC R15, R11 ;  /* 0x0000000b000f7309 */ /* 0x0000680000000000 */
[----:B01----:R-:W-:Y:S05]  /*4110*/  WARPSYNC.COLLECTIVE R10, `(.L_x_40) ;  /* 0x000000000a087348 */ /* 0x003fea0003c00000 */
[----:B-1----:R1:W2:Y:S02]  /*4120*/  SHFL.DOWN P2, R16, R13, R14, R15 ;  /* 0x0800000e0d107389 */ /* 0x0022a4000004000f */
[----:B012---:R-:W-:Y:S05]  /*4130*/  ENDCOLLECTIVE ;  /* 0x000000000000791b */ /* 0x007fea0003800000 */
.L_x_40:
[----:B------:R-:W-:Y:S01]  /*4140*/  IMAD.MOV.U32 R14, RZ, RZ, 0x2 ;  /* 0x00000002ff0e7424 */ /* 0x000fe200078e00ff */
[----:B------:R-:W-:-:S04]  /*4150*/  ISETP.GE.AND P2, PT, R37, R15, PT ;  /* 0x0000000f2500720c */ /* 0x000fc80003f46270 */
[----:B------:R-:W-:-:S05]  /*4160*/  SEL R16, R16, RZ, !P2 ;  /* 0x000000ff10107207 */ /* 0x000fca0005000000 */
[----:B------:R-:W-:-:S04]  /*4170*/  IMAD.IADD R36, R16, 0x1, R13 ;  /* 0x0000000110247824 */ /* 0x000fc800078e020d */
[----:B------:R-:W-:-:S07]  /*4180*/  IMAD.MOV.U32 R13, RZ, RZ, R36 ;  /* 0x000000ffff0d7224 */ /* 0x000fce00078e0024 */
[----:B------:R-:W-:Y:S05]  /*4190*/  WARPSYNC.COLLECTIVE R10, `(.L_x_41) ;  /* 0x000000000a087348 */ /* 0x000fea0003c00000 */
[----:B------:R0:W1:Y:S02]  /*41a0*/  SHFL.DOWN P2, R16, R13, R14, R15 ;  /* 0x0800000e0d107389 */ /* 0x000064000004000f */
[----:B01----:R-:W-:Y:S05]  /*41b0*/  ENDCOLLECTIVE ;  /* 0x000000000000791b */ /* 0x003fea0003800000 */
.L_x_41:
[----:B------:R-:W-:Y:S01]  /*41c0*/  IMAD.MOV.U32 R14, RZ, RZ, 0x4 ;  /* 0x00000004ff0e7424 */ /* 0x000fe200078e00ff */
[----:B------:R-:W-:-:S04]  /*41d0*/  ISETP.GT.AND P2, PT, R38, R15, PT ;  /* 0x0000000f2600720c */ /* 0x000fc80003f44270 */
[----:B------:R-:W-:-:S05]  /*41e0*/  SEL R11, R16, RZ, !P2 ;  /* 0x000000ff100b7207 */ /* 0x000fca0005000000 */
[----:B------:R-:W-:Y:S02]  /*41f0*/  IMAD.IADD R40, R36, 0x1, R11 ;  /* 0x0000000124287824 */ /* 0x000fe400078e020b */
[----:B------:R-:W-:Y:S02]  /*4200*/  VIADD R36, R37, 0x8 ;  /* 0x0000000825247836 */ /* 0x000fe40000000000 */
[----:B------:R-:W-:-:S07]  /*4210*/  IMAD.MOV.U32 R13, RZ, RZ, R40 ;  /* 0x000000ffff0d7224 */ /* 0x000fce00078e0028 */
[----:B------:R-:W-:Y:S05]  /*4220*/  WARPSYNC.COLLECTIVE R10, `(.L_x_42) ;  /* 0x000000000a087348 */ /* 0x000fea0003c00000 */
[----:B------:R0:W1:Y:S02]  /*4230*/  SHFL.DOWN P2, R16, R13, R14, R15 ;  /* 0x0800000e0d107389 */ /* 0x000064000004000f */
[----:B01----:R-:W-:Y:S05]  /*4240*/  ENDCOLLECTIVE ;  /* 0x000000000000791b */ /* 0x003fea0003800000 */
.L_x_42:
[----:B------:R-:W-:Y:S01]  /*4250*/  IMAD.MOV.U32 R14, RZ, RZ, 0x8 ;  /* 0x00000008ff0e7424 */ /* 0x000fe200078e00ff */
[----:B------:R-:W-:-:S04]  /*4260*/  ISETP.GT.AND P2, PT, R19, R15, PT ;  /* 0x0000000f1300720c */ /* 0x000fc80003f44270 */
[----:B------:R-:W-:-:S05]  /*4270*/  SEL R11, R16, RZ, !P2 ;  /* 0x000000ff100b7207 */ /* 0x000fca0005000000 */
[----:B------:R-:W-:-:S04]  /*4280*/  IMAD.IADD R42, R40, 0x1, R11 ;  /* 0x00000001282a7824 */ /* 0x000fc800078e020b */
[----:B------:R-:W-:-:S07]  /*4290*/  IMAD.MOV.U32 R13, RZ, RZ, R42 ;  /* 0x000000ffff0d7224 */ /* 0x000fce00078e002a */
[----:B------:R-:W-:Y:S05]  /*42a0*/  WARPSYNC.COLLECTIVE R10, `(.L_x_43) ;  /* 0x000000000a087348 */ /* 0x000fea0003c00000 */
[----:B------:R0:W1:Y:S02]  /*42b0*/  SHFL.DOWN P2, R16, R13, R14, R15 ;  /* 0x0800000e0d107389 */ /* 0x000064000004000f */
[----:B01----:R-:W-:Y:S05]  /*42c0*/  ENDCOLLECTIVE ;  /* 0x000000000000791b */ /* 0x003fea0003800000 */
.L_x_43:
        /* <DEDUP_REMOVED lines=8> */
.L_x_44:
[----:B------:R-:W-:Y:S05]  /*4350*/  WARPSYNC.COLLECTIVE R10, `(.L_x_45) ;  /* 0x000000000a087348 */ /* 0x000fea0003c00000 */
[----:B------:R-:W-:Y:S01]  /*4360*/  VOTE.ALL P0, P0 ;  /* 0x0000000000ff7806 */ /* 0x000fe20000000000 */
[----:B------:R-:W-:-:S12]  /*4370*/  ENDCOLLECTIVE ;  /* 0x000000000000791b */ /* 0x000fd80003800000 */
.L_x_45:
[----:B------:R-:W0:Y:S01]  /*4380*/  LDC.64 R12, c[0x0][0x390] ;  /* 0x0000e400ff0c7b82 */ /* 0x000e220000000a00 */
[----:B------:R-:W-:-:S04]  /*4390*/  ISETP.GT.AND P2, PT, R39, R15, PT ;  /* 0x0000000f2700720c */ /* 0x000fc80003f44270 */
[----:B------:R-:W-:-:S05]  /*43a0*/  SEL R16, R16, RZ, !P2 ;  /* 0x000000ff10107207 */ /* 0x000fca0005000000 */
[----:B------:R-:W-:Y:S01]  /*43b0*/  IMAD.IADD R40, R41, 0x1, R16 ;  /* 0x0000000129287824 */ /* 0x000fe200078e0210 */
[----:B0-----:R-:W-:-:S05]  /*43c0*/  IADD3 R42, P2, PT, R12, 0x100, RZ ;  /* 0x000001000c2a7810 */ /* 0x001fca0007f5e0ff */
[----:B------:R-:W-:Y:S01]  /*43d0*/  IMAD.X R43, RZ, RZ, R13, P2 ;  /* 0x000000ffff2b7224 */ /* 0x000fe200010e060d */
[----:B------:R-:W-:Y:S07]  /*43e0*/  BRA `(.L_x_46) ;  /* 0xffffffcc00c87947 */ /* 0x000fee000383ffff */
.L_x_11:
[----:B------:R-:W-:Y:S01]  /*43f0*/  BSSY B1, `(.L_x_47) ;  /* 0x0000006000017945 */ /* 0x000fe20003800000 */
[----:B------:R-:W-:Y:S01]  /*4400*/  PLOP3.LUT P0, PT, P0, PT, PT, 0x8, 0x80 ;  /* 0x000000000080781c */ /* 0x000fe2000070e170 */
[----:B------:R-:W-:-:S12]  /*4410*/  IMAD.MOV.U32 R10, RZ, RZ, -0x1 ;  /* 0xffffffffff0a7424 */ /* 0x000fd800078e00ff */
[----:B------:R-:W-:Y:S05]  /*4420*/  WARPSYNC.COLLECTIVE R10, `(.L_x_48) ;  /* 0x000000000a087348 */ /* 0x000fea0003c00000 */
[----:B------:R-:W-:Y:S01]  /*4430*/  VOTE.ANY P0, P0 ;  /* 0x0000000000ff7806 */ /* 0x000fe20000000100 */
[----:B------:R-:W-:-:S12]  /*4440*/  ENDCOLLECTIVE ;  /* 0x000000000000791b */ /* 0x000fd80003800000 */
.L_x_48:
[----:B------:R-:W-:Y:S05]  /*4450*/  BSYNC B1 ;  /* 0x0000000000017941 */ /* 0x000fea0003800000 */
.L_x_47:
[----:B------:R-:W-:Y:S05]  /*4460*/  BRA `(.L_x_49) ;  /* 0xffffffcc00d07947 */ /* 0x000fea000383ffff */
.L_x_13:
[----:B------:R-:W-:Y:S01]  /*4470*/  BSSY B1, `(.L_x_50) ;  /* 0x0000006000017945 */ /* 0x000fe20003800000 */
[----:B------:R-:W-:Y:S01]  /*4480*/  PLOP3.LUT P0, PT, P0, PT, PT, 0x8, 0x80 ;  /* 0x000000000080781c */ /* 0x000fe2000070e170 */
[----:B------:R-:W-:-:S12]  /*4490*/  IMAD.MOV.U32 R10, RZ, RZ, -0x1 ;  /* 0xffffffffff0a7424 */ /* 0x000fd800078e00ff */
[----:B------:R-:W-:Y:S05]  /*44a0*/  WARPSYNC.COLLECTIVE R10, `(.L_x_51) ;  /* 0x000000000a087348 */ /* 0x000fea0003c00000 */
[----:B------:R-:W-:Y:S01]  /*44b0*/  VOTE.ANY P0, P0 ;  /* 0x0000000000ff7806 */ /* 0x000fe20000000100 */
[----:B------:R-:W-:-:S12]  /*44c0*/  ENDCOLLECTIVE ;  /* 0x000000000000791b */ /* 0x000fd80003800000 */
.L_x_51:
[----:B------:R-:W-:Y:S05]  /*44d0*/  BSYNC B1 ;  /* 0x0000000000017941 */ /* 0x000fea0003800000 */
.L_x_50:
[----:B------:R-:W-:Y:S05]  /*44e0*/  BRA `(.L_x_52) ;  /* 0xffffffcc00d47947 */ /* 0x000fea000383ffff */
.L_x_15:
[----:B------:R-:W-:Y:S01]  /*44f0*/  BSSY B1, `(.L_x_53) ;  /* 0x0000006000017945 */ /* 0x000fe20003800000 */
[----:B------:R-:W-:Y:S01]  /*4500*/  PLOP3.LUT P2, PT, P0, PT, PT, 0x8, 0x80 ;  /* 0x000000000080781c */ /* 0x000fe2000074e170 */
[----:B------:R-:W-:-:S12]  /*4510*/  IMAD.MOV.U32 R10, RZ, RZ, -0x1 ;  /* 0xffffffffff0a7424 */ /* 0x000fd800078e00ff */
[----:B------:R-:W-:Y:S05]  /*4520*/  WARPSYNC.COLLECTIVE R10, `(.L_x_54) ;  /* 0x000000000a087348 */ /* 0x000fea0003c00000 */
[----:B------:R-:W-:Y:S01]  /*4530*/  VOTE.ANY R10, PT, P2 ;  /* 0x00000000000a7806 */ /* 0x000fe200010e0100 */
[----:B------:R-:W-:Y:S06]  /*4540*/  ENDCOLLECTIVE ;  /* 0x000000000000791b */ /* 0x000fec0003800000 */
.L_x_54:
[----:B------:R-:W-:Y:S05]  /*4550*/  BSYNC B1 ;  /* 0x0000000000017941 */ /* 0x000fea0003800000 */
.L_x_53:
[----:B------:R-:W-:Y:S01]  /*4560*/  LOP3.LUT R10, R10, 0x80000000, R8, 0xec, !PT ;  /* 0x800000000a0a7812 */ /* 0x000fe200078eec08 */
[----:B------:R-:W-:Y:S02]  /*4570*/  IMAD.MOV.U32 R14, RZ, RZ, 0x1 ;  /* 0x00000001ff0e7424 */ /* 0x000fe400078e00ff */
[----:B------:R-:W-:Y:S02]  /*4580*/  VIADD R18, R18, 0xffffffe0 ;  /* 0xffffffe012127836 */ /* 0x000fe40000000000 */
[----:B------:R-:W-:-:S05]  /*4590*/  VIADD R15, R10, 0xffffffff ;  /* 0xffffffff0a0f7836 */ /* 0x000fca0000000000 */
[----:B------:R-:W-:Y:S01]  /*45a0*/  LOP3.LUT R15, R10, R15, RZ, 0xc, !PT ;  /* 0x0000000f0a0f7212 */ /* 0x000fe200078e0cff */
[----:B------:R-:W-:-:S05]  /*45b0*/  IMAD.MOV.U32 R10, RZ, RZ, -0x1 ;  /* 0xffffffffff0a7424 */ /* 0x000fca00078e00ff */
[----:B------:R-:W0:Y:S02]  /*45c0*/  POPC R15, R15 ;  /* 0x0000000f000f7309 */ /* 0x000e240000000000 */
[----:B0-----:R-:W-:Y:S05]  /*45d0*/  WARPSYNC.COLLECTIVE R10, `(.L_x_55) ;  /* 0x000000000a087348 */ /* 0x001fea0003c00000 */
[----:B0-----:R0:W1:Y:S02]  /*45e0*/  SHFL.DOWN P2, R16, R13, R14, R15 ;  /* 0x0800000e0d107389 */ /* 0x001064000004000f */
[----:B01----:R-:W-:Y:S05]  /*45f0*/  ENDCOLLECTIVE ;  /* 0x000000000000791b */ /* 0x003fea0003800000 */
.L_x_55:
[----:B------:R-:W-:Y:S01]  /*4600*/  ISETP.GE.AND P0, PT, R37, R15, PT ;  /* 0x0000000f2500720c */ /* 0x000fe20003f06270 */
[----:B------:R-:W-:-:S03]  /*4610*/  IMAD.MOV.U32 R14, RZ, RZ, 0x2 ;  /* 0x00000002ff0e7424 */ /* 0x000fc600078e00ff */
[----:B------:R-:W-:Y:S02]  /*4620*/  SEL R16, R16, RZ, !P0 ;  /* 0x000000ff10107207 */ /* 0x000fe40004000000 */
[----:B------:R-:W-:-:S03]  /*4630*/  ISETP.GT.AND P0, PT, R38, R15, PT ;  /* 0x0000000f2600720c */ /* 0x000fc60003f04270 */
[----:B------:R-:W-:-:S04]  /*4640*/  IMAD.IADD R41, R16, 0x1, R13 ;  /* 0x0000000110297824 */ /* 0x000fc800078e020d */
[----:B------:R-:W-:-:S07]  /*4650*/  IMAD.MOV.U32 R13, RZ, RZ, R41 ;  /* 0x000000ffff0d7224 */ /* 0x000fce00078e0029 */
[----:B------:R-:W-:Y:S05]  /*4660*/  WARPSYNC.COLLECTIVE R10, `(.L_x_56) ;  /* 0x000000000a087348 */ /* 0x000fea0003c00000 */
[----:B------:R0:W1:Y:S02]  /*4670*/  SHFL.DOWN P2, R16, R13, R14, R15 ;  /* 0x0800000e0d107389 */ /* 0x000064000004000f */
[----:B01----:R-:W-:Y:S05]  /*4680*/  ENDCOLLECTIVE ;  /* 0x000000000000791b */ /* 0x003fea0003800000 */
.L_x_56:
[----:B------:R-:W-:Y:S01]  /*4690*/  IMAD.MOV.U32 R14, RZ, RZ, 0x4 ;  /* 0x00000004ff0e7424 */ /* 0x000fe200078e00ff */
[----:B------:R-:W-:Y:S02]  /*46a0*/  SEL R16, R16, RZ, !P0 ;  /* 0x000000ff10107207 */ /* 0x000fe40004000000 */
[----:B------:R-:W-:-:S03]  /*46b0*/  ISETP.GT.AND P0, PT, R19, R15, PT ;  /* 0x0000000f1300720c */ /* 0x000fc60003f04270 */
[----:B------:R-:W-:-:S04]  /*46c0*/  IMAD.IADD R41, R41, 0x1, R16 ;  /* 0x0000000129297824 */ /* 0x000fc800078e0210 */
[----:B------:R-:W-:-:S07]  /*46d0*/  IMAD.MOV.U32 R13, RZ, RZ, R41 ;  /* 0x000000ffff0d7224 */ /* 0x000fce00078e0029 */
[----:B------:R-:W-:Y:S05]  /*46e0*/  WARPSYNC.COLLECTIVE R10, `(.L_x_57) ;  /* 0x000000000a087348 */ /* 0x000fea0003c00000 */
[----:B------:R0:W1:Y:S02]  /*46f0*/  SHFL.DOWN P2, R16, R13, R14, R15 ;  /* 0x0800000e0d107389 */ /* 0x000064000004000f */
[----:B01----:R-:W-:Y:S05]  /*4700*/  ENDCOLLECTIVE ;  /* 0x000000000000791b */ /* 0x003fea0003800000 */
.L_x_57:
[----:B------:R-:W-:Y:S01]  /*4710*/  IMAD.MOV.U32 R14, RZ, RZ, 0x8 ;  /* 0x00000008ff0e7424 */ /* 0x000fe200078e00ff */
[----:B------:R-:W-:Y:S02]  /*4720*/  SEL R16, R16, RZ, !P0 ;  /* 0x000000ff10107207 */ /* 0x000fe40004000000 */
[----:B------:R-:W-:-:S03]  /*4730*/  ISETP.GT.AND P0, PT, R36, R15, PT ;  /* 0x0000000f2400720c */ /* 0x000fc60003f04270 */
[----:B------:R-:W-:-:S10]  /*4740*/  IMAD.IADD R13, R41, 0x1, R16 ;  /* 0x00000001290d7824 */ /* 0x000fd400078e0210 */
[----:B------:R-:W-:Y:S05]  /*4750*/  WARPSYNC.COLLECTIVE R10, `(.L_x_58) ;  /* 0x000000000a087348 */ /* 0x000fea0003c00000 */
[----:B------:R0:W1:Y:S02]  /*4760*/  SHFL.DOWN P2, R16, R13, R14, R15 ;  /* 0x0800000e0d107389 */ /* 0x000064000004000f */
[----:B01----:R-:W-:Y:S05]  /*4770*/  ENDCOLLECTIVE ;  /* 0x000000000000791b */ /* 0x003fea0003800000 */
.L_x_58:
        /* <DEDUP_REMOVED lines=8> */
.L_x_59:
[----:B------:R-:W-:Y:S02]  /*4800*/  SEL R16, R16, RZ, !P0 ;  /* 0x000000ff10107207 */ /* 0x000fe40004000000 */
[----:B------:R-:W-:Y:S02]  /*4810*/  ISETP.NE.AND P0, PT, R12, 0x65, PT ;  /* 0x000000650c00780c */ /* 0x000fe40003f05270 */
[----:B------:R-:W-:-:S11]  /*4820*/  IADD3 R40, PT, PT, R41, R16, R40 ;  /* 0x0000001029287210 */ /* 0x000fd60007ffe028 */
[----:B------:R-:W-:Y:S05]  /*4830*/  WARPSYNC.COLLECTIVE R10, `(.L_x_60) ;  /* 0x000000000a087348 */ /* 0x000fea0003c00000 */
[----:B------:R-:W-:Y:S01]  /*4840*/  VOTE.ALL P0, P0 ;  /* 0x0000000000ff7806 */ /* 0x000fe20000000000 */
[----:B------:R-:W-:-:S12]  /*4850*/  ENDCOLLECTIVE ;  /* 0x000000000000791b */ /* 0x000fd80003800000 */
.L_x_60:
[----:B------:R-:W-:Y:S05]  /*4860*/  BRA `(.L_x_61) ;  /* 0xffffffcc00747947 */ /* 0x000fea000383ffff */
.L_x_20:
[----:B------:R-:W-:Y:S01]  /*4870*/  BSSY B0, `(.L_x_62) ;  /* 0x0000006000007945 */ /* 0x000fe20003800000 */
[----:B------:R-:W-:Y:S01]  /*4880*/  PLOP3.LUT P0, PT, P0, PT, PT, 0x8, 0x80 ;  /* 0x000000000080781c */ /* 0x000fe2000070e170 */
[----:B------:R-:W-:-:S12]  /*4890*/  IMAD.MOV.U32 R10, RZ, RZ, -0x1 ;  /* 0xffffffffff0a7424 */ /* 0x000fd800078e00ff */
[----:B------:R-:W-:Y:S05]  /*48a0*/  WARPSYNC.COLLECTIVE R10, `(.L_x_63) ;  /* 0x000000000a087348 */ /* 0x000fea0003c00000 */
[----:B------:R-:W-:Y:S01]  /*48b0*/  VOTE.ANY P0, P0 ;  /* 0x0000000000ff7806 */ /* 0x000fe20000000100 */
[----:B------:R-:W-:-:S12]  /*48c0*/  ENDCOLLECTIVE ;  /* 0x000000000000791b */ /* 0x000fd80003800000 */
.L_x_63:
[----:B------:R-:W-:Y:S05]  /*48d0*/  BSYNC B0 ;  /* 0x0000000000007941 */ /* 0x000fea0003800000 */
.L_x_62:
[----:B------:R-:W-:Y:S05]  /*48e0*/  BRA `(.L_x_64) ;  /* 0xffffffe400807947 */ /* 0x000fea000383ffff */
.L_x_22:
[----:B------:R-:W-:Y:S01]  /*48f0*/  BSSY B0, `(.L_x_65) ;  /* 0x0000006000007945 */ /* 0x000fe20003800000 */
[----:B------:R-:W-:Y:S01]  /*4900*/  PLOP3.LUT P0, PT, P0, PT, PT, 0x8, 0x80 ;  /* 0x000000000080781c */ /* 0x000fe2000070e170 */
[----:B------:R-:W-:-:S12]  /*4910*/  IMAD.MOV.U32 R10, RZ, RZ, -0x1 ;  /* 0xffffffffff0a7424 */ /* 0x000fd800078e00ff */
[----:B------:R-:W-:Y:S05]  /*4920*/  WARPSYNC.COLLECTIVE R10, `(.L_x_66) ;  /* 0x000000000a087348 */ /* 0x000fea0003c00000 */
[----:B------:R-:W-:Y:S01]  /*4930*/  VOTE.ANY P0, P0 ;  /* 0x0000000000ff7806 */ /* 0x000fe20000000100 */
[----:B------:R-:W-:-:S12]  /*4940*/  ENDCOLLECTIVE ;  /* 0x000000000000791b */ /* 0x000fd80003800000 */
.L_x_66:
[----:B------:R-:W-:Y:S05]  /*4950*/  BSYNC B0 ;  /* 0x0000000000007941 */ /* 0x000fea0003800000 */
.L_x_65:
[----:B------:R-:W-:Y:S05]  /*4960*/  BRA `(.L_x_67) ;  /* 0xffffffe400847947 */ /* 0x000fea000383ffff */
.L_x_24:
[----:B------:R-:W0:Y:S01]  /*4970*/  S2R R19, SR_GEMASK ;  /* 0x0000000000137919 */ /* 0x000e220000003c00 */
[----:B------:R-:W-:Y:S01]  /*4980*/  BSSY B0, `(.L_x_68) ;  /* 0x0000007000007945 */ /* 0x000fe20003800000 */
[----:B------:R-:W-:Y:S01]  /*4990*/  ISETP.NE.AND P0, PT, R8, 0x65, PT ;  /* 0x000000650800780c */ /* 0x000fe20003f05270 */
[----:B------:R-:W-:Y:S01]  /*49a0*/  IMAD.MOV.U32 R10, RZ, RZ, -0x1 ;  /* 0xffffffffff0a7424 */ /* 0x000fe200078e00ff */
[----:B------:R-:W-:-:S13]  /*49b0*/  PLOP3.LUT P2, PT, P2, PT, PT, 0x8, 0x80 ;  /* 0x000000000080781c */ /* 0x000fda000174e170 */
[----:B0-----:R-:W-:Y:S05]  /*49c0*/  WARPSYNC.COLLECTIVE R10, `(.L_x_69) ;  /* 0x000000000a087348 */ /* 0x001fea0003c00000 */
[----:B------:R-:W-:Y:S01]  /*49d0*/  VOTE.ANY R10, PT, P2 ;  /* 0x00000000000a7806 */ /* 0x000fe200010e0100 */
[----:B0-----:R-:W-:Y:S06]  /*49e0*/  ENDCOLLECTIVE ;  /* 0x000000000000791b */ /* 0x001fec0003800000 */
.L_x_69:
[----:B------:R-:W-:Y:S05]  /*49f0*/  BSYNC B0 ;  /* 0x0000000000007941 */ /* 0x000fea0003800000 */
.L_x_68:
[----:B------:R-:W-:Y:S01]  /*4a00*/  LOP3.LUT R10, R10, 0x80000000, R19, 0xec, !PT ;  /* 0x800000000a0a7812 */ /* 0x000fe200078eec13 */
[----:B------:R-:W-:-:S04]  /*4a10*/  IMAD.MOV.U32 R14, RZ, RZ, 0x1 ;  /* 0x00000001ff0e7424 */ /* 0x000fc800078e00ff */
[----:B------:R-:W-:-:S05]  /*4a20*/  VIADD R13, R10, 0xffffffff ;  /* 0xffffffff0a0d7836 */ /* 0x000fca0000000000 */
[----:B------:R-:W-:Y:S01]  /*4a30*/  LOP3.LUT R8, R10, R13, RZ, 0xc, !PT ;  /* 0x0000000d0a087212 */ /* 0x000fe200078e0cff */
[----:B------:R-:W-:Y:S02]  /*4a40*/  IMAD.MOV.U32 R13, RZ, RZ, R9 ;  /* 0x000000ffff0d7224 */ /* 0x000fe400078e0009 */
[----:B------:R-:W-:Y:S01]  /*4a50*/  IMAD.MOV.U32 R10, RZ, RZ, -0x1 ;  /* 0xffffffffff0a7424 */ /* 0x000fe200078e00ff */
[----:B------:R0:W1:Y:S02]  /*4a60*/  POPC R15, R8 ;  /* 0x00000008000f7309 */ /* 0x0000640000000000 */
[----:B0-----:R-:W-:-:S07]  /*4a70*/  VIADD R8, R38, 0x4 ;  /* 0x0000000426087836 */ /* 0x001fce0000000000 */
[----:B-1----:R-:W-:Y:S05]  /*4a80*/  WARPSYNC.COLLECTIVE R10, `(.L_x_70) ;  /* 0x000000000a087348 */ /* 0x002fea0003c00000 */
[----:B-1----:R0:W1:Y:S02]  /*4a90*/  SHFL.DOWN P2, R16, R13, R14, R15 ;  /* 0x0800000e0d107389 */ /* 0x002064000004000f */
[----:B01----:R-:W-:Y:S05]  /*4aa0*/  ENDCOLLECTIVE ;  /* 0x000000000000791b */ /* 0x003fea0003800000 */
.L_x_70:
[----:B------:R-:W-:Y:S01]  /*4ab0*/  IMAD.MOV.U32 R14, RZ, RZ, 0x2 ;  /* 0x00000002ff0e7424 */ /* 0x000fe200078e00ff */
[----:B------:R-:W-:-:S04]  /*4ac0*/  ISETP.GE.AND P2, PT, R38, R15, PT ;  /* 0x0000000f2600720c */ /* 0x000fc80003f46270 */
[----:B------:R-:W-:Y:S01]  /*4ad0*/  SEL R12, R16, RZ, !P2 ;  /* 0x000000ff100c7207 */ /* 0x000fe20005000000 */
[----:B------:R-:W-:-:S04]  /*4ae0*/  VIADD R16, R38, 0x2 ;  /* 0x0000000226107836 */ /* 0x000fc80000000000 */
[----:B------:R-:W-:Y:S01]  /*4af0*/  IMAD.IADD R12, R12, 0x1, R9 ;  /* 0x000000010c0c7824 */ /* 0x000fe200078e0209 */
[----:B------:R-:W-:-:S03]  /*4b00*/  ISETP.GT.AND P3, PT, R16, R15, PT ;  /* 0x0000000f1000720c */ /* 0x000fc60003f64270 */
[----:B------:R-:W-:-:S10]  /*4b10*/  IMAD.MOV.U32 R13, RZ, RZ, R12 ;  /* 0x000000ffff0d7224 */ /* 0x000fd400078e000c */
[----:B------:R-:W-:Y:S05]  /*4b20*/  WARPSYNC.COLLECTIVE R10, `(.L_x_71) ;  /* 0x000000000a087348 */ /* 0x000fea0003c00000 */
[----:B------:R0:W1:Y:S02]  /*4b30*/  SHFL.DOWN P2, R16, R13, R14, R15 ;  /* 0x0800000e0d107389 */ /* 0x000064000004000f */
[----:B01----:R-:W-:Y:S05]  /*4b40*/  ENDCOLLECTIVE ;  /* 0x000000000000791b */ /* 0x003fea0003800000 */
.L_x_71:
[----:B------:R-:W-:Y:S01]  /*4b50*/  IMAD.MOV.U32 R14, RZ, RZ, 0x4 ;  /* 0x00000004ff0e7424 */ /* 0x000fe200078e00ff */
[----:B------:R-:W-:Y:S02]  /*4b60*/  SEL R9, R16, RZ, !P3 ;  /* 0x000000ff10097207 */ /* 0x000fe40005800000 */
[----:B------:R-:W-:Y:S01]  /*4b70*/  ISETP.GT.AND P3, PT, R8, R15, PT ;  /* 0x0000000f0800720c */ /* 0x000fe20003f64270 */
[----:B------:R-:W-:Y:S02]  /*4b80*/  VIADD R8, R38, 0x8 ;  /* 0x0000000826087836 */ /* 0x000fe40000000000 */
[----:B------:R-:W-:-:S04]  /*4b90*/  IMAD.IADD R40, R12, 0x1, R9 ;  /* 0x000000010c287824 */ /* 0x000fc800078e0209 */
[----:B------:R-:W-:-:S07]  /*4ba0*/  IMAD.MOV.U32 R13, RZ, RZ, R40 ;  /* 0x000000ffff0d7224 */ /* 0x000fce00078e0028 */
[----:B------:R-:W-:Y:S05]  /*4bb0*/  WARPSYNC.COLLECTIVE R10, `(.L_x_72) ;  /* 0x000000000a087348 */ /* 0x000fea0003c00000 */
[----:B------:R0:W1:Y:S02]  /*4bc0*/  SHFL.DOWN P2, R16, R13, R14, R15 ;  /* 0x0800000e0d107389 */ /* 0x000064000004000f */
[----:B01----:R-:W-:Y:S05]  /*4bd0*/  ENDCOLLECTIVE ;  /* 0x000000000000791b */ /* 0x003fea0003800000 */
.L_x_72:
        /* <DEDUP_REMOVED lines=9> */
.L_x_73:
[----:B------:R-:W-:Y:S01]  /*4c70*/  IMAD.MOV.U32 R14, RZ, RZ, 0x10 ;  /* 0x00000010ff0e7424 */ /* 0x000fe200078e00ff */
[----:B------:R-:W-:-:S05]  /*4c80*/  SEL R16, R16, RZ, !P3 ;  /* 0x000000ff10107207 */ /* 0x000fca0005800000 */
[----:B------:R-:W-:-:S04]  /*4c90*/  IMAD.IADD R44, R9, 0x1, R16 ;  /* 0x00000001092c7824 */ /* 0x000fc800078e0210 */
[----:B------:R-:W-:-:S07]  /*4ca0*/  IMAD.MOV.U32 R13, RZ, RZ, R44 ;  /* 0x000000ffff0d7224 */ /* 0x000fce00078e002c */
[----:B------:R-:W-:Y:S05]  /*4cb0*/  WARPSYNC.COLLECTIVE R10, `(.L_x_74) ;  /* 0x000000000a087348 */ /* 0x000fea0003c00000 */
[----:B------:R0:W1:Y:S02]  /*4cc0*/  SHFL.DOWN P2, R16, R13, R14, R15 ;  /* 0x0800000e0d107389 */ /* 0x000064000004000f */
[----:B01----:R-:W-:Y:S05]  /*4cd0*/  ENDCOLLECTIVE ;  /* 0x000000000000791b */ /* 0x003fea0003800000 */
.L_x_74:
[----:B------:R-:W-:Y:S05]  /*4ce0*/  WARPSYNC.COLLECTIVE R10, `(.L_x_75) ;  /* 0x000000000a087348 */ /* 0x000fea0003c00000 */
[----:B------:R-:W-:Y:S01]  /*4cf0*/  VOTE.ALL P0, P0 ;  /* 0x0000000000ff7806 */ /* 0x000fe20000000000 */
[----:B------:R-:W-:-:S12]  /*4d00*/  ENDCOLLECTIVE ;  /* 0x000000000000791b */ /* 0x000fd80003800000 */
.L_x_75:
[----:B------:R-:W-:-:S04]  /*4d10*/  ISETP.GT.AND P2, PT, R8, R15, PT ;  /* 0x0000000f0800720c */ /* 0x000fc80003f44270 */
[----:B------:R-:W-:-:S05]  /*4d20*/  SEL R9, R16, RZ, !P2 ;  /* 0x000000ff10097207 */ /* 0x000fca0005000000 */
[----:B------:R-:W-:Y:S02]  /*4d30*/  IMAD.IADD R12, R44, 0x1, R9 ;  /* 0x000000012c0c7824 */ /* 0x000fe400078e0209 */
[----:B------:R-:W0:Y:S02]  /*4d40*/  LDC.64 R8, c[0x0][0x390] ;  /* 0x0000e400ff087b82 */ /* 0x000e240000000a00 */
[----:B0-----:R-:W-:-:S05]  /*4d50*/  IADD3 R40, P2, PT, R8, 0x100, RZ ;  /* 0x0000010008287810 */ /* 0x001fca0007f5e0ff */
[----:B------:R-:W-:Y:S01]  /*4d60*/  IMAD.X R41, RZ, RZ, R9, P2 ;  /* 0x000000ffff297224 */ /* 0x000fe200010e0609 */
[----:B------:R-:W-:Y:S07]  /*4d70*/  BRA `(.L_x_76) ;  /* 0xffffffe4001c7947 */ /* 0x000fee000383ffff */
.L_x_26:
[----:B------:R-:W-:Y:S01]  /*4d80*/  BSSY B0, `(.L_x_77) ;  /* 0x0000006000007945 */ /* 0x000fe20003800000 */
[----:B------:R-:W-:Y:S01]  /*4d90*/  PLOP3.LUT P0, PT, P0, PT, PT, 0x8, 0x80 ;  /* 0x000000000080781c */ /* 0x000fe2000070e170 */
[----:B------:R-:W-:-:S12]  /*4da0*/  IMAD.MOV.U32 R10, RZ, RZ, -0x1 ;  /* 0xffffffffff0a7424 */ /* 0x000fd800078e00ff */
[----:B------:R-:W-:Y:S05]  /*4db0*/  WARPSYNC.COLLECTIVE R10, `(.L_x_78) ;  /* 0x000000000a087348 */ /* 0x000fea0003c00000 */
[----:B------:R-:W-:Y:S01]  /*4dc0*/  VOTE.ANY P0, P0 ;  /* 0x0000000000ff7806 */ /* 0x000fe20000000100 */
[----:B------:R-:W-:-:S12]  /*4dd0*/  ENDCOLLECTIVE ;  /* 0x000000000000791b */ /* 0x000fd80003800000 */
.L_x_78:
[----:B------:R-:W-:Y:S05]  /*4de0*/  BSYNC B0 ;  /* 0x0000000000007941 */ /* 0x000fea0003800000 */
.L_x_77:
[----:B------:R-:W-:Y:S05]  /*4df0*/  BRA `(.L_x_79) ;  /* 0xffffffe400247947 */ /* 0x000fea000383ffff */
.L_x_28:
[----:B------:R-:W-:Y:S01]  /*4e00*/  BSSY B0, `(.L_x_80) ;  /* 0x0000006000007945 */ /* 0x000fe20003800000 */
[----:B------:R-:W-:Y:S01]  /*4e10*/  PLOP3.LUT P0, PT, P0, PT, PT, 0x8, 0x80 ;  /* 0x000000000080781c */ /* 0x000fe2000070e170 */
[----:B------:R-:W-:-:S12]  /*4e20*/  IMAD.MOV.U32 R10, RZ, RZ, -0x1 ;  /* 0xffffffffff0a7424 */ /* 0x000fd800078e00ff */
[----:B------:R-:W-:Y:S05]  /*4e30*/  WARPSYNC.COLLECTIVE R10, `(.L_x_81) ;  /* 0x000000000a087348 */ /* 0x000fea0003c00000 */
[----:B------:R-:W-:Y:S01]  /*4e40*/  VOTE.ANY P0, P0 ;  /* 0x0000000000ff7806 */ /* 0x000fe20000000100 */
[----:B------:R-:W-:-:S12]  /*4e50*/  ENDCOLLECTIVE ;  /* 0x000000000000791b */ /* 0x000fd80003800000 */
.L_x_81:
[----:B------:R-:W-:Y:S05]  /*4e60*/  BSYNC B0 ;  /* 0x0000000000007941 */ /* 0x000fea0003800000 */
.L_x_80:
[----:B------:R-:W-:Y:S05]  /*4e70*/  BRA `(.L_x_82) ;  /* 0xffffffe400287947 */ /* 0x000fea000383ffff */
.L_x_30:
[----:B------:R-:W-:Y:S01]  /*4e80*/  BSSY B0, `(.L_x_83) ;  /* 0x0000006000007945 */ /* 0x000fe20003800000 */
[----:B------:R-:W-:Y:S01]  /*4e90*/  PLOP3.LUT P2, PT, P0, PT, PT, 0x8, 0x80 ;  /* 0x000000000080781c */ /* 0x000fe2000074e170 */
[----:B------:R-:W-:-:S12]  /*4ea0*/  IMAD.MOV.U32 R10, RZ, RZ, -0x1 ;  /* 0xffffffffff0a7424 */ /* 0x000fd800078e00ff */
[----:B------:R-:W-:Y:S05]  /*4eb0*/  WARPSYNC.COLLECTIVE R10, `(.L_x_84) ;  /* 0x000000000a087348 */ /* 0x000fea0003c00000 */
[----:B------:R-:W-:Y:S01]  /*4ec0*/  VOTE.ANY R10, PT, P2 ;  /* 0x00000000000a7806 */ /* 0x000fe200010e0100 */
[----:B------:R-:W-:Y:S06]  /*4ed0*/  ENDCOLLECTIVE ;  /* 0x000000000000791b */ /* 0x000fec0003800000 */
.L_x_84:
[----:B------:R-:W-:Y:S05]  /*4ee0*/  BSYNC B0 ;  /* 0x0000000000007941 */ /* 0x000fea0003800000 */
.L_x_83:
[----:B------:R-:W-:Y:S01]  /*4ef0*/  LOP3.LUT R10, R10, 0x80000000, R19, 0xec, !PT ;  /* 0x800000000a0a7812 */ /* 0x000fe200078eec13 */
[----:B------:R-:W-:Y:S02]  /*4f00*/  IMAD.MOV.U32 R14, RZ, RZ, 0x1 ;  /* 0x00000001ff0e7424 */ /* 0x000fe400078e00ff */
[----:B------:R-:W-:Y:S02]  /*4f10*/  VIADD R18, R18, 0xffffffe0 ;  /* 0xffffffe012127836 */ /* 0x000fe40000000000 */
[----:B------:R-:W-:-:S05]  /*4f20*/  VIADD R13, R10, 0xffffffff ;  /* 0xffffffff0a0d7836 */ /* 0x000fca0000000000 */
[----:B------:R-:W-:Y:S01]  /*4f30*/  LOP3.LUT R45, R10, R13, RZ, 0xc, !PT ;  /* 0x0000000d0a2d7212 */ /* 0x000fe200078e0cff */
[----:B------:R-:W-:Y:S02]  /*4f40*/  IMAD.MOV.U32 R13, RZ, RZ, R9 ;  /* 0x000000ffff0d7224 */ /* 0x000fe400078e0009 */
[----:B------:R-:W-:Y:S01]  /*4f50*/  IMAD.MOV.U32 R10, RZ, RZ, -0x1 ;  /* 0xffffffffff0a7424 */ /* 0x000fe200078e00ff */
[----:B------:R0:W1:Y:S06]  /*4f60*/  POPC R15, R45 ;  /* 0x0000002d000f7309 */ /* 0x00006c0000000000 */
[----:B01----:R-:W-:Y:S05]  /*4f70*/  WARPSYNC.COLLECTIVE R10, `(.L_x_85) ;  /* 0x000000000a087348 */ /* 0x003fea0003c00000 */
[----:B-1----:R1:W2:Y:S02]  /*4f80*/  SHFL.DOWN P2, R16, R13, R14, R15 ;  /* 0x0800000e0d107389 */ /* 0x0022a4000004000f */
[----:B012---:R-:W-:Y:S05]  /*4f90*/  ENDCOLLECTIVE ;  /* 0x000000000000791b */ /* 0x007fea0003800000 */
.L_x_85:
[----:B------:R-:W-:Y:S01]  /*4fa0*/  ISETP.GE.AND P0, PT, R38, R15, PT ;  /* 0x0000000f2600720c */ /* 0x000fe20003f06270 */
[----:B------:R-:W-:-:S03]  /*4fb0*/  IMAD.MOV.U32 R14, RZ, RZ, 0x2 ;  /* 0x00000002ff0e7424 */ /* 0x000fc600078e00ff */
[----:B------:R-:W-:-:S05]  /*4fc0*/  SEL R16, R16, RZ, !P0 ;  /* 0x000000ff10107207 */ /* 0x000fca0004000000 */
[----:B------:R-:W-:Y:S02]  /*4fd0*/  IMAD.IADD R44, R16, 0x1, R9 ;  /* 0x00000001102c7824 */ /* 0x000fe400078e0209 */
[----:B------:R-:W-:Y:S02]  /*4fe0*/  VIADD R16, R38, 0x2 ;  /* 0x0000000226107836 */ /* 0x000fe40000000000 */
[----:B------:R-:W-:-:S03]  /*4ff0*/  IMAD.MOV.U32 R13, RZ, RZ, R44 ;  /* 0x000000ffff0d7224 */ /* 0x000fc600078e002c */
[----:B------:R-:W-:-:S13]  /*5000*/  ISETP.GT.AND P0, PT, R16, R15, PT ;  /* 0x0000000f1000720c */ /* 0x000fda0003f04270 */
[----:B------:R-:W-:Y:S05]  /*5010*/  WARPSYNC.COLLECTIVE R10, `(.L_x_86) ;  /* 0x000000000a087348 */ /* 0x000fea0003c00000 */
[----:B------:R0:W1:Y:S02]  /*5020*/  SHFL.DOWN P2, R16, R13, R14, R15 ;  /* 0x0800000e0d107389 */ /* 0x000064000004000f */
[----:B01----:R-:W-:Y:S05]  /*5030*/  ENDCOLLECTIVE ;  /* 0x000000000000791b */ /* 0x003fea0003800000 */
.L_x_86:
[----:B------:R-:W-:Y:S01]  /*5040*/  IMAD.MOV.U32 R14, RZ, RZ, 0x4 ;  /* 0x00000004ff0e7424 */ /* 0x000fe200078e00ff */
        /* <DEDUP_REMOVED lines=8> */
.L_x_87:
[----:B------:R-:W-:Y:S01]  /*50d0*/  IMAD.MOV.U32 R14, RZ, RZ, 0x8 ;  /* 0x00000008ff0e7424 */ /* 0x000fe200078e00ff */
        /* <DEDUP_REMOVED lines=8> */
.L_x_88:
        /* <DEDUP_REMOVED lines=9> */
.L_x_89:
[----:B------:R-:W-:Y:S02]  /*51f0*/  SEL R9, R16, RZ, !P0 ;  /* 0x000000ff10097207 */ /* 0x000fe40004000000 */
[----:B------:R-:W-:Y:S02]  /*5200*/  ISETP.NE.AND P0, PT, R8, 0x65, PT ;  /* 0x000000650800780c */ /* 0x000fe40003f05270 */
[----:B------:R-:W-:-:S11]  /*5210*/  IADD3 R12, PT, PT, R44, R9, R12 ;  /* 0x000000092c0c7210 */ /* 0x000fd60007ffe00c */
[----:B------:R-:W-:Y:S05]  /*5220*/  WARPSYNC.COLLECTIVE R10, `(.L_x_90) ;  /* 0x000000000a087348 */ /* 0x000fea0003c00000 */
[----:B------:R-:W-:Y:S01]  /*5230*/  VOTE.ALL P0, P0 ;  /* 0x0000000000ff7806 */ /* 0x000fe20000000000 */
[----:B------:R-:W-:-:S12]  /*5240*/  ENDCOLLECTIVE ;  /* 0x000000000000791b */ /* 0x000fd80003800000 */
.L_x_90:
[----:B------:R-:W-:Y:S05]  /*5250*/  BRA `(.L_x_91) ;  /* 0xffffffe000c07947 */ /* 0x000fea000383ffff */
.L_x_92:
[----:B------:R-:W-:-:S00]  /*5260*/  BRA `(.L_x_92) ;  /* 0xfffffffc00fc7947 */ /* 0x000fc0000383ffff */
[----:B------:R-:W-:-:S00]  /*5270*/  NOP ;  /* 0x0000000000007918 */ /* 0x000fc00000000000 */
        /* <DEDUP_REMOVED lines=8> */
.L_x_210:


//--------------------- .text._ZN3cub18CUB_300001_SM_10006detail4scan16DeviceScanKernelINS2_10policy_hubIiiijN4cuda3std3__44plusIvEEE10Policy1000EN6thrust24THRUST_300001_SM_1000_NS10device_ptrIiEESF_NS0_13ScanTileStateIiLb1EEES9_NS1_10InputValueIiPiEEjiLb0EiEEvT0_T1_T2_iT3_T4_T5_ --------------------------
	.section	.text._ZN3cub18CUB_300001_SM_10006detail4scan16DeviceScanKernelINS2_10policy_hubIiiijN4cuda3std3__44plusIvEEE10Policy1000EN6thrust24THRUST_300001_SM_1000_NS10device_ptrIiEESF_NS0_13ScanTileStateIiLb1EEES9_NS1_10InputValueIiPiEEjiLb0EiEEvT0_T1_T2_iT3_T4_T5_,"ax",@progbits
	.align	128
        .global         _ZN3cub18CUB_300001_SM_10006detail4scan16DeviceScanKernelINS2_10policy_hubIiiijN4cuda3std3__44plusIvEEE10Policy1000EN6thrust24THRUST_300001_SM_1000_NS10device_ptrIiEESF_NS0_13ScanTileStateIiLb1EEES9_NS1_10InputValueIiPiEEjiLb0EiEEvT0_T1_T2_iT3_T4_T5_
        .type           _ZN3cub18CUB_300001_SM_10006detail4scan16DeviceScanKernelINS2_10policy_hubIiiijN4cuda3std3__44plusIvEEE10Policy1000EN6thrust24THRUST_300001_SM_1000_NS10device_ptrIiEESF_NS0_13ScanTileStateIiLb1EEES9_NS1_10InputValueIiPiEEjiLb0EiEEvT0_T1_T2_iT3_T4_T5_,@function
        .size           _ZN3cub18CUB_300001_SM_10006detail4scan16DeviceScanKernelINS2_10policy_hubIiiijN4cuda3std3__44plusIvEEE10Policy1000EN6thrust24THRUST_300001_SM_1000_NS10device_ptrIiEESF_NS0_13ScanTileStateIiLb1EEES9_NS1_10InputValueIiPiEEjiLb0EiEEvT0_T1_T2_iT3_T4_T5_,(.L_x_211 - _ZN3cub18CUB_300001_SM_10006detail4scan16DeviceScanKernelINS2_10policy_hubIiiijN4cuda3std3__44plusIvEEE10Policy1000EN6thrust24THRUST_300001_SM_1000_NS10device_ptrIiEESF_NS0_13ScanTileStateIiLb1EEES9_NS1_10InputValueIiPiEEjiLb0EiEEvT0_T1_T2_iT3_T4_T5_)
        .other          _ZN3cub18CUB_300001_SM_10006detail4scan16DeviceScanKernelINS2_10policy_hubIiiijN4cuda3std3__44plusIvEEE10Policy1000EN6thrust24THRUST_300001_SM_1000_NS10device_ptrIiEESF_NS0_13ScanTileStateIiLb1EEES9_NS1_10InputValueIiPiEEjiLb0EiEEvT0_T1_T2_iT3_T4_T5_,@"STO_CUDA_ENTRY STV_DEFAULT"
_ZN3cub18CUB_300001_SM_10006detail4scan16DeviceScanKernelINS2_10policy_hubIiiijN4cuda3std3__44plusIvEEE10Policy1000EN6thrust24THRUST_300001_SM_1000_NS10device_ptrIiEESF_NS0_13ScanTileStateIiLb1EEES9_NS1_10InputValueIiPiEEjiLb0EiEEvT0_T1_T2_iT3_T4_T5_:
.text._ZN3cub18CUB_300001_SM_10006detail4scan16DeviceScanKernelINS2_10policy_hubIiiijN4cuda3std3__44plusIvEEE10Policy1000EN6thrust24THRUST_300001_SM_1000_NS10device_ptrIiEESF_NS0_13ScanTileStateIiLb1EEES9_NS1_10InputValueIiPiEEjiLb0EiEEvT0_T1_T2_iT3_T4_T5_:
[----:B------:R-:W-:Y:S01]  /*0000*/  LDC R1, c[0x0][0x37c] ;  /* 0x0000df00ff017b82 */ /* 0x000fe20000000800 */
[----:B------:R-:W0:Y:S07]  /*0010*/  LDCU UR4, c[0x0][0x3a0] ;  /* 0x00007400ff0477ac */ /* 0x000e2e0008000800 */
[----:B------:R-:W1:Y:S01]  /*0020*/  LDC R42, c[0x0][0x398] ;  /* 0x0000e600ff2a7b82 */ /* 0x000e620000000800 */
[----:B------:R-:W2:Y:S01]  /*0030*/  LDCU.64 UR8, c[0x0][0x358] ;  /* 0x00006b00ff0877ac */ /* 0x000ea20008000a00 */
[----:B------:R-:W3:Y:S01]  /*0040*/  LDCU UR5, c[0x0][0x3b0] ;  /* 0x00007600ff0577ac */ /* 0x000ee20008000800 */
[----:B0-----:R-:W-:-:S06]  /*0050*/  UPRMT UR4, UR4, 0x7770, URZ ;  /* 0x0000777004047896 */ /* 0x001fcc00080000ff */
[----:B------:R-:W-:-:S13]  /*0060*/  ISETP.NE.AND P0, PT, RZ, UR4, PT ;  /* 0x00000004ff007c0c */ /* 0x000fda000bf05270 */
[----:B------:R-:W2:Y:S02]  /*0070*/  @P0 LDC.64 R2, c[0x0][0x3a8] ;  /* 0x0000ea00ff020b82 */ /* 0x000ea40000000a00 */
[----:B--2---:R0:W5:Y:S06]  /*0080*/  @P0 LDG.E R44, desc[UR8][R2.64] ;  /* 0x00000008022c0981 */ /* 0x00416c000c1e1900 */
[----:B------:R-:W1:Y:S02]  /*0090*/  S2UR UR4, SR_CTAID.X ;  /* 0x00000000000479c3 */ /* 0x000e640000002500 */
[----:B-1----:R-:W-:-:S04]  /*00a0*/  VIADD R42, R42, UR4 ;  /* 0x000000042a2a7c36 */ /* 0x002fc80008000000 */
[----:B------:R-:W-:-:S05]  /*00b0*/  IMAD R7, R42, 0x2100, RZ ;  /* 0x000021002a077824 */ /* 0x000fca00078e02ff */
[----:B---3--:R-:W-:Y:S01]  /*00c0*/  IADD3 R0, PT, PT, -R7, UR5, RZ ;  /* 0x0000000507007c10 */ /* 0x008fe2000fffe1ff */
[----:B------:R-:W1:Y:S03]  /*00d0*/  @!P0 LDC R44, c[0x0][0x3a8] ;  /* 0x0000ea00ff2c8b82 */ /* 0x000e660000000800 */
[----:B------:R-:W-:-:S13]  /*00e0*/  ISETP.GE.U32.AND P0, PT, R0, 0x2101, PT ;  /* 0x000021010000780c */ /* 0x000fda0003f06070 */
[----:B0-----:R-:W-:Y:S05]  /*00f0*/  @!P0 BRA `(.L_x_93) ;  /* 0x0000001c00ac8947 */ /* 0x001fea0003800000 */
[----:B------:R-:W0:Y:S01]  /*0100*/  S2R R16, SR_TID.X ;  /* 0x0000000000107919 */ /* 0x000e220000002100 */
[----:B------:R-:W2:Y:S01]  /*0110*/  LDCU.64 UR4, c[0x0][0x380] ;  /* 0x00007000ff0477ac */ /* 0x000ea20008000a00 */
[C---:B0-----:R-:W-:Y:S02]  /*0120*/  LOP3.LUT R0, R16.reuse, 0x1f, RZ, 0xc0, !PT ;  /* 0x0000001f10007812 */ /* 0x041fe400078ec0ff */
[----:B------:R-:W-:-:S05]  /*0130*/  LOP3.LUT R3, R16, 0x3e0, RZ, 0xc0, !PT ;  /* 0x000003e010037812 */ /* 0x000fca00078ec0ff */
[----:B------:R-:W-:-:S05]  /*0140*/  IMAD R0, R3, 0x16, R0 ;  /* 0x0000001603007824 */ /* 0x000fca00078e0200 */
[----:B------:R-:W-:-:S05]  /*0150*/  IADD3 R0, P0, PT, R7, R0, RZ ;  /* 0x0000000007007210 */ /* 0x000fca0007f1e0ff */
[----:B------:R-:W-:Y:S02]  /*0160*/  IMAD.X R3, RZ, RZ, RZ, P0 ;  /* 0x000000ffff037224 */ /* 0x000fe400000e06ff */
        /* <DEDUP_REMOVED lines=30> */
[----:B------:R-:W-:Y:S01]  /*0350*/  ISETP.NE.AND P0, PT, R42, RZ, PT ;  /* 0x000000ff2a00720c */ /* 0x000fe20003f05270 */
        /* <DEDUP_REMOVED lines=28> */
[----:B------:R0:W1:Y:S04]  /*0520*/  LDS.64 R36, [R27] ;  /* 0x000000001b247984 */ /* 0x0000680000000a00 */
[----:B------:R0:W2:Y:S04]  /*0530*/  LDS.64 R34, [R27+0x8] ;  /* 0x000008001b227984 */ /* 0x0000a80000000a00 */
[----:B------:R0:W3:Y:S04]  /*0540*/  LDS.64 R32, [R27+0x10] ;  /* 0x000010001b207984 */ /* 0x0000e80000000a00 */
[----:B------:R0:W4:Y:S04]  /*0550*/  LDS.64 R18, [R27+0x18] ;  /* 0x000018001b127984 */ /* 0x0001280000000a00 */
[----:B------:R0:W0:Y:S04]  /*0560*/  LDS.64 R14, [R27+0x20] ;  /* 0x000020001b0e7984 */ /* 0x0000280000000a00 */
[----:B------:R0:W0:Y:S04]  /*0570*/  LDS.64 R12, [R27+0x28] ;  /* 0x000028001b0c7984 */ /* 0x0000280000000a00 */
[----:B------:R0:W0:Y:S04]  /*0580*/  LDS.64 R10, [R27+0x30] ;  /* 0x000030001b0a7984 */ /* 0x0000280000000a00 */
[----:B------:R0:W0:Y:S04]  /*0590*/  LDS.64 R8, [R27+0x38] ;  /* 0x000038001b087984 */ /* 0x0000280000000a00 */
[----:B------:R0:W0:Y:S04]  /*05a0*/  LDS.64 R6, [R27+0x40] ;  /* 0x000040001b067984 */ /* 0x0000280000000a00 */
[----:B------:R0:W0:Y:S04]  /*05b0*/  LDS.64 R4, [R27+0x48] ;  /* 0x000048001b047984 */ /* 0x0000280000000a00 */
[----:B------:R0:W0:Y:S01]  /*05c0*/  LDS.64 R2, [R27+0x50] ;  /* 0x000050001b027984 */ /* 0x0000220000000a00 */
[----:B------:R-:W-:Y:S06]  /*05d0*/  BAR.SYNC.DEFER_BLOCKING 0x0 ;  /* 0x0000000000007b1d */ /* 0x000fec0000010000 */
[----:B-1----:R-:W-:Y:S05]  /*05e0*/  @P0 BRA `(.L_x_95) ;  /* 0x00000004001c0947 */ /* 0x002fea0003800000 */
[----:B0-2---:R-:W-:Y:S02]  /*05f0*/  IADD3 R17, PT, PT, R34, R37, R36 ;  /* 0x0000002522117210 */ /* 0x005fe40007ffe024 */
[C---:B------:R-:W-:Y:S02]  /*0600*/  ISETP.NE.AND P1, PT, R39.reuse, 0x1f, PT ;  /* 0x0000001f2700780c */ /* 0x040fe40003f25270 */
[----:B---3--:R-:W-:Y:S02]  /*0610*/  IADD3 R17, PT, PT, R32, R35, R17 ;  /* 0x0000002320117210 */ /* 0x008fe40007ffe011 */
[----:B------:R-:W-:Y:S02]  /*0620*/  ISETP.NE.AND P2, PT, R39, RZ, PT ;  /* 0x000000ff2700720c */ /* 0x000fe40003f45270 */
[----:B----4-:R-:W-:-:S04]  /*0630*/  IADD3 R17, PT, PT, R18, R33, R17 ;  /* 0x0000002112117210 */ /* 0x010fc80007ffe011 */
[----:B------:R-:W-:-:S03]  /*0640*/  IADD3 R17, PT, PT, R14, R19, R17 ;  /* 0x000000130e117210 */ /* 0x000fc60007ffe011 */
[----:B------:R-:W-:Y:S02]  /*0650*/  @!P1 LEA R43, R40, UR4, 0x2 ;  /* 0x00000004282b9c11 */ /* 0x000fe4000f8e10ff */
[----:B------:R-:W-:-:S04]  /*0660*/  IADD3 R17, PT, PT, R12, R15, R17 ;  /* 0x0000000f0c117210 */ /* 0x000fc80007ffe011 */
[----:B------:R-:W-:-:S04]  /*0670*/  IADD3 R17, PT, PT, R10, R13, R17 ;  /* 0x0000000d0a117210 */ /* 0x000fc80007ffe011 */
[----:B------:R-:W-:-:S04]  /*0680*/  IADD3 R17, PT, PT, R8, R11, R17 ;  /* 0x0000000b08117210 */ /* 0x000fc80007ffe011 */
[----:B------:R-:W-:-:S04]  /*0690*/  IADD3 R17, PT, PT, R6, R9, R17 ;  /* 0x0000000906117210 */ /* 0x000fc80007ffe011 */
[----:B------:R-:W-:-:S04]  /*06a0*/  IADD3 R17, PT, PT, R4, R7, R17 ;  /* 0x0000000704117210 */ /* 0x000fc80007ffe011 */
[----:B------:R-:W-:-:S05]  /*06b0*/  IADD3 R20, PT, PT, R2, R5, R17 ;  /* 0x0000000502147210 */ /* 0x000fca0007ffe011 */
[----:B------:R-:W-:-:S05]  /*06c0*/  IMAD.IADD R3, R3, 0x1, R20 ;  /* 0x0000000103037824 */ /* 0x000fca00078e0214 */
        /* <DEDUP_REMOVED lines=37> */
[----:B------:R-:W-:Y:S02]  /*0920*/  SEL R20, R26, R20, !P0 ;  /* 0x000000141a147207 */ /* 0x000fe40004000000 */
[----:B------:R-:W-:-:S04]  /*0930*/  ISETP.NE.AND P0, PT, R40, 0x8, PT ;  /* 0x000000082800780c */ /* 0x000fc80003f05270 */
[----:B------:R-:W-:Y:S02]  /*0940*/  SEL R20, R27, R20, !P0 ;  /* 0x000000141b147207 */ /* 0x000fe40004000000 */
[----:B------:R-:W-:Y:S02]  /*0950*/  ISETP.NE.AND P0, PT, R40, 0xa, PT ;  /* 0x0000000a2800780c */ /* 0x000fe40003f05270 */
[----:B------:R-:W-:Y:S02]  /*0960*/  SEL R20, R28, R20, !P1 ;  /* 0x000000141c147207 */ /* 0x000fe40004800000 */
[----:B------:R-:W-:Y:S02]  /*0970*/  ISETP.NE.AND P1, PT, R40, 0xb, PT ;  /* 0x0000000b2800780c */ /* 0x000fe40003f25270 */
[----:B------:R-:W-:Y:S01]  /*0980*/  SEL R20, R29, R20, !P0 ;  /* 0x000000141d147207 */ /* 0x000fe20004000000 */
[----:B------:R-:W-:Y:S01]  /*0990*/  IMAD.IADD R29, R30, 0x1, R29 ;  /* 0x000000011e1d7824 */ /* 0x000fe200078e021d */
[----:B------:R-:W-:-:S04]  /*09a0*/  ISETP.GE.U32.AND P0, PT, R16, 0x20, PT ;  /* 0x000000201000780c */ /* 0x000fc80003f06070 */
[----:B------:R-:W-:Y:S02]  /*09b0*/  SEL R20, R29, R20, !P1 ;  /* 0x000000141d147207 */ /* 0x000fe40004800000 */
[----:B------:R-:W-:Y:S02]  /*09c0*/  ISETP.NE.AND P1, PT, R16, RZ, PT ;  /* 0x000000ff1000720c */ /* 0x000fe40003f25270 */
[----:B------:R-:W-:Y:S02]  /*09d0*/  SEL R16, R3, RZ, P2 ;  /* 0x000000ff03107207 */ /* 0x000fe40001000000 */
[----:B------:R-:W-:Y:S02]  /*09e0*/  SEL R3, R20, RZ, P0 ;  /* 0x000000ff14037207 */ /* 0x000fe40000000000 */
[--C-:B-----5:R-:W-:Y:S02]  /*09f0*/  IADD3 R31, PT, PT, R29, R31, R44.reuse ;  /* 0x0000001f1d1f7210 */ /* 0x120fe40007ffe02c */
[----:B------:R-:W-:-:S05]  /*0a00*/  IADD3 R44, PT, PT, R3, R16, R44 ;  /* 0x00000010032c7210 */ /* 0x000fca0007ffe02c */
[----:B------:R-:W-:Y:S05]  /*0a10*/  @P1 BRA `(.L_x_96) ;  /* 0x0000000c00f41947 */ /* 0x000fea0003800000 */
[----:B------:R-:W0:Y:S01]  /*0a20*/  LDC.64 R16, c[0x0][0x390] ;  /* 0x0000e400ff107b82 */ /* 0x000e220000000a00 */
[----:B------:R-:W-:-:S05]  /*0a30*/  IMAD.MOV.U32 R30, RZ, RZ, 0x65 ;  /* 0x00000065ff1e7424 */ /* 0x000fca00078e00ff */
[----:B0-----:R0:W-:Y:S01]  /*0a40*/  ST.E.64.STRONG.GPU desc[UR8][R16.64+0x100], R30 ;  /* 0x0001001e10007985 */ /* 0x0011e2000c10fb08 */
[----:B------:R-:W-:Y:S05]  /*0a50*/  BRA `(.L_x_96) ;  /* 0x0000000c00e47947 */ /* 0x000fea0003800000 */
.L_x_95:
        /* <DEDUP_REMOVED lines=57> */
[----:B------:R-:W-:Y:S02]  /*0df0*/  ISETP.NE.AND P0, PT, R40, 0xa, PT ;  /* 0x0000000a2800780c */ /* 0x000fe40003f05270 */
[----:B------:R-:W-:Y:S02]  /*0e00*/  SEL R20, R28, R20, !P1 ;  /* 0x000000141c147207 */ /* 0x000fe40004800000 */
[----:B------:R-:W-:Y:S02]  /*0e10*/  ISETP.NE.AND P1, PT, R40, 0xb, PT ;  /* 0x0000000b2800780c */ /* 0x000fe40003f25270 */
[----:B------:R-:W-:Y:S02]  /*0e20*/  SEL R20, R29, R20, !P0 ;  /* 0x000000141d147207 */ /* 0x000fe40004000000 */
[----:B------:R-:W-:-:S02]  /*0e30*/  ISETP.GT.U32.AND P0, PT, R16, 0x1f, PT ;  /* 0x0000001f1000780c */ /* 0x000fc40003f04070 */
[----:B------:R-:W-:Y:S02]  /*0e40*/  SEL R20, R30, R20, !P1 ;  /* 0x000000141e147207 */ /* 0x000fe40004800000 */
[----:B------:R-:W-:-:S03]  /*0e50*/  ISETP.GE.U32.AND P1, PT, R16, 0x20, PT ;  /* 0x000000201000780c */ /* 0x000fc60003f26070 */
[----:B------:R-:W-:-:S05]  /*0e60*/  IMAD.IADD R20, R20, 0x1, R17 ;  /* 0x0000000114147824 */ /* 0x000fca00078e0211 */
[----:B------:R-:W-:Y:S01]  /*0e70*/  SEL R23, R3, R20, !P1 ;  /* 0x0000001403177207 */ /* 0x000fe20004800000 */
[----:B------:R-:W-:Y:S06]  /*0e80*/  @P0 BRA `(.L_x_97) ;  /* 0x0000000800b00947 */ /* 0x000fec0003800000 */
[----:B------:R-:W0:Y:S01]  /*0e90*/  LDC.64 R20, c[0x0][0x390] ;  /* 0x0000e400ff147b82 */ /* 0x000e220000000a00 */
[----:B------:R-:W-:Y:S02]  /*0ea0*/  ISETP.NE.AND P1, PT, R16, RZ, PT ;  /* 0x000000ff1000720c */ /* 0x000fe40003f25270 */
[----:B------:R-:W-:-:S05]  /*0eb0*/  LOP3.LUT R3, RZ, R16, RZ, 0x33, !PT ;  /* 0x00000010ff037212 */ /* 0x000fca00078e33ff */
[----:B------:R-:W-:-:S06]  /*0ec0*/  IMAD.IADD R40, R42, 0x1, R3 ;  /* 0x000000012a287824 */ /* 0x000fcc00078e0203 */
        /* <DEDUP_REMOVED lines=11> */
.L_x_127:
[----:B------:R-:W-:Y:S05]  /*0f80*/  @!P0 BRA `(.L_x_99) ;  /* 0x0000000000748947 */ /* 0x000fea0003800000 */
[----:B------:R-:W-:-:S07]  /*0f90*/  IMAD.MOV.U32 R3, RZ, RZ, 0x3b8 ;  /* 0x000003b8ff037424 */ /* 0x000fce00078e00ff */
.L_x_101:
[----:B------:R-:W-:Y:S02]  /*0fa0*/  VIADD R27, R3, 0x1 ;  /* 0x00000001031b7836 */ /* 0x000fe40000000000 */
[----:B------:R-:W-:Y:S02]  /*0fb0*/  IMAD R42, R42, 0x41a7, RZ ;  /* 0x000041a72a2a7824 */ /* 0x000fe400078e02ff */
[----:B------:R-:W0:Y:S01]  /*0fc0*/  I2F.U32.RP R22, R27 ;  /* 0x0000001b00167306 */ /* 0x000e220000209000 */
[----:B------:R-:W-:Y:S01]  /*0fd0*/  IMAD.MOV R29, RZ, RZ, -R27 ;  /* 0x000000ffff1d7224 */ /* 0x000fe200078e0a1b */
[----:B------:R-:W-:Y:S02]  /*0fe0*/  ISETP.NE.U32.AND P2, PT, R27, RZ, PT ;  /* 0x000000ff1b00720c */ /* 0x000fe40003f45070 */
[----:B------:R-:W-:-:S04]  /*0ff0*/  LOP3.LUT R42, R42, 0x7fffffff, RZ, 0xc0, !PT ;  /* 0x7fffffff2a2a7812 */ /* 0x000fc800078ec0ff */
[----:B0-----:R-:W0:Y:S02]  /*1000*/  MUFU.RCP R22, R22 ;  /* 0x0000001600167308 */ /* 0x001e240000001000 */
[----:B0-----:R-:W-:-:S06]  /*1010*/  VIADD R20, R22, 0xffffffe ;  /* 0x0ffffffe16147836 */ /* 0x001fcc0000000000 */
[----:B------:R0:W1:Y:S02]  /*1020*/  F2I.FTZ.U32.TRUNC.NTZ R21, R20 ;  /* 0x0000001400157305 */ /* 0x000064000021f000 */
[----:B0-----:R-:W-:Y:S02]  /*1030*/  IMAD.MOV.U32 R20, RZ, RZ, RZ ;  /* 0x000000ffff147224 */ /* 0x001fe400078e00ff */
[----:B-1----:R-:W-:-:S04]  /*1040*/  IMAD R29, R29, R21, RZ ;  /* 0x000000151d1d7224 */ /* 0x002fc800078e02ff */
[----:B------:R-:W-:-:S06]  /*1050*/  IMAD.HI.U32 R21, R21, R29, R20 ;  /* 0x0000001d15157227 */ /* 0x000fcc00078e0014 */
[----:B------:R-:W-:-:S04]  /*1060*/  IMAD.HI.U32 R21, R21, R42, RZ ;  /* 0x0000002a15157227 */ /* 0x000fc800078e00ff */
[----:B------:R-:W-:-:S04]  /*1070*/  IMAD.MOV R21, RZ, RZ, -R21 ;  /* 0x000000ffff157224 */ /* 0x000fc800078e0a15 */
[----:B------:R-:W-:-:S05]  /*1080*/  IMAD R22, R27, R21, R42 ;  /* 0x000000151b167224 */ /* 0x000fca00078e022a */
[----:B------:R-:W-:-:S13]  /*1090*/  ISETP.GE.U32.AND P0, PT, R22, R27, PT ;  /* 0x0000001b1600720c */ /* 0x000fda0003f06070 */
[----:B------:R-:W-:-:S05]  /*10a0*/  @P0 IMAD.IADD R22, R22, 0x1, -R27 ;  /* 0x0000000116160824 */ /* 0x000fca00078e0a1b */
[----:B------:R-:W-:-:S13]  /*10b0*/  ISETP.GE.U32.AND P0, PT, R22, R27, PT ;  /* 0x0000001b1600720c */ /* 0x000fda0003f06070 */
[----:B------:R-:W-:Y:S01]  /*10c0*/  @P0 IMAD.IADD R22, R22, 0x1, -R27 ;  /* 0x0000000116160824 */ /* 0x000fe200078e0a1b */
[----:B------:R-:W-:-:S04]  /*10d0*/  @!P2 LOP3.LUT R22, RZ, R27, RZ, 0x33, !PT ;  /* 0x0000001bff16a212 */ /* 0x000fc800078e33ff */
[----:B------:R-:W-:Y:S05]  /*10e0*/  NANOSLEEP R22 ;  /* 0x000000160000735d */ /* 0x000fea0003800000 */
[----:B------:R-:W2:Y:S01]  /*10f0*/  LD.E.64.STRONG.GPU R26, desc[UR8][R16.64+0x100] ;  /* 0x00010008101a7980 */ /* 0x000ea2000c10fb00 */
[----:B------:R-:W-:Y:S01]  /*1100*/  UMOV UR5, 0xffffffff ;  /* 0xffffffff00057882 */ /* 0x000fe20000000000 */
[----:B------:R-:W-:Y:S02]  /*1110*/  SHF.R.U32.HI R3, RZ, 0x1, R3 ;  /* 0x00000001ff037819 */ /* 0x000fe40000011603 */
[----:B--2---:R-:W-:Y:S01]  /*1120*/  ISETP.NE.AND P0, PT, R26, 0x63, PT ;  /* 0x000000631a00780c */ /* 0x004fe20003f05270 */
[----:B------:R-:W-:-:S12]  /*1130*/  BRA.DIV UR5, `(.L_x_100) ;  /* 0x0000003605187947 */ /* 0x000fd8000b800000 */
[----:B------:R-:W-:-:S13]  /*1140*/  VOTE.ANY P0, !P0 ;  /* 0x0000000000ff7806 */ /* 0x000fda0004000100 */
.L_x_130:
[----:B------:R-:W-:Y:S05]  /*1150*/  @P0 BRA `(.L_x_101) ;  /* 0xfffffffc00900947 */ /* 0x000fea000383ffff */
.L_x_99:
[----:B------:R-:W-:Y:S01]  /*1160*/  UMOV UR5, 0xffffffff ;  /* 0xffffffff00057882 */ /* 0x000fe20000000000 */
[----:B------:R-:W-:Y:S02]  /*1170*/  ISETP.NE.AND P0, PT, R26, 0x65, PT ;  /* 0x000000651a00780c */ /* 0x000fe40003f05270 */
[----:B------:R-:W-:Y:S11]  /*1180*/  BRA.DIV UR5, `(.L_x_102) ;  /* 0x0000003605247947 */ /* 0x000ff6000b800000 */
[----:B------:R-:W0:Y:S01]  /*1190*/  S2R R30, SR_GEMASK ;  /* 0x00000000001e7919 */ /* 0x000e220000003c00 */
[----:B------:R-:W-:Y:S01]  /*11a0*/  VOTE.ANY R21, PT, !P0 ;  /* 0x0000000000157806 */ /* 0x000fe200040e0100 */
[C---:B------:R-:W-:Y:S02]  /*11b0*/  VIADD R41, R39.reuse, 0x2 ;  /* 0x0000000227297836 */ /* 0x040fe40000000000 */
[C---:B------:R-:W-:Y:S02]  /*11c0*/  VIADD R43, R39.reuse, 0x4 ;  /* 0x00000004272b7836 */ /* 0x040fe40000000000 */
[C---:B------:R-:W-:Y:S02]  /*11d0*/  VIADD R44, R39.reuse, 0x8 ;  /* 0x00000008272c7836 */ /* 0x040fe40000000000 */
[----:B------:R-:W-:Y:S01]  /*11e0*/  VIADD R45, R39, 0x10 ;  /* 0x00000010272d7836 */ /* 0x000fe20000000000 */
[----:B0-----:R-:W-:-:S05]  /*11f0*/  LOP3.LUT R21, R21, 0x80000000, R30, 0xec, !PT ;  /* 0x8000000015157812 */ /* 0x001fca00078eec1e */
[----:B------:R-:W-:-:S05]  /*1200*/  VIADD R16, R21, 0xffffffff ;  /* 0xffffffff15107836 */ /* 0x000fca0000000000 */
[----:B------:R-:W-:-:S04]  /*1210*/  LOP3.LUT R16, R21, R16, RZ, 0xc, !PT ;  /* 0x0000001015107212 */ /* 0x000fc800078e0cff */
[----:B------:R0:W1:Y:S02]  /*1220*/  POPC R20, R16 ;  /* 0x0000001000147309 */ /* 0x0000640000000000 */
[----:B0-----:R-:W0:Y:S01]  /*1230*/  LDC.64 R16, c[0x0][0x390] ;  /* 0x0000e400ff107b82 */ /* 0x001e220000000a00 */
[----:B-1----:R-:W1:Y:S01]  /*1240*/  SHFL.DOWN PT, R22, R27, 0x1, R20 ;  /* 0x082000001b167989 */ /* 0x002e6200000e0014 */
[-C--:B------:R-:W-:Y:S02]  /*1250*/  ISETP.GE.AND P0, PT, R39, R20.reuse, PT ;  /* 0x000000142700720c */ /* 0x080fe40003f06270 */
[----:B------:R-:W-:Y:S02]  /*1260*/  ISETP.GT.AND P2, PT, R45, R20, PT ;  /* 0x000000142d00720c */ /* 0x000fe40003f44270 */
[----:B0-----:R-:W-:Y:S02]  /*1270*/  IADD3 R28, P3, PT, R16, 0x100, RZ ;  /* 0x00000100101c7810 */ /* 0x001fe40007f7e0ff */
[----:B-1----:R-:W-:-:S02]  /*1280*/  SEL R22, R22, RZ, !P0 ;  /* 0x000000ff16167207 */ /* 0x002fc40004000000 */
[----:B------:R-:W-:-:S03]  /*1290*/  ISETP.GT.AND P0, PT, R41, R20, PT ;  /* 0x000000142900720c */ /* 0x000fc60003f04270 */
[----:B------:R-:W-:-:S05]  /*12a0*/  IMAD.IADD R3, R22, 0x1, R27 ;  /* 0x0000000116037824 */ /* 0x000fca00078e021b */
[----:B------:R-:W0:Y:S02]  /*12b0*/  SHFL.DOWN PT, R22, R3, 0x2, R20 ;  /* 0x0840000003167989 */ /* 0x000e2400000e0014 */
[----:B0-----:R-:W-:Y:S02]  /*12c0*/  SEL R22, R22, RZ, !P0 ;  /* 0x000000ff16167207 */ /* 0x001fe40004000000 */
[----:B------:R-:W-:-:S03]  /*12d0*/  ISETP.GT.AND P0, PT, R43, R20, PT ;  /* 0x000000142b00720c */ /* 0x000fc60003f04270 */
[----:B------:R-:W-:Y:S02]  /*12e0*/  IMAD.IADD R29, R3, 0x1, R22 ;  /* 0x00000001031d7824 */ /* 0x000fe400078e0216 */
[----:B------:R-:W-:-:S03]  /*12f0*/  IMAD.X R3, RZ, RZ, R17, P3 ;  /* 0x000000ffff037224 */ /* 0x000fc600018e0611 */
        /* <DEDUP_REMOVED lines=10> */
[----:B0-----:R-:W-:-:S05]  /*13a0*/  SEL R22, R22, RZ, !P2 ;  /* 0x000000ff16167207 */ /* 0x001fca0005000000 */
[----:B------:R-:W-:-:S07]  /*13b0*/  IMAD.IADD R46, R47, 0x1, R22 ;  /* 0x000000012f2e7824 */ /* 0x000fce00078e0216 */
.L_x_139:
[----:B------:R-:W-:Y:S05]  /*13c0*/  @!P0 BRA `(.L_x_103) ;  /* 0x0000000400248947 */ /* 0x000fea0003800000 */
[----:B------:R-:W-:-:S07]  /*13d0*/  IMAD.MOV.U32 R29, RZ, RZ, 0x3b8 ;  /* 0x000003b8ff1d7424 */ /* 0x000fce00078e00ff */
.L_x_109:
[----:B------:R-:W-:Y:S02]  /*13e0*/  IMAD.MOV.U32 R16, RZ, RZ, R28 ;  /* 0x000000ffff107224 */ /* 0x000fe400078e001c */
[----:B------:R-:W-:Y:S02]  /*13f0*/  IMAD.MOV.U32 R17, RZ, RZ, R3 ;  /* 0x000000ffff117224 */ /* 0x000fe400078e0003 */
        /* <DEDUP_REMOVED lines=8> */
.L_x_142:
[----:B------:R-:W-:Y:S05]  /*1480*/  @!P0 BRA `(.L_x_105) ;  /* 0x0000000000748947 */ /* 0x000fea0003800000 */
[----:B------:R-:W-:-:S07]  /*1490*/  IMAD.MOV.U32 R22, RZ, RZ, R29 ;  /* 0x000000ffff167224 */ /* 0x000fce00078e001d */
.L_x_107:
        /* <DEDUP_REMOVED lines=27> */
.L_x_145:
[----:B------:R-:W-:Y:S05]  /*1650*/  @P0 BRA `(.L_x_107) ;  /* 0xfffffffc00900947 */ /* 0x000fea000383ffff */
.L_x_105:
[----:B------:R-:W-:Y:S01]  /*1660*/  UMOV UR5, 0xffffffff ;  /* 0xffffffff00057882 */ /* 0x000fe20000000000 */
[----:B------:R-:W-:Y:S02]  /*1670*/  ISETP.NE.AND P0, PT, R26, 0x65, PT ;  /* 0x000000651a00780c */ /* 0x000fe40003f05270 */
[----:B------:R-:W-:Y:S11]  /*1680*/  BRA.DIV UR5, `(.L_x_108) ;  /* 0x0000003605287947 */ /* 0x000ff6000b800000 */
[----:B------:R-:W-:Y:S01]  /*1690*/  VOTE.ANY R21, PT, !P0 ;  /* 0x0000000000157806 */ /* 0x000fe200040e0100 */
[----:B------:R-:W-:-:S03]  /*16a0*/  VIADD R40, R40, 0xffffffe0 ;  /* 0xffffffe028287836 */ /* 0x000fc60000000000 */
[----:B------:R-:W-:-:S05]  /*16b0*/  LOP3.LUT R21, R21, 0x80000000, R30, 0xec, !PT ;  /* 0x8000000015157812 */ /* 0x000fca00078eec1e */
        /* <DEDUP_REMOVED lines=25> */
.L_x_154:
[----:B------:R-:W-:Y:S05]  /*1850*/  @P0 BRA `(.L_x_109) ;  /* 0xfffffff800e00947 */ /* 0x000fea000383ffff */
.L_x_103:
        /* <DEDUP_REMOVED lines=8> */
[----:B0-----:R-:W-:-:S05]  /*18e0*/  @!P1 LEA R3, R16, R3, 0x18 ;  /* 0x0000000310039211 */ /* 0x001fca00078ec0ff */
[----:B------:R1:W-:Y:S04]  /*18f0*/  @!P1 STS [R3+0x8], R31 ;  /* 0x0000081f03009388 */ /* 0x0003e80000000800 */
[----:B------:R1:W-:Y:S01]  /*1900*/  @!P1 STS [R3+0x4], R46 ;  /* 0x0000042e03009388 */ /* 0x0003e20000000800 */
[----:B--2---:R-:W-:Y:S01]  /*1910*/  @!P0 LEA R17, R20, R17, 0x18 ;  /* 0x0000001114118211 */ /* 0x004fe200078ec0ff */
[----:B------:R-:W-:Y:S02]  /*1920*/  IMAD.MOV.U32 R20, RZ, RZ, R23 ;  /* 0x000000ffff147224 */ /* 0x000fe400078e0017 */
[----:B------:R-:W-:Y:S02]  /*1930*/  @!P0 IMAD.MOV.U32 R20, RZ, RZ, R46 ;  /* 0x000000ffff148224 */ /* 0x000fe400078e002e */
[----:B------:R1:W-:Y:S05]  /*1940*/  @!P0 STS [R17+0x4c], R46 ;  /* 0x00004c2e11008388 */ /* 0x0003ea0000000800 */
.L_x_97:
[----:B------:R-:W-:Y:S05]  /*1950*/  WARPSYNC.ALL ;  /* 0x0000000000007948 */ /* 0x000fea0003800000 */
[----:B------:R-:W0:Y:S08]  /*1960*/  S2UR UR6, SR_CgaCtaId ;  /* 0x00000000000679c3 */ /* 0x000e300000008800 */
[----:B------:R-:W-:Y:S06]  /*1970*/  BAR.SYNC.DEFER_BLOCKING 0x0 ;  /* 0x0000000000007b1d */ /* 0x000fec0000010000 */
[----:B------:R-:W-:Y:S01]  /*1980*/  UMOV UR5, 0x400 ;  /* 0x0000040000057882 */ /* 0x000fe20000000000 */
[----:B------:R-:W2:Y:S01]  /*1990*/  S2R R16, SR_TID.X ;  /* 0x0000000000107919 */ /* 0x000ea20000002100 */
[----:B0-----:R-:W-:-:S09]  /*19a0*/  ULEA UR5, UR6, UR5, 0x18 ;  /* 0x0000000506057291 */ /* 0x001fd2000f8ec0ff */
[----:B-1----:R-:W0:Y:S01]  /*19b0*/  LDS R3, [UR5+0x4c] ;  /* 0x00004c05ff037984 */ /* 0x002e220008000800 */
[----:B--2---:R-:W-:-:S04]  /*19c0*/  ISETP.NE.AND P0, PT, R16, RZ, PT ;  /* 0x000000ff1000720c */ /* 0x004fc80003f05270 */
[----:B0-----:R-:W-:-:S05]  /*19d0*/  SEL R3, R3, RZ, P0 ;  /* 0x000000ff03037207 */ /* 0x001fca0000000000 */
[----:B------:R-:W-:-:S07]  /*19e0*/  IMAD.IADD R44, R3, 0x1, R20 ;  /* 0x00000001032c7824 */ /* 0x000fce00078e0214 */
.L_x_96:
[----:B------:R-:W-:Y:S05]  /*19f0*/  BSYNC.RECONVERGENT B0 ;  /* 0x0000000000007941 */ /* 0x000fea0003800200 */
.L_x_94:
[----:B------:R-:W-:Y:S01]  /*1a00*/  IMAD.IADD R45, R36, 0x1, R44 ;  /* 0x00000001242d7824 */ /* 0x000fe200078e022c */
[----:B------:R-:W1:Y:S01]  /*1a10*/  S2R R3, SR_TID.X ;  /* 0x0000000000037919 */ /* 0x000e620000002100 */
[----:B------:R-:W2:Y:S01]  /*1a20*/  S2UR UR6, SR_CgaCtaId ;  /* 0x00000000000679c3 */ /* 0x000ea20000008800 */
[----:B------:R-:W-:Y:S01]  /*1a30*/  UMOV UR5, 0x400 ;  /* 0x0000040000057882 */ /* 0x000fe20000000000 */
[----:B0-----:R-:W-:Y:S01]  /*1a40*/  IMAD.IADD R16, R37, 0x1, R45 ;  /* 0x0000000125107824 */ /* 0x001fe200078e022d */
[----:B------:R-:W0:Y:S03]  /*1a50*/  S2R R24, SR_LANEID ;  /* 0x0000000000187919 */ /* 0x000e260000000000 */
[----:B------:R-:W-:Y:S02]  /*1a60*/  IMAD.IADD R17, R34, 0x1, R16 ;  /* 0x0000000122117824 */ /* 0x000fe400078e0210 */
[----:B------:R-:W-:Y:S02]  /*1a70*/  BAR.SYNC.DEFER_BLOCKING 0x0 ;  /* 0x0000000000007b1d */ /* 0x000fe40000010000 */
[----:B------:R-:W-:-:S04]  /*1a80*/  IMAD.IADD R22, R35, 0x1, R17 ;  /* 0x0000000123167824 */ /* 0x000fc800078e0211 */
[----:B------:R-:W-:-:S04]  /*1a90*/  IMAD.IADD R23, R32, 0x1, R22 ;  /* 0x0000000120177824 */ /* 0x000fc800078e0216 */
[----:B------:R-:W-:-:S04]  /*1aa0*/  IMAD.IADD R20, R33, 0x1, R23 ;  /* 0x0000000121147824 */ /* 0x000fc800078e0217 */
[----:B------:R-:W-:Y:S01]  /*1ab0*/  IMAD.IADD R21, R18, 0x1, R20 ;  /* 0x0000000112157824 */ /* 0x000fe200078e0214 */
[----:B--2---:R-:W-:-:S03]  /*1ac0*/  ULEA UR5, UR6, UR5, 0x18 ;  /* 0x0000000506057291 */ /* 0x004fc6000f8ec0ff */
[----:B------:R-:W-:Y:S01]  /*1ad0*/  IMAD.IADD R18, R19, 0x1, R21 ;  /* 0x0000000113127824 */ /* 0x000fe200078e0215 */
[----:B------:R-:W2:Y:S03]  /*1ae0*/  LDCU.64 UR6, c[0x0][0x388] ;  /* 0x00007100ff0677ac */ /* 0x000ea60008000a00 */
[----:B------:R-:W-:Y:S01]  /*1af0*/  IMAD.IADD R19, R14, 0x1, R18 ;  /* 0x000000010e137824 */ /* 0x000fe200078e0212 */
[----:B-1----:R-:W-:-:S03]  /*1b00*/  SHF.R.U32.HI R3, RZ, 0x5, R3 ;  /* 0x00000005ff037819 */ /* 0x002fc60000011603 */
[----:B------:R-:W-:Y:S02]  /*1b10*/  IMAD.IADD R14, R15, 0x1, R19 ;  /* 0x000000010f0e7824 */ /* 0x000fe400078e0213 */
[----:B0-----:R-:W-:Y:S02]  /*1b20*/  IMAD R3, R3, 0x2c0, R24 ;  /* 0x000002c003037824 */ /* 0x001fe400078e0218 */
[----:B------:R-:W-:-:S03]  /*1b30*/  IMAD.IADD R15, R12, 0x1, R14 ;  /* 0x000000010c0f7824 */ /* 0x000fc600078e020e */
[----:B------:R-:W-:Y:S01]  /*1b40*/  LEA R49, R3, UR5, 0x2 ;  /* 0x0000000503317c11 */ /* 0x000fe2000f8e10ff */
[----:B------:R-:W-:Y:S01]  /*1b50*/  IMAD.IADD R12, R13, 0x1, R15 ;  /* 0x000000010d0c7824 */ /* 0x000fe200078e020f */
[----:B--2---:R-:W-:-:S03]  /*1b60*/  IADD3 R38, P0, PT, R38, UR6, RZ ;  /* 0x0000000626267c10 */ /* 0x004fc6000ff1e0ff */
[----:B------:R-:W-:Y:S02]  /*1b70*/  IMAD.IADD R13, R10, 0x1, R12 ;  /* 0x000000010a0d7824 */ /* 0x000fe400078e020c */
[----:B------:R-:W-:Y:S01]  /*1b80*/  IMAD R24, R24, 0x54, R49 ;  /* 0x0000005418187824 */ /* 0x000fe200078e0231 */
[----:B------:R-:W-:Y:S01]  /*1b90*/  IADD3.X R39, PT, PT, R0, UR7, RZ, P0, !PT ;  /* 0x0000000700277c10 */ /* 0x000fe200087fe4ff */
[----:B------:R-:W-:-:S03]  /*1ba0*/  IMAD.IADD R10, R11, 0x1, R13 ;  /* 0x000000010b0a7824 */ /* 0x000fc600078e020d */
[----:B------:R-:W-:Y:S01]  /*1bb0*/  STS.64 [R24], R44 ;  /* 0x0000002c18007388 */ /* 0x000fe20000000a00 */
[----:B------:R-:W-:-:S03]  /*1bc0*/  IMAD.IADD R11, R8, 0x1, R10 ;  /* 0x00000001080b7824 */ /* 0x000fc600078e020a */
[----:B------:R-:W-:Y:S01]  /*1bd0*/  STS.64 [R24+0x8], R16 ;  /* 0x0000081018007388 */ /* 0x000fe20000000a00 */
        /* <DEDUP_REMOVED lines=11> */
[----:B------:R-:W-:Y:S04]  /*1c90*/  STS.64 [R24+0x38], R10 ;  /* 0x0000380a18007388 */ /* 0x000fe80000000a00 */
[----:B------:R-:W-:Y:S04]  /*1ca0*/  STS.64 [R24+0x40], R8 ;  /* 0x0000400818007388 */ /* 0x000fe80000000a00 */
[----:B------:R-:W-:Y:S04]  /*1cb0*/  STS.64 [R24+0x48], R6 ;  /* 0x0000480618007388 */ /* 0x000fe80000000a00 */
[----:B------:R-:W-:Y:S01]  /*1cc0*/  STS.64 [R24+0x50], R4 ;  /* 0x0000500418007388 */ /* 0x000fe20000000a00 */
[----:B------:R-:W-:-:S03]  /*1cd0*/  NOP ;  /* 0x0000000000007918 */ /* 0x000fc60000000000 */
[----:B------:R-:W0:Y:S04]  /*1ce0*/  LDS R3, [R49] ;  /* 0x0000000031037984 */ /* 0x000e280000000800 */
[----:B------:R-:W1:Y:S04]  /*1cf0*/  LDS R17, [R49+0x80] ;  /* 0x0000800031117984 */ /* 0x000e680000000800 */
        /* <DEDUP_REMOVED lines=43> */
.L_x_93:
[----:B------:R-:W-:-:S13]  /*1fb0*/  ISETP.NE.AND P0, PT, R0, RZ, PT ;  /* 0x000000ff0000720c */ /* 0x000fda0003f05270 */
[----:B------:R-:W-:Y:S05]  /*1fc0*/  @!P0 EXIT ;  /* 0x000000000000894d */ /* 0x000fea0003800000 */
[----:B------:R-:W0:Y:S02]  /*1fd0*/  LDC.64 R4, c[0x0][0x380] ;  /* 0x0000e000ff047b82 */ /* 0x000e240000000a00 */
[----:B0-----:R-:W-:-:S05]  /*1fe0*/  IMAD.WIDE.U32 R4, R7, 0x4, R4 ;  /* 0x0000000407047825 */ /* 0x001fca00078e0004 */
[----:B------:R0:W2:Y:S01]  /*1ff0*/  LDG.E R6, desc[UR8][R4.64] ;  /* 0x0000000804067981 */ /* 0x0000a2000c1e1900 */
[----:B------:R-:W3:Y:S02]  /*2000*/  S2R R2, SR_TID.X ;  /* 0x0000000000027919 */ /* 0x000ee40000002100 */
[C---:B---3--:R-:W-:Y:S02]  /*2010*/  LOP3.LUT R3, R2.reuse, 0x1f, RZ, 0xc0, !PT ;  /* 0x0000001f02037812 */ /* 0x048fe400078ec0ff */
[----:B------:R-:W-:-:S05]  /*2020*/  LOP3.LUT R8, R2, 0x3e0, RZ, 0xc0, !PT ;  /* 0x000003e002087812 */ /* 0x000fca00078ec0ff */
[----:B------:R-:W-:-:S04]  /*2030*/  IMAD R3, R8, 0x16, R3 ;  /* 0x0000001608037824 */ /* 0x000fc800078e0203 */
[C---:B------:R-:W-:Y:S01]  /*2040*/  VIADD R7, R3.reuse, 0x20 ;  /* 0x0000002003077836 */ /* 0x040fe20000000000 */
[C---:B------:R-:W-:Y:S01]  /*2050*/  ISETP.GE.U32.AND P6, PT, R3.reuse, R0, PT ;  /* 0x000000000300720c */ /* 0x040fe20003fc6070 */
[C---:B------:R-:W-:Y:S01]  /*2060*/  VIADD R9, R3.reuse, 0x40 ;  /* 0x0000004003097836 */ /* 0x040fe20000000000 */
[C---:B0-----:R-:W-:Y:S01]  /*2070*/  LEA R4, P1, R3.reuse, R4, 0x2 ;  /* 0x0000000403047211 */ /* 0x041fe200078210ff */
[----:B------:R-:W-:Y:S01]  /*2080*/  VIADD R11, R3, 0x60 ;  /* 0x00000060030b7836 */ /* 0x000fe20000000000 */
[-C--:B------:R-:W-:Y:S01]  /*2090*/  ISETP.GE.U32.AND P5, PT, R7, R0.reuse, PT ;  /* 0x000000000700720c */ /* 0x080fe20003fa6070 */
[----:B------:R-:W-:Y:S01]  /*20a0*/  VIADD R7, R3, 0x80 ;  /* 0x0000008003077836 */ /* 0x000fe20000000000 */
[-C--:B------:R-:W-:Y:S01]  /*20b0*/  ISETP.GE.U32.AND P0, PT, R9, R0.reuse, PT ;  /* 0x000000000900720c */ /* 0x080fe20003f06070 */
[----:B------:R-:W-:Y:S01]  /*20c0*/  IMAD.X R5, RZ, RZ, R5, P1 ;  /* 0x000000ffff057224 */ /* 0x000fe200008e0605 */
[-C--:B------:R-:W-:Y:S01]  /*20d0*/  ISETP.GE.U32.AND P4, PT, R11, R0.reuse, PT ;  /* 0x000000000b00720c */ /* 0x080fe20003f86070 */
[----:B------:R-:W-:Y:S01]  /*20e0*/  VIADD R9, R3, 0xa0 ;  /* 0x000000a003097836 */ /* 0x000fe20000000000 */
[----:B------:R-:W-:Y:S01]  /*20f0*/  ISETP.GE.U32.AND P3, PT, R7, R0, PT ;  /* 0x000000000700720c */ /* 0x000fe20003f66070 */
[----:B------:R-:W-:-:S03]  /*2100*/  VIADD R7, R3, 0xc0 ;  /* 0x000000c003077836 */ /* 0x000fc60000000000 */
[-C--:B------:R-:W-:Y:S01]  /*2110*/  ISETP.GE.U32.AND P2, PT, R9, R0.reuse, PT ;  /* 0x000000000900720c */ /* 0x080fe20003f46070 */
[----:B------:R-:W-:Y:S01]  /*2120*/  VIADD R9, R3, 0x100 ;  /* 0x0000010003097836 */ /* 0x000fe20000000000 */
[-C--:B------:R-:W-:Y:S01]  /*2130*/  ISETP.GE.U32.AND P1, PT, R7, R0.reuse, PT ;  /* 0x000000000700720c */ /* 0x080fe20003f26070 */
[C---:B------:R-:W-:Y:S02]  /*2140*/  VIADD R7, R3.reuse, 0xe0 ;  /* 0x000000e003077836 */ /* 0x040fe40000000000 */
[----:B------:R-:W-:Y:S02]  /*2150*/  VIADD R39, R3, 0x2a0 ;  /* 0x000002a003277836 */ /* 0x000fe40000000000 */
[----:B--2---:R-:W-:Y:S02]  /*2160*/  IMAD.MOV.U32 R16, RZ, RZ, R6 ;  /* 0x000000ffff107224 */ /* 0x004fe400078e0006 */
[----:B------:R-:W2:Y:S01]  /*2170*/  @!P6 LDG.E R6, desc[UR8][R4.64] ;  /* 0x000000080406e981 */ /* 0x000ea2000c1e1900 */
[----:B------:R-:W-:Y:S01]  /*2180*/  ISETP.GE.U32.AND P6, PT, R7, R0, PT ;  /* 0x000000000700720c */ /* 0x000fe20003fc6070 */
[----:B------:R-:W-:-:S02]  /*2190*/  IMAD.MOV.U32 R10, RZ, RZ, R16 ;  /* 0x000000ffff0a7224 */ /* 0x000fc400078e0010 */
[----:B------:R-:W-:Y:S02]  /*21a0*/  VIADD R7, R3, 0x120 ;  /* 0x0000012003077836 */ /* 0x000fe40000000000 */
[--C-:B------:R-:W-:Y:S02]  /*21b0*/  IMAD.MOV.U32 R12, RZ, RZ, R16.reuse ;  /* 0x000000ffff0c7224 */ /* 0x100fe400078e0010 */
[----:B------:R-:W3:Y:S01]  /*21c0*/  @!P0 LDG.E R10, desc[UR8][R4.64+0x100] ;  /* 0x00010008040a8981 */ /* 0x000ee2000c1e1900 */
[-C--:B------:R-:W-:Y:S01]  /*21d0*/  ISETP.GE.U32.AND P0, PT, R7, R0.reuse, PT ;  /* 0x000000000700720c */ /* 0x080fe20003f06070 */
[----:B------:R-:W-:Y:S02]  /*21e0*/  VIADD R7, R3, 0x140 ;  /* 0x0000014003077836 */ /* 0x000fe40000000000 */
[--C-:B------:R-:W-:Y:S01]  /*21f0*/  IMAD.MOV.U32 R8, RZ, RZ, R16.reuse ;  /* 0x000000ffff087224 */ /* 0x100fe200078e0010 */
[----:B------:R-:W4:Y:S01]  /*2200*/  @!P4 LDG.E R12, desc[UR8][R4.64+0x180] ;  /* 0x00018008040cc981 */ /* 0x000f22000c1e1900 */
[----:B------:R-:W-:Y:S01]  /*2210*/  IMAD.MOV.U32 R18, RZ, RZ, R16 ;  /* 0x000000ffff127224 */ /* 0x000fe200078e0010 */
[----:B------:R-:W-:Y:S01]  /*2220*/  ISETP.GE.U32.AND P4, PT, R7, R0, PT ;  /* 0x000000000700720c */ /* 0x000fe20003f86070 */
[----:B------:R-:W-:-:S02]  /*2230*/  VIADD R7, R3, 0x180 ;  /* 0x0000018003077836 */ /* 0x000fc40000000000 */
[----:B------:R-:W4:Y:S01]  /*2240*/  @!P5 LDG.E R8, desc[UR8][R4.64+0x80] ;  /* 0x000080080408d981 */ /* 0x000f22000c1e1900 */
[-C--:B------:R-:W-:Y:S01]  /*2250*/  ISETP.GE.U32.AND P5, PT, R9, R0.reuse, PT ;  /* 0x000000000900720c */ /* 0x080fe20003fa6070 */
[--C-:B------:R-:W-:Y:S02]  /*2260*/  IMAD.MOV.U32 R20, RZ, RZ, R16.reuse ;  /* 0x000000ffff147224 */ /* 0x100fe400078e0010 */
[----:B------:R-:W4:Y:S01]  /*2270*/  @!P2 LDG.E R18, desc[UR8][R4.64+0x280] ;  /* 0x000280080412a981 */ /* 0x000f22000c1e1900 */
[-C--:B------:R-:W-:Y:S01]  /*2280*/  ISETP.GE.U32.AND P2, PT, R7, R0.reuse, PT ;  /* 0x000000000700720c */ /* 0x080fe20003f46070 */
[C---:B------:R-:W-:Y:S02]  /*2290*/  VIADD R7, R3.reuse, 0x1a0 ;  /* 0x000001a003077836 */ /* 0x040fe40000000000 */
[--C-:B------:R-:W-:Y:S01]  /*22a0*/  IMAD.MOV.U32 R14, RZ, RZ, R16.reuse ;  /* 0x000000ffff0e7224 */ /* 0x100fe200078e0010 */
[----:B------:R-:W4:Y:S01]  /*22b0*/  @!P1 LDG.E R20, desc[UR8][R4.64+0x300] ;  /* 0x0003000804149981 */ /* 0x000f22000c1e1900 */
[----:B------:R-:W-:Y:S01]  /*22c0*/  VIADD R9, R3, 0x160 ;  /* 0x0000016003097836 */ /* 0x000fe20000000000 */
[----:B------:R-:W-:Y:S01]  /*22d0*/  ISETP.GE.U32.AND P1, PT, R7, R0, PT ;  /* 0x000000000700720c */ /* 0x000fe20003f26070 */
[----:B------:R-:W-:-:S02]  /*22e0*/  IMAD.MOV.U32 R24, RZ, RZ, R16 ;  /* 0x000000ffff187224 */ /* 0x000fc400078e0010 */
[----:B------:R-:W-:Y:S01]  /*22f0*/  VIADD R7, R3, 0x1e0 ;  /* 0x000001e003077836 */ /* 0x000fe20000000000 */
[----:B------:R-:W4:Y:S01]  /*2300*/  @!P3 LDG.E R14, desc[UR8][R4.64+0x200] ;  /* 0x00020008040eb981 */ /* 0x000f22000c1e1900 */
[--C-:B------:R-:W-:Y:S01]  /*2310*/  IMAD.MOV.U32 R22, RZ, RZ, R16.reuse ;  /* 0x000000ffff167224 */ /* 0x100fe200078e0010 */
[-C--:B------:R-:W-:Y:S01]  /*2320*/  ISETP.GE.U32.AND P3, PT, R9, R0.reuse, PT ;  /* 0x000000000900720c */ /* 0x080fe20003f66070 */
[----:B------:R-:W-:Y:S01]  /*2330*/  VIADD R9, R3, 0x1c0 ;  /* 0x000001c003097836 */ /* 0x000fe20000000000 */
[----:B------:R-:W4:Y:S01]  /*2340*/  @!P5 LDG.E R24, desc[UR8][R4.64+0x400] ;  /* 0x000400080418d981 */ /* 0x000f22000c1e1900 */
[--C-:B------:R-:W-:Y:S01]  /*2350*/  IMAD.MOV.U32 R26, RZ, RZ, R16.reuse ;  /* 0x000000ffff1a7224 */ /* 0x100fe200078e0010 */
[-C--:B------:R-:W-:Y:S01]  /*2360*/  ISETP.GE.U32.AND P5, PT, R7, R0.reuse, PT ;  /* 0x000000000700720c */ /* 0x080fe20003fa6070 */
[----:B------:R-:W-:Y:S01]  /*2370*/  VIADD R7, R3, 0x200 ;  /* 0x0000020003077836 */ /* 0x000fe20000000000 */
[----:B------:R-:W4:Y:S01]  /*2380*/  @!P6 LDG.E R22, desc[UR8][R4.64+0x380] ;  /* 0x000380080416e981 */ /* 0x000f22000c1e1900 */
[----:B------:R-:W-:Y:S01]  /*2390*/  ISETP.GE.U32.AND P6, PT, R9, R0, PT ;  /* 0x000000000900720c */ /* 0x000fe20003fc6070 */
[----:B------:R-:W-:-:S02]  /*23a0*/  IMAD.MOV.U32 R28, RZ, RZ, R16 ;  /* 0x000000ffff1c7224 */ /* 0x000fc400078e0010 */
[--C-:B------:R-:W-:Y:S01]  /*23b0*/  IMAD.MOV.U32 R30, RZ, RZ, R16.reuse ;  /* 0x000000ffff1e7224 */ /* 0x100fe200078e0010 */
[----:B------:R-:W4:Y:S01]  /*23c0*/  @!P0 LDG.E R26, desc[UR8][R4.64+0x480] ;  /* 0x00048008041a8981 */ /* 0x000f22000c1e1900 */
[-C--:B------:R-:W-:Y:S01]  /*23d0*/  ISETP.GE.U32.AND P0, PT, R7, R0.reuse, PT ;  /* 0x000000000700720c */ /* 0x080fe20003f06070 */
[C---:B------:R-:W-:Y:S02]  /*23e0*/  VIADD R9, R3.reuse, 0x220 ;  /* 0x0000022003097836 */ /* 0x040fe40000000000 */
[----:B------:R-:W-:Y:S01]  /*23f0*/  VIADD R7, R3, 0x240 ;  /* 0x0000024003077836 */ /* 0x000fe20000000000 */
[----:B------:R-:W4:Y:S01]  /*2400*/  @!P4 LDG.E R28, desc[UR8][R4.64+0x500] ;  /* 0x00050008041cc981 */ /* 0x000f22000c1e1900 */
[--C-:B------:R-:W-:Y:S01]  /*2410*/  IMAD.MOV.U32 R32, RZ, RZ, R16.reuse ;  /* 0x000000ffff207224 */ /* 0x100fe200078e0010 */
[-C--:B------:R-:W-:Y:S01]  /*2420*/  ISETP.GE.U32.AND P4, PT, R9, R0.reuse, PT ;  /* 0x000000000900720c */ /* 0x080fe20003f86070 */
[--C-:B------:R-:W-:Y:S01]  /*2430*/  IMAD.MOV.U32 R34, RZ, RZ, R16.reuse ;  /* 0x000000ffff227224 */ /* 0x100fe200078e0010 */
[----:B------:R-:W4:Y:S01]  /*2440*/  @!P3 LDG.E R30, desc[UR8][R4.64+0x580] ;  /* 0x00058008041eb981 */ /* 0x000f22000c1e1900 */
[----:B------:R-:W-:Y:S01]  /*2450*/  IMAD.MOV.U32 R36, RZ, RZ, R16 ;  /* 0x000000ffff247224 */ /* 0x000fe200078e0010 */
[----:B------:R-:W-:Y:S01]  /*2460*/  ISETP.GE.U32.AND P3, PT, R7, R0, PT ;  /* 0x000000000700720c */ /* 0x000fe20003f66070 */
[C---:B------:R-:W-:Y:S01]  /*2470*/  VIADD R7, R3.reuse, 0x260 ;  /* 0x0000026003077836 */ /* 0x040fe20000000000 */
[----:B------:R-:W4:Y:S01]  /*2480*/  @!P2 LDG.E R32, desc[UR8][R4.64+0x600] ;  /* 0x000600080420a981 */ /* 0x000f22000c1e1900 */
[----:B------:R-:W-:-:S03]  /*2490*/  VIADD R9, R3, 0x280 ;  /* 0x0000028003097836 */ /* 0x000fc60000000000 */
[----:B------:R-:W4:Y:S01]  /*24a0*/  @!P1 LDG.E R34, desc[UR8][R4.64+0x680] ;  /* 0x0006800804229981 */ /* 0x000f22000c1e1900 */
[-C--:B------:R-:W-:Y:S02]  /*24b0*/  ISETP.GE.U32.AND P2, PT, R7, R0.reuse, PT ;  /* 0x000000000700720c */ /* 0x080fe40003f46070 */
[-C--:B------:R-:W-:Y:S01]  /*24c0*/  ISETP.GE.U32.AND P1, PT, R9, R0.reuse, PT ;  /* 0x000000000900720c */ /* 0x080fe20003f26070 */
[----:B------:R-:W4:Y:S01]  /*24d0*/  @!P6 LDG.E R36, desc[UR8][R4.64+0x700] ;  /* 0x000700080424e981 */ /* 0x000f22000c1e1900 */
[----:B------:R-:W-:Y:S01]  /*24e0*/  ISETP.GE.U32.AND P6, PT, R39, R0, PT ;  /* 0x000000002700720c */ /* 0x000fe20003fc6070 */
[--C-:B------:R-:W-:Y:S02]  /*24f0*/  IMAD.MOV.U32 R46, RZ, RZ, R16.reuse ;  /* 0x000000ffff2e7224 */ /* 0x100fe400078e0010 */
[--C-:B------:R-:W-:Y:S02]  /*2500*/  IMAD.MOV.U32 R48, RZ, RZ, R16.reuse ;  /* 0x000000ffff307224 */ /* 0x100fe400078e0010 */
[----:B------:R-:W-:-:S02]  /*2510*/  IMAD.MOV.U32 R50, RZ, RZ, R16 ;  /* 0x000000ffff327224 */ /* 0x000fc400078e0010 */
        /* <DEDUP_REMOVED lines=13> */
[----:B------:R-:W-:Y:S01]  /*25f0*/  UMOV UR4, 0x400 ;  /* 0x0000040000047882 */ /* 0x000fe20000000000 */
[----:B------:R-:W-:Y:S01]  /*2600*/  ISETP.NE.AND P0, PT, R42, RZ, PT ;  /* 0x000000ff2a00720c */ /* 0x000fe20003f05270 */
[----:B-1----:R-:W-:-:S02]  /*2610*/  ULEA UR4, UR5, UR4, 0x18 ;  /* 0x0000000405047291 */ /* 0x002fc4000f8ec0ff */
[----:B0-----:R-:W-:-:S05]  /*2620*/  IMAD R41, R43, 0x2c0, R38 ;  /* 0x000002c02b297824 */ /* 0x001fca00078e0226 */
        /* <DEDUP_REMOVED lines=39> */
[----:B------:R-:W-:Y:S02]  /*28a0*/  ISETP.NE.AND P1, PT, R38, 0x1f, PT ;  /* 0x0000001f2600780c */ /* 0x000fe40003f25270 */
[----:B---3--:R-:W-:Y:S02]  /*28b0*/  IADD3 R16, PT, PT, R8, R7, R16 ;  /* 0x0000000708107210 */ /* 0x008fe40007ffe010 */
[----:B------:R-:W-:Y:S02]  /*28c0*/  ISETP.NE.AND P2, PT, R43, 0xb, PT ;  /* 0x0000000b2b00780c */ /* 0x000fe40003f45270 */
        /* <DEDUP_REMOVED lines=52> */
[----:B------:R-:W-:Y:S02]  /*2c10*/  ISETP.NE.AND P1, PT, R38, RZ, PT ;  /* 0x000000ff2600720c */ /* 0x000fe40003f25270 */
[----:B------:R-:W-:Y:S01]  /*2c20*/  SEL R16, R25, R16, !P0 ;  /* 0x0000001019107207 */ /* 0x000fe20004000000 */
[----:B------:R-:W-:Y:S01]  /*2c30*/  @!P2 IMAD.IADD R16, R26, 0x1, R25 ;  /* 0x000000011a10a824 */ /* 0x000fe200078e0219 */
[----:B------:R-:W-:-:S02]  /*2c40*/  ISETP.GE.U32.AND P0, PT, R2, 0x20, PT ;  /* 0x000000200200780c */ /* 0x000fc40003f06070 */
[----:B------:R-:W-:Y:S02]  /*2c50*/  SEL R37, R37, RZ, P1 ;  /* 0x000000ff25257207 */ /* 0x000fe40000800000 */
[----:B------:R-:W-:-:S04]  /*2c60*/  SEL R17, R16, RZ, P0 ;  /* 0x000000ff10117207 */ /* 0x000fc80000000000 */
[----:B-----5:R-:W-:Y:S01]  /*2c70*/  IADD3 R44, PT, PT, R17, R37, R44 ;  /* 0x00000025112c7210 */ /* 0x020fe20007ffe02c */
[----:B------:R-:W-:Y:S06]  /*2c80*/  BRA `(.L_x_111) ;  /* 0x0000000c00e87947 */ /* 0x000fec0003800000 */
.L_x_110:
[----:B0-2---:R-:W-:Y:S02]  /*2c90*/  IADD3 R16, PT, PT, R6, R5, R4 ;  /* 0x0000000506107210 */ /* 0x005fe40007ffe004 */
[----:B------:R-:W-:Y:S02]  /*2ca0*/  ISETP.NE.AND P1, PT, R38, 0x1f, PT ;  /* 0x0000001f2600780c */ /* 0x000fe40003f25270 */
        /* <DEDUP_REMOVED lines=52> */
[----:B------:R-:W-:Y:S01]  /*2ff0*/  SEL R16, R23, R16, !P0 ;  /* 0x0000001017107207 */ /* 0x000fe20004000000 */
[----:B------:R-:W-:Y:S01]  /*3000*/  IMAD.IADD R23, R44, 0x1, -R37 ;  /* 0x000000012c177824 */ /* 0x000fe200078e0a25 */
[C---:B------:R-:W-:Y:S02]  /*3010*/  ISETP.NE.AND P0, PT, R43.reuse, 0xa, PT ;  /* 0x0000000a2b00780c */ /* 0x040fe40003f05270 */
[----:B------:R-:W-:Y:S02]  /*3020*/  SEL R16, R24, R16, !P1 ;  /* 0x0000001018107207 */ /* 0x000fe40004800000 */
[----:B------:R-:W-:Y:S02]  /*3030*/  ISETP.NE.AND P1, PT, R43, 0xb, PT ;  /* 0x0000000b2b00780c */ /* 0x000fe40003f25270 */
[----:B------:R-:W-:Y:S02]  /*3040*/  SEL R16, R25, R16, !P0 ;  /* 0x0000001019107207 */ /* 0x000fe40004000000 */
[----:B------:R-:W-:-:S02]  /*3050*/  ISETP.GT.U32.AND P0, PT, R2, 0x1f, PT ;  /* 0x0000001f0200780c */ /* 0x000fc40003f04070 */
[----:B------:R-:W-:Y:S02]  /*3060*/  SEL R17, R23, RZ, P2 ;  /* 0x000000ff17117207 */ /* 0x000fe40001000000 */
        /* <DEDUP_REMOVED lines=20> */
.L_x_157:
[----:B------:R-:W-:Y:S05]  /*31b0*/  @!P0 BRA `(.L_x_114) ;  /* 0x0000000000748947 */ /* 0x000fea0003800000 */
[----:B------:R-:W-:-:S07]  /*31c0*/  IMAD.MOV.U32 R20, RZ, RZ, 0x3b8 ;  /* 0x000003b8ff147424 */ /* 0x000fce00078e00ff */
.L_x_116:
        /* <DEDUP_REMOVED lines=27> */
.L_x_160:
[----:B------:R-:W-:Y:S05]  /*3380*/  @P0 BRA `(.L_x_116) ;  /* 0xfffffffc00900947 */ /* 0x000fea000383ffff */
.L_x_114:
[----:B------:R-:W-:Y:S01]  /*3390*/  UMOV UR5, 0xffffffff ;  /* 0xffffffff00057882 */ /* 0x000fe20000000000 */
[----:B------:R-:W-:Y:S02]  /*33a0*/  ISETP.NE.AND P0, PT, R18, 0x65, PT ;  /* 0x000000651200780c */ /* 0x000fe40003f05270 */
[----:B------:R-:W-:Y:S11]  /*33b0*/  BRA.DIV UR5, `(.L_x_117) ;  /* 0x0000001e05047947 */ /* 0x000ff6000b800000 */
[----:B------:R-:W0:Y:S01]  /*33c0*/  S2R R26, SR_GEMASK ;  /* 0x00000000001a7919 */ /* 0x000e220000003c00 */
[----:B------:R-:W-:Y:S01]  /*33d0*/  VOTE.ANY R21, PT, !P0 ;  /* 0x0000000000157806 */ /* 0x000fe200040e0100 */
[----:B------:R-:W-:-:S03]  /*33e0*/  VIADD R17, R38, 0x2 ;  /* 0x0000000226117836 */ /* 0x000fc60000000000 */
[----:B0-----:R-:W-:-:S05]  /*33f0*/  LOP3.LUT R21, R21, 0x80000000, R26, 0xec, !PT ;  /* 0x8000000015157812 */ /* 0x001fca00078eec1a */
[----:B------:R-:W-:-:S05]  /*3400*/  VIADD R16, R21, 0xffffffff ;  /* 0xffffffff15107836 */ /* 0x000fca0000000000 */
[----:B------:R-:W-:Y:S01]  /*3410*/  LOP3.LUT R16, R21, R16, RZ, 0xc, !PT ;  /* 0x0000001015107212 */ /* 0x000fe200078e0cff */
[----:B------:R-:W-:-:S03]  /*3420*/  VIADD R21, R38, 0x10 ;  /* 0x0000001026157836 */ /* 0x000fc60000000000 */
[----:B------:R-:W0:Y:S02]  /*3430*/  POPC R20, R16 ;  /* 0x0000001000147309 */ /* 0x000e240000000000 */
[----:B0-----:R-:W0:Y:S01]  /*3440*/  SHFL.DOWN PT, R22, R19, 0x1, R20 ;  /* 0x0820000013167989 */ /* 0x001e2200000e0014 */
[-C--:B------:R-:W-:Y:S02]  /*3450*/  ISETP.GE.AND P0, PT, R38, R20.reuse, PT ;  /* 0x000000142600720c */ /* 0x080fe40003f06270 */
[-C--:B------:R-:W-:Y:S02]  /*3460*/  ISETP.GT.AND P2, PT, R21, R20.reuse, PT ;  /* 0x000000141500720c */ /* 0x080fe40003f44270 */
[----:B0-----:R-:W-:Y:S02]  /*3470*/  SEL R22, R22, RZ, !P0 ;  /* 0x000000ff16167207 */ /* 0x001fe40004000000 */
[----:B------:R-:W-:Y:S01]  /*3480*/  ISETP.GT.AND P0, PT, R17, R20, PT ;  /* 0x000000141100720c */ /* 0x000fe20003f04270 */
[----:B------:R-:W-:-:S02]  /*3490*/  VIADD R17, R38, 0x4 ;  /* 0x0000000426117836 */ /* 0x000fc40000000000 */
        /* <DEDUP_REMOVED lines=8> */
[----:B------:R-:W-:Y:S02]  /*3520*/  ISETP.GT.AND P0, PT, R17, R20, PT ;  /* 0x000000141100720c */ /* 0x000fe40003f04270 */
[----:B------:R-:W0:Y:S01]  /*3530*/  LDC.64 R16, c[0x0][0x390] ;  /* 0x0000e400ff107b82 */ /* 0x000e220000000a00 */
[----:B------:R-:W-:-:S05]  /*3540*/  IMAD.IADD R19, R45, 0x1, R22 ;  /* 0x000000012d137824 */ /* 0x000fca00078e0216 */
[----:B------:R-:W1:Y:S01]  /*3550*/  SHFL.DOWN PT, R22, R19, 0x8, R20 ;  /* 0x0900000013167989 */ /* 0x000e6200000e0014 */
[----:B0-----:R-:W-:-:S05]  /*3560*/  IADD3 R44, P3, PT, R16, 0x100, RZ ;  /* 0x00000100102c7810 */ /* 0x001fca0007f7e0ff */
[----:B------:R-:W-:Y:S01]  /*3570*/  IMAD.X R45, RZ, RZ, R17, P3 ;  /* 0x000000ffff2d7224 */ /* 0x000fe200018e0611 */
[----:B-1----:R-:W-:Y:S02]  /*3580*/  SEL R22, R22, RZ, !P0 ;  /* 0x000000ff16167207 */ /* 0x002fe40004000000 */
[----:B------:R-:W-:-:S03]  /*3590*/  ISETP.NE.AND P0, PT, R18, 0x65, PT ;  /* 0x000000651200780c */ /* 0x000fc60003f05270 */
[----:B------:R-:W-:-:S05]  /*35a0*/  IMAD.IADD R43, R19, 0x1, R22 ;  /* 0x00000001132b7824 */ /* 0x000fca00078e0216 */
[----:B------:R-:W0:Y:S05]  /*35b0*/  SHFL.DOWN PT, R22, R43, 0x10, R20 ;  /* 0x0a0000002b167989 */ /* 0x000e2a00000e0014 */
[----:B------:R-:W-:Y:S02]  /*35c0*/  VOTE.ALL P0, P0 ;  /* 0x0000000000ff7806 */ /* 0x000fe40000000000 */
[----:B0-----:R-:W-:-:S05]  /*35d0*/  SEL R22, R22, RZ, !P2 ;  /* 0x000000ff16167207 */ /* 0x001fca0005000000 */
[----:B------:R-:W-:-:S07]  /*35e0*/  IMAD.IADD R46, R43, 0x1, R22 ;  /* 0x000000012b2e7824 */ /* 0x000fce00078e0216 */
.L_x_169:
[----:B------:R-:W-:Y:S05]  /*35f0*/  @!P0 BRA `(.L_x_118) ;  /* 0x00000004002c8947 */ /* 0x000fea0003800000 */
[----:B------:R-:W-:-:S07]  /*3600*/  IMAD.MOV.U32 R43, RZ, RZ, 0x3b8 ;  /* 0x000003b8ff2b7424 */ /* 0x000fce00078e00ff */
.L_x_124:
        /* <DEDUP_REMOVED lines=8> */
.L_x_172:
[----:B------:R-:W-:Y:S05]  /*3690*/  @!P0 BRA `(.L_x_120) ;  /* 0x0000000000748947 */ /* 0x000fea0003800000 */
[----:B------:R-:W-:-:S07]  /*36a0*/  IMAD.MOV.U32 R20, RZ, RZ, R43 ;  /* 0x000000ffff147224 */ /* 0x000fce00078e002b */
.L_x_122:
        /* <DEDUP_REMOVED lines=27> */
.L_x_175:
[----:B------:R-:W-:Y:S05]  /*3860*/  @P0 BRA `(.L_x_122) ;  /* 0xfffffffc00900947 */ /* 0x000fea000383ffff */
.L_x_120:
[----:B------:R-:W-:Y:S01]  /*3870*/  UMOV UR5, 0xffffffff ;  /* 0xffffffff00057882 */ /* 0x000fe20000000000 */
[----:B------:R-:W-:Y:S02]  /*3880*/  ISETP.NE.AND P0, PT, R18, 0x65, PT ;  /* 0x000000651200780c */ /* 0x000fe40003f05270 */
[----:B------:R-:W-:Y:S11]  /*3890*/  BRA.DIV UR5, `(.L_x_123) ;  /* 0x0000001e05107947 */ /* 0x000ff6000b800000 */
[----:B------:R-:W-:Y:S01]  /*38a0*/  VOTE.ANY R21, PT, !P0 ;  /* 0x0000000000157806 */ /* 0x000fe200040e0100 */
[----:B------:R-:W-:Y:S02]  /*38b0*/  VIADD R17, R38, 0x2 ;  /* 0x0000000226117836 */ /* 0x000fe40000000000 */
[----:B------:R-:W-:Y:S01]  /*38c0*/  VIADD R37, R37, 0xffffffe0 ;  /* 0xffffffe025257836 */ /* 0x000fe20000000000 */
[----:B------:R-:W-:-:S05]  /*38d0*/  LOP3.LUT R21, R21, 0x80000000, R26, 0xec, !PT ;  /* 0x8000000015157812 */ /* 0x000fca00078eec1a */
[----:B------:R-:W-:-:S05]  /*38e0*/  VIADD R16, R21, 0xffffffff ;  /* 0xffffffff15107836 */ /* 0x000fca0000000000 */
[----:B------:R-:W-:-:S04]  /*38f0*/  LOP3.LUT R16, R21, R16, RZ, 0xc, !PT ;  /* 0x0000001015107212 */ /* 0x000fc800078e0cff */
        /* <DEDUP_REMOVED lines=16> */
[----:B------:R-:W-:-:S03]  /*3a00*/  IMAD.IADD R19, R49, 0x1, R22 ;  /* 0x0000000131137824 */ /* 0x000fc600078e0216 */
[----:B------:R-:W-:Y:S02]  /*3a10*/  ISETP.GT.AND P2, PT, R17, R20, PT ;  /* 0x000000141100720c */ /* 0x000fe40003f44270 */
        /* <DEDUP_REMOVED lines=8> */
.L_x_184:
[----:B------:R-:W-:Y:S05]  /*3aa0*/  @P0 BRA `(.L_x_124) ;  /* 0xfffffff800d80947 */ /* 0x000fea000383ffff */
.L_x_118:
        /* <DEDUP_REMOVED lines=15> */
.L_x_112:
        /* <DEDUP_REMOVED lines=9> */
.L_x_111:
[----:B------:R-:W-:Y:S01]  /*3c30*/  IMAD.IADD R45, R4, 0x1, R44 ;  /* 0x00000001042d7824 */ /* 0x000fe200078e022c */
[----:B------:R-:W-:Y:S01]  /*3c40*/  BAR.SYNC.DEFER_BLOCKING 0x0 ;  /* 0x0000000000007b1d */ /* 0x000fe20000010000 */
[----:B------:R-:W-:Y:S02]  /*3c50*/  ISETP.NE.AND P0, PT, R2, RZ, PT ;  /* 0x000000ff0200720c */ /* 0x000fe40003f05270 */
[----:B------:R-:W-:-:S05]  /*3c60*/  IMAD.IADD R4, R5, 0x1, R45 ;  /* 0x0000000105047824 */ /* 0x000fca00078e022d */
[----:B------:R-:W0:Y:S01]  /*3c70*/  S2UR UR5, SR_CTAID.X ;  /* 0x00000000000579c3 */ /* 0x000e220000002500 */
[----:B------:R-:W-:Y:S01]  /*3c80*/  IMAD.IADD R5, R6, 0x1, R4 ;  /* 0x0000000106057824 */ /* 0x000fe200078e0204 */
[----:B------:R-:W1:Y:S03]  /*3c90*/  LDCU.64 UR6, c[0x0][0x388] ;  /* 0x00007100ff0677ac */ /* 0x000e660008000a00 */
[----:B------:R-:W-:-:S04]  /*3ca0*/  IMAD.IADD R6, R7, 0x1, R5 ;  /* 0x0000000107067824 */ /* 0x000fc800078e0205 */
[----:B------:R-:W-:-:S04]  /*3cb0*/  IMAD.IADD R7, R8, 0x1, R6 ;  /* 0x0000000108077824 */ /* 0x000fc800078e0206 */
[----:B------:R-:W-:-:S04]  /*3cc0*/  IMAD.IADD R8, R9, 0x1, R7 ;  /* 0x0000000109087824 */ /* 0x000fc800078e0207 */
[----:B------:R-:W-:Y:S01]  /*3cd0*/  IMAD.IADD R9, R10, 0x1, R8 ;  /* 0x000000010a097824 */ /* 0x000fe200078e0208 */
[----:B------:R-:W-:Y:S03]  /*3ce0*/  STS.64 [R40], R44 ;  /* 0x0000002c28007388 */ /* 0x000fe60000000a00 */
[----:B------:R-:W-:Y:S01]  /*3cf0*/  IMAD.IADD R10, R11, 0x1, R9 ;  /* 0x000000010b0a7824 */ /* 0x000fe200078e0209 */
[----:B------:R2:W-:Y:S03]  /*3d00*/  STS.64 [R40+0x8], R4 ;  /* 0x0000080428007388 */ /* 0x0005e60000000a00 */
[----:B------:R-:W-:Y:S01]  /*3d10*/  IMAD.IADD R11, R12, 0x1, R10 ;  /* 0x000000010c0b7824 */ /* 0x000fe200078e020a */
[----:B------:R3:W-:Y:S03]  /*3d20*/  STS.64 [R40+0x10], R6 ;  /* 0x0000100628007388 */ /* 0x0007e60000000a00 */
[----:B------:R-:W-:Y:S01]  /*3d30*/  IMAD.IADD R12, R13, 0x1, R11 ;  /* 0x000000010d0c7824 */ /* 0x000fe200078e020b */
[----:B------:R-:W-:Y:S03]  /*3d40*/  STS.64 [R40+0x18], R8 ;  /* 0x0000180828007388 */ /* 0x000fe60000000a00 */
[----:B------:R-:W-:Y:S01]  /*3d50*/  IMAD.IADD R13, R14, 0x1, R12 ;  /* 0x000000010e0d7824 */ /* 0x000fe200078e020c */
[----:B------:R-:W-:Y:S01]  /*3d60*/  STS.64 [R40+0x20], R10 ;  /* 0x0000200a28007388 */ /* 0x000fe20000000a00 */
[----:B--2---:R-:W0:Y:S02]  /*3d70*/  LDC R4, c[0x0][0x398] ;  /* 0x0000e600ff047b82 */ /* 0x004e240000000800 */
[----:B------:R-:W-:Y:S01]  /*3d80*/  IMAD.IADD R14, R15, 0x1, R13 ;  /* 0x000000010f0e7824 */ /* 0x000fe200078e020d */
[----:B------:R2:W-:Y:S03]  /*3d90*/  STS.64 [R40+0x28], R12 ;  /* 0x0000280c28007388 */ /* 0x0005e60000000a00 */
[----:B------:R-:W-:Y:S01]  /*3da0*/  IMAD.IADD R15, R28, 0x1, R14 ;  /* 0x000000011c0f7824 */ /* 0x000fe200078e020e */
[----:B------:R-:W4:Y:S03]  /*3db0*/  S2R R5, SR_TID.X ;  /* 0x0000000000057919 */ /* 0x000f260000002100 */
[----:B------:R-:W-:Y:S01]  /*3dc0*/  IMAD.IADD R16, R29, 0x1, R15 ;  /* 0x000000011d107824 */ /* 0x000fe200078e020f */
[----:B------:R-:W-:Y:S03]  /*3dd0*/  STS.64 [R40+0x30], R14 ;  /* 0x0000300e28007388 */ /* 0x000fe60000000a00 */
[----:B------:R-:W-:Y:S01]  /*3de0*/  IMAD.IADD R17, R30, 0x1, R16 ;  /* 0x000000011e117824 */ /* 0x000fe200078e0210 */
[----:B---3--:R-:W3:Y:S03]  /*3df0*/  S2R R6, SR_TID.X ;  /* 0x0000000000067919 */ /* 0x008ee60000002100 */
[----:B------:R-:W-:Y:S01]  /*3e00*/  IMAD.IADD R18, R31, 0x1, R17 ;  /* 0x000000011f127824 */ /* 0x000fe200078e0211 */
[----:B------:R-:W-:Y:S03]  /*3e10*/  STS.64 [R40+0x38], R16 ;  /* 0x0000381028007388 */ /* 0x000fe60000000a00 */
[----:B------:R-:W-:-:S02]  /*3e20*/  IMAD.IADD R19, R32, 0x1, R18 ;  /* 0x0000000120137824 */ /* 0x000fc400078e0212 */
[----:B0-----:R-:W-:Y:S02]  /*3e30*/  VIADD R4, R4, UR5 ;  /* 0x0000000504047c36 */ /* 0x001fe40008000000 */
[----:B------:R-:W-:Y:S01]  /*3e40*/  IMAD.IADD R20, R33, 0x1, R19 ;  /* 0x0000000121147824 */ /* 0x000fe200078e0213 */
[----:B------:R-:W-:Y:S01]  /*3e50*/  STS.64 [R40+0x40], R18 ;  /* 0x0000401228007388 */ /* 0x000fe20000000a00 */
[----:B--2---:R-:W-:Y:S02]  /*3e60*/  IMAD R12, R4, 0x2100, RZ ;  /* 0x00002100040c7824 */ /* 0x004fe400078e02ff */
[----:B------:R-:W-:-:S04]  /*3e70*/  IMAD.IADD R21, R34, 0x1, R20 ;  /* 0x0000000122157824 */ /* 0x000fc800078e0214 */
[----:B------:R-:W-:Y:S01]  /*3e80*/  IMAD.IADD R22, R35, 0x1, R21 ;  /* 0x0000000123167824 */ /* 0x000fe200078e0215 */
[----:B------:R-:W-:Y:S03]  /*3e90*/  STS.64 [R40+0x48], R20 ;  /* 0x0000481428007388 */ /* 0x000fe60000000a00 */
[----:B------:R-:W-:Y:S01]  /*3ea0*/  IMAD.IADD R23, R36, 0x1, R22 ;  /* 0x0000000124177824 */ /* 0x000fe200078e0216 */
[C---:B----4-:R-:W-:Y:S02]  /*3eb0*/  LOP3.LUT R4, R5.reuse, 0x1f, RZ, 0xc0, !PT ;  /* 0x0000001f05047812 */ /* 0x050fe400078ec0ff */
[----:B------:R-:W-:Y:S02]  /*3ec0*/  LOP3.LUT R10, R5, 0x3e0, RZ, 0xc0, !PT ;  /* 0x000003e0050a7812 */ /* 0x000fe400078ec0ff */
[----:B------:R-:W-:Y:S01]  /*3ed0*/  STS.64 [R40+0x50], R22 ;  /* 0x0000501628007388 */ /* 0x000fe20000000a00 */
[----:B------:R-:W-:-:S03]  /*3ee0*/  NOP ;  /* 0x0000000000007918 */ /* 0x000fc60000000000 */
[----:B------:R-:W-:Y:S01]  /*3ef0*/  LDS R45, [R41] ;  /* 0x00000000292d7984 */ /* 0x000fe20000000800 */
[----:B---3--:R-:W-:Y:S01]  /*3f00*/  LOP3.LUT R8, R6, 0x3e0, RZ, 0xc0, !PT ;  /* 0x000003e006087812 */ /* 0x008fe200078ec0ff */
[----:B------:R-:W-:Y:S02]  /*3f10*/  IMAD R10, R10, 0x16, R4 ;  /* 0x000000160a0a7824 */ /* 0x000fe400078e0204 */
        /* <DEDUP_REMOVED lines=20> */
[----:B------:R0:W-:Y:S04]  /*4060*/  LDS R25, [R41+0xa80] ;  /* 0x000a800029197984 */ /* 0x0001e80000000800 */
[----:B------:R2:W-:Y:S01]  /*4070*/  @!P0 STS [UR4+0x8400], R0 ;  /* 0x00840000ff008988 */ /* 0x0005e20008000804 */
[----:B------:R-:W-:Y:S01]  /*4080*/  BAR.SYNC.DEFER_BLOCKING 0x0 ;  /* 0x0000000000007b1d */ /* 0x000fe20000010000 */
[----:B0-----:R-:W-:Y:S01]  /*4090*/  LOP3.LUT R41, R6, 0x1f, RZ, 0xc0, !PT ;  /* 0x0000001f06297812 */ /* 0x001fe200078ec0ff */
[----:B------:R-:W-:Y:S01]  /*40a0*/  VIADD R6, R10, 0x60 ;  /* 0x000000600a067836 */ /* 0x000fe20000000000 */
[----:B------:R-:W-:-:S03]  /*40b0*/  IADD3 R5, P0, PT, R12, R3, RZ ;  /* 0x000000030c057210 */ /* 0x000fc60007f1e0ff */
[----:B------:R-:W-:Y:S02]  /*40c0*/  IMAD R8, R8, 0x16, R41 ;  /* 0x0000001608087824 */ /* 0x000fe400078e0229 */
[----:B--2---:R-:W-:Y:S01]  /*40d0*/  IMAD.X R0, RZ, RZ, RZ, P0 ;  /* 0x000000ffff007224 */ /* 0x004fe200000e06ff */
[----:B-1----:R-:W-:Y:S01]  /*40e0*/  LEA R4, P0, R5, UR6, 0x2 ;  /* 0x0000000605047c11 */ /* 0x002fe2000f8010ff */
[----:B------:R-:W-:-:S03]  /*40f0*/  VIADD R41, R10, 0x20 ;  /* 0x000000200a297836 */ /* 0x000fc60000000000 */
[----:B------:R-:W-:Y:S01]  /*4100*/  LEA.HI.X R5, R5, UR7, R0, 0x2, P0 ;  /* 0x0000000705057c11 */ /* 0x000fe200080f1400 */
[C---:B------:R-:W-:Y:S01]  /*4110*/  VIADD R0, R8.reuse, 0xc0 ;  /* 0x000000c008007836 */ /* 0x040fe20000000000 */
[----:B------:R-:W0:Y:S02]  /*4120*/  LDS R2, [UR4+0x8400] ;  /* 0x00840004ff027984 */ /* 0x000e240008000800 */
[-C--:B0-----:R-:W-:Y:S01]  /*4130*/  ISETP.GE.AND P6, PT, R3, R2.reuse, PT ;  /* 0x000000020300720c */ /* 0x081fe20003fc6270 */
[C---:B------:R-:W-:Y:S01]  /*4140*/  VIADD R3, R8.reuse, 0x80 ;  /* 0x0000008008037836 */ /* 0x040fe20000000000 */
[-C--:B------:R-:W-:Y:S01]  /*4150*/  ISETP.GE.AND P5, PT, R41, R2.reuse, PT ;  /* 0x000000022900720c */ /* 0x080fe20003fa6270 */
[----:B------:R-:W-:Y:S01]  /*4160*/  VIADD R41, R8, 0xa0 ;  /* 0x000000a008297836 */ /* 0x000fe20000000000 */
[-C--:B------:R-:W-:Y:S01]  /*4170*/  ISETP.GE.AND P0, PT, R6, R2.reuse, PT ;  /* 0x000000020600720c */ /* 0x080fe20003f06270 */
[C---:B------:R-:W-:Y:S01]  /*4180*/  VIADD R6, R8.reuse, 0xe0 ;  /* 0x000000e008067836 */ /* 0x040fe20000000000 */
[-C--:B------:R-:W-:Y:S01]  /*4190*/  ISETP.GE.AND P3, PT, R3, R2.reuse, PT ;  /* 0x000000020300720c */ /* 0x080fe20003f66270 */
[----:B------:R-:W-:Y:S01]  /*41a0*/  VIADD R3, R8, 0x100 ;  /* 0x0000010008037836 */ /* 0x000fe20000000000 */
[-C--:B------:R-:W-:Y:S01]  /*41b0*/  ISETP.GE.AND P2, PT, R0, R2.reuse, PT ;  /* 0x000000020000720c */ /* 0x080fe20003f46270 */
[----:B------:R-:W-:Y:S01]  /*41c0*/  VIADD R0, R10, 0x40 ;  /* 0x000000400a007836 */ /* 0x000fe20000000000 */
[-C--:B------:R-:W-:Y:S01]  /*41d0*/  ISETP.GE.AND P4, PT, R41, R2.reuse, PT ;  /* 0x000000022900720c */ /* 0x080fe20003f86270 */
[----:B------:R-:W-:Y:S01]  /*41e0*/  VIADD R41, R8, 0x120 ;  /* 0x0000012008297836 */ /* 0x000fe20000000000 */
[-C--:B------:R-:W-:Y:S01]  /*41f0*/  ISETP.GE.AND P1, PT, R6, R2.reuse, PT ;  /* 0x000000020600720c */ /* 0x080fe20003f26270 */
[----:B------:R-:W-:Y:S01]  /*4200*/  @!P6 STG.E desc[UR8][R4.64], R45 ;  /* 0x0000002d0400e986 */ /* 0x000fe2000c101908 */
[----:B------:R-:W-:Y:S01]  /*4210*/  ISETP.GE.AND P6, PT, R3, R2, PT ;  /* 0x000000020300720c */ /* 0x000fe20003fc6270 */
[----:B------:R-:W-:-:S02]  /*4220*/  VIADD R3, R10, 0x140 ;  /* 0x000001400a037836 */ /* 0x000fc40000000000 */
[----:B------:R-:W-:Y:S01]  /*4230*/  @!P5 STG.E desc[UR8][R4.64+0x80], R47 ;  /* 0x0000802f0400d986 */ /* 0x000fe2000c101908 */
[-C--:B------:R-:W-:Y:S01]  /*4240*/  ISETP.GE.AND P5, PT, R41, R2.reuse, PT ;  /* 0x000000022900720c */ /* 0x080fe20003fa6270 */
[C---:B------:R-:W-:Y:S02]  /*4250*/  VIADD R41, R10.reuse, 0x160 ;  /* 0x000001600a297836 */ /* 0x040fe40000000000 */
[----:B------:R-:W-:Y:S01]  /*4260*/  @!P0 STG.E desc[UR8][R4.64+0x180], R49 ;  /* 0x0001803104008986 */ /* 0x000fe2000c101908 */
[-C--:B------:R-:W-:Y:S01]  /*4270*/  ISETP.GE.AND P0, PT, R3, R2.reuse, PT ;  /* 0x000000020300720c */ /* 0x080fe20003f06270 */
[C---:B------:R-:W-:Y:S02]  /*4280*/  VIADD R3, R10.reuse, 0x180 ;  /* 0x000001800a037836 */ /* 0x040fe40000000000 */
[----:B------:R-:W-:Y:S01]  /*4290*/  @!P3 STG.E desc[UR8][R4.64+0x200], R51 ;  /* 0x000200330400b986 */ /* 0x000fe2000c101908 */
[----:B------:R-:W-:Y:S01]  /*42a0*/  ISETP.GE.AND P3, PT, R41, R2, PT ;  /* 0x000000022900720c */ /* 0x000fe20003f66270 */
[----:B------:R-:W-:-:S02]  /*42b0*/  VIADD R41, R10, 0x1a0 ;  /* 0x000001a00a297836 */ /* 0x000fc40000000000 */
[----:B------:R-:W-:Y:S01]  /*42c0*/  @!P2 STG.E desc[UR8][R4.64+0x300], R43 ;  /* 0x0003002b0400a986 */ /* 0x000fe2000c101908 */
[-C--:B------:R-:W-:Y:S01]  /*42d0*/  ISETP.GE.AND P2, PT, R3, R2.reuse, PT ;  /* 0x000000020300720c */ /* 0x080fe20003f46270 */
[----:B------:R-:W-:Y:S02]  /*42e0*/  VIADD R3, R8, 0x1c0 ;  /* 0x000001c008037836 */ /* 0x000fe40000000000 */
[----:B------:R-:W-:Y:S01]  /*42f0*/  @!P4 STG.E desc[UR8][R4.64+0x280], R53 ;  /* 0x000280350400c986 */ /* 0x000fe2000c101908 */
[----:B------:R-:W-:-:S03]  /*4300*/  ISETP.GE.AND P4, PT, R0, R2, PT ;  /* 0x000000020000720c */ /* 0x000fc60003f86270 */
[----:B------:R0:W-:Y:S01]  /*4310*/  @!P1 STG.E desc[UR8][R4.64+0x380], R37 ;  /* 0x0003802504009986 */ /* 0x0001e2000c101908 */
[-C--:B------:R-:W-:Y:S01]  /*4320*/  ISETP.GE.AND P1, PT, R41, R2.reuse, PT ;  /* 0x000000022900720c */ /* 0x080fe20003f26270 */
[C---:B------:R-:W-:Y:S02]  /*4330*/  VIADD R41, R8.reuse, 0x1e0 ;  /* 0x000001e008297836 */ /* 0x040fe40000000000 */
[----:B------:R-:W-:Y:S01]  /*4340*/  @!P6 STG.E desc[UR8][R4.64+0x400], R35 ;  /* 0x000400230400e986 */ /* 0x000fe2000c101908 */
[-C--:B------:R-:W-:Y:S01]  /*4350*/  ISETP.GE.AND P6, PT, R3, R2.reuse, PT ;  /* 0x000000020300720c */ /* 0x080fe20003fc6270 */
[----:B------:R-:W-:Y:S02]  /*4360*/  VIADD R3, R8, 0x200 ;  /* 0x0000020008037836 */ /* 0x000fe40000000000 */
[----:B------:R1:W-:Y:S01]  /*4370*/  @!P5 STG.E desc[UR8][R4.64+0x480], R33 ;  /* 0x000480210400d986 */ /* 0x0003e2000c101908 */
[----:B------:R-:W-:Y:S01]  /*4380*/  ISETP.GE.AND P5, PT, R41, R2, PT ;  /* 0x000000022900720c */ /* 0x000fe20003fa6270 */
[----:B------:R-:W-:-:S02]  /*4390*/  VIADD R41, R10, 0x220 ;  /* 0x000002200a297836 */ /* 0x000fc40000000000 */
[----:B------:R2:W-:Y:S01]  /*43a0*/  @!P0 STG.E desc[UR8][R4.64+0x500], R31 ;  /* 0x0005001f04008986 */ /* 0x0005e2000c101908 */
[-C--:B------:R-:W-:Y:S01]  /*43b0*/  ISETP.GE.AND P0, PT, R3, R2.reuse, PT ;  /* 0x000000020300720c */ /* 0x080fe20003f06270 */
[----:B0-----:R-:W-:Y:S02]  /*43c0*/  VIADD R37, R10, 0x240 ;  /* 0x000002400a257836 */ /* 0x001fe40000000000 */
[C---:B------:R-:W-:Y:S01]  /*43d0*/  VIADD R3, R8.reuse, 0x260 ;  /* 0x0000026008037836 */ /* 0x040fe20000000000 */
[----:B------:R2:W-:Y:S01]  /*43e0*/  @!P4 STG.E desc[UR8][R4.64+0x100], R29 ;  /* 0x0001001d0400c986 */ /* 0x0005e2000c101908 */
[-C--:B------:R-:W-:Y:S01]  /*43f0*/  ISETP.GE.AND P4, PT, R41, R2.reuse, PT ;  /* 0x000000022900720c */ /* 0x080fe20003f86270 */
[----:B-1----:R-:W-:Y:S02]  /*4400*/  VIADD R33, R8, 0x280 ;  /* 0x0000028008217836 */ /* 0x002fe40000000000 */
        /* <DEDUP_REMOVED lines=17> */
.L_x_98:
[----:B------:R-:W-:Y:S01]  /*4520*/  BSSY B1, `(.L_x_125) ;  /* 0x0000006000017945 */ /* 0x000fe20003800000 */
[----:B------:R-:W-:Y:S01]  /*4530*/  PLOP3.LUT P0, PT, P0, PT, PT, 0x8, 0x80 ;  /* 0x000000000080781c */ /* 0x000fe2000070e170 */
[----:B------:R-:W-:-:S12]  /*4540*/  IMAD.MOV.U32 R21, RZ, RZ, -0x1 ;  /* 0xffffffffff157424 */ /* 0x000fd800078e00ff */
[----:B------:R-:W-:Y:S05]  /*4550*/  WARPSYNC.COLLECTIVE R21, `(.L_x_126) ;  /* 0x0000000015087348 */ /* 0x000fea0003c00000 */
[----:B------:R-:W-:Y:S01]  /*4560*/  VOTE.ANY P0, P0 ;  /* 0x0000000000ff7806 */ /* 0x000fe20000000100 */
[----:B------:R-:W-:-:S12]  /*4570*/  ENDCOLLECTIVE ;  /* 0x000000000000791b */ /* 0x000fd80003800000 */
.L_x_126:
[----:B------:R-:W-:Y:S05]  /*4580*/  BSYNC B1 ;  /* 0x0000000000017941 */ /* 0x000fea0003800000 */
.L_x_125:
[----:B------:R-:W-:Y:S05]  /*4590*/  BRA `(.L_x_127) ;  /* 0xffffffc800787947 */ /* 0x000fea000383ffff */
.L_x_100:
[----:B------:R-:W-:Y:S01]  /*45a0*/  BSSY B1, `(.L_x_128) ;  /* 0x0000006000017945 */ /* 0x000fe20003800000 */
[----:B------:R-:W-:Y:S01]  /*45b0*/  PLOP3.LUT P0, PT, P0, PT, PT, 0x8, 0x80 ;  /* 0x000000000080781c */ /* 0x000fe2000070e170 */
[----:B------:R-:W-:-:S12]  /*45c0*/  IMAD.MOV.U32 R21, RZ, RZ, -0x1 ;  /* 0xffffffffff157424 */ /* 0x000fd800078e00ff */
[----:B------:R-:W-:Y:S05]  /*45d0*/  WARPSYNC.COLLECTIVE R21, `(.L_x_129) ;  /* 0x0000000015087348 */ /* 0x000fea0003c00000 */
[----:B------:R-:W-:Y:S01]  /*45e0*/  VOTE.ANY P0, P0 ;  /* 0x0000000000ff7806 */ /* 0x000fe20000000100 */
[----:B------:R-:W-:-:S12]  /*45f0*/  ENDCOLLECTIVE ;  /* 0x000000000000791b */ /* 0x000fd80003800000 */
.L_x_129:
[----:B------:R-:W-:Y:S05]  /*4600*/  BSYNC B1 ;  /* 0x0000000000017941 */ /* 0x000fea0003800000 */
.L_x_128:
[----:B------:R-:W-:Y:S05]  /*4610*/  BRA `(.L_x_130) ;  /* 0xffffffc800cc7947 */ /* 0x000fea000383ffff */
.L_x_102:
[----:B------:R-:W0:Y:S01]  /*4620*/  S2R R30, SR_GEMASK ;  /* 0x00000000001e7919 */ /* 0x000e220000003c00 */
[----:B------:R-:W-:Y:S01]  /*4630*/  BSSY B1, `(.L_x_131) ;  /* 0x0000006000017945 */ /* 0x000fe20003800000 */
[----:B------:R-:W-:Y:S01]  /*4640*/  PLOP3.LUT P0, PT, P0, PT, PT, 0x8, 0x80 ;  /* 0x000000000080781c */ /* 0x000fe2000070e170 */
[----:B------:R-:W-:-:S12]  /*4650*/  IMAD.MOV.U32 R21, RZ, RZ, -0x1 ;  /* 0xffffffffff157424 */ /* 0x000fd800078e00ff */
[----:B0-----:R-:W-:Y:S05]  /*4660*/  WARPSYNC.COLLECTIVE R21, `(.L_x_132) ;  /* 0x0000000015087348 */ /* 0x001fea0003c00000 */
[----:B------:R-:W-:Y:S01]  /*4670*/  VOTE.ANY R21, PT, P0 ;  /* 0x0000000000157806 */ /* 0x000fe200000e0100 */
[----:B0-----:R-:W-:Y:S06]  /*4680*/  ENDCOLLECTIVE ;  /* 0x000000000000791b */ /* 0x001fec0003800000 */
.L_x_132:
[----:B------:R-:W-:Y:S05]  /*4690*/  BSYNC B1 ;  /* 0x0000000000017941 */ /* 0x000fea0003800000 */
.L_x_131:
[----:B------:R-:W-:Y:S01]  /*46a0*/  LOP3.LUT R21, R21, 0x80000000, R30, 0xec, !PT ;  /* 0x8000000015157812 */ /* 0x000fe200078eec1e */
[----:B------:R-:W-:Y:S02]  /*46b0*/  IMAD.MOV.U32 R17, RZ, RZ, 0x1 ;  /* 0x00000001ff117424 */ /* 0x000fe400078e00ff */
[----:B------:R-:W-:Y:S02]  /*46c0*/  VIADD R41, R39, 0x2 ;  /* 0x0000000227297836 */ /* 0x000fe40000000000 */
[----:B------:R-:W-:Y:S02]  /*46d0*/  VIADD R16, R21, 0xffffffff ;  /* 0xffffffff15107836 */ /* 0x000fe40000000000 */
[C---:B------:R-:W-:Y:S02]  /*46e0*/  VIADD R43, R39.reuse, 0x4 ;  /* 0x00000004272b7836 */ /* 0x040fe40000000000 */
[----:B------:R-:W-:Y:S01]  /*46f0*/  VIADD R44, R39, 0x8 ;  /* 0x00000008272c7836 */ /* 0x000fe20000000000 */
[----:B------:R-:W-:Y:S01]  /*4700*/  LOP3.LUT R28, R21, R16, RZ, 0xc, !PT ;  /* 0x00000010151c7212 */ /* 0x000fe200078e0cff */
[----:B------:R-:W-:-:S02]  /*4710*/  IMAD.MOV.U32 R16, RZ, RZ, R27 ;  /* 0x000000ffff107224 */ /* 0x000fc400078e001b */
[----:B------:R-:W-:Y:S01]  /*4720*/  IMAD.MOV.U32 R21, RZ, RZ, -0x1 ;  /* 0xffffffffff157424 */ /* 0x000fe200078e00ff */
[----:B------:R0:W1:Y:S01]  /*4730*/  POPC R20, R28 ;  /* 0x0000001c00147309 */ /* 0x0000620000000000 */
[----:B------:R-:W-:-:S07]  /*4740*/  VIADD R45, R39, 0x10 ;  /* 0x00000010272d7836 */ /* 0x000fce0000000000 */
[----:B01----:R-:W-:Y:S05]  /*4750*/  WARPSYNC.COLLECTIVE R21, `(.L_x_133) ;  /* 0x0000000015087348 */ /* 0x003fea0003c00000 */
[----:B-1----:R1:W2:Y:S02]  /*4760*/  SHFL.DOWN P3, R22, R16, R17, R20 ;  /* 0x0800001110167389 */ /* 0x0022a40000060014 */
[----:B012---:R-:W-:Y:S05]  /*4770*/  ENDCOLLECTIVE ;  /* 0x000000000000791b */ /* 0x007fea0003800000 */
.L_x_133:
[-C--:B------:R-:W-:Y:S02]  /*4780*/  ISETP.GE.AND P0, PT, R39, R20.reuse, PT ;  /* 0x000000142700720c */ /* 0x080fe40003f06270 */
[-C--:B------:R-:W-:Y:S01]  /*4790*/  ISETP.GT.AND P2, PT, R45, R20.reuse, PT ;  /* 0x000000142d00720c */ /* 0x080fe20003f44270 */
        /* <DEDUP_REMOVED lines=8> */
.L_x_134:
        /* <DEDUP_REMOVED lines=8> */
.L_x_135:
[----:B------:R-:W-:Y:S01]  /*48a0*/  IMAD.MOV.U32 R17, RZ, RZ, 0x8 ;  /* 0x00000008ff117424 */ /* 0x000fe200078e00ff */
[----:B------:R-:W-:Y:S02]  /*48b0*/  SEL R22, R22, RZ, !P0 ;  /* 0x000000ff16167207 */ /* 0x000fe40004000000 */
[----:B------:R-:W-:-:S03]  /*48c0*/  ISETP.GT.AND P0, PT, R44, R20, PT ;  /* 0x000000142c00720c */ /* 0x000fc60003f04270 */
[----:B------:R-:W-:Y:S02]  /*48d0*/  IMAD.IADD R27, R29, 0x1, R22 ;  /* 0x000000011d1b7824 */ /* 0x000fe400078e0216 */
[----:B------:R-:W0:Y:S02]  /*48e0*/  LDC.64 R28, c[0x0][0x390] ;  /* 0x0000e400ff1c7b82 */ /* 0x000e240000000a00 */
[----:B------:R-:W-:-:S07]  /*48f0*/  IMAD.MOV.U32 R16, RZ, RZ, R27 ;  /* 0x000000ffff107224 */ /* 0x000fce00078e001b */
[----:B0-----:R-:W-:Y:S05]  /*4900*/  WARPSYNC.COLLECTIVE R21, `(.L_x_136) ;  /* 0x0000000015087348 */ /* 0x001fea0003c00000 */
[----:B------:R1:W2:Y:S02]  /*4910*/  SHFL.DOWN P3, R22, R16, R17, R20 ;  /* 0x0800001110167389 */ /* 0x0002a40000060014 */
[----:B012---:R-:W-:Y:S05]  /*4920*/  ENDCOLLECTIVE ;  /* 0x000000000000791b */ /* 0x007fea0003800000 */
.L_x_136:
[----:B------:R-:W-:Y:S01]  /*4930*/  IMAD.MOV.U32 R17, RZ, RZ, 0x10 ;  /* 0x00000010ff117424 */ /* 0x000fe200078e00ff */
[----:B------:R-:W-:Y:S02]  /*4940*/  SEL R22, R22, RZ, !P0 ;  /* 0x000000ff16167207 */ /* 0x000fe40004000000 */
[----:B------:R-:W-:-:S03]  /*4950*/  ISETP.NE.AND P0, PT, R26, 0x65, PT ;  /* 0x000000651a00780c */ /* 0x000fc60003f05270 */
[----:B------:R-:W-:-:S04]  /*4960*/  IMAD.IADD R47, R27, 0x1, R22 ;  /* 0x000000011b2f7824 */ /* 0x000fc800078e0216 */
[----:B------:R-:W-:-:S07]  /*4970*/  IMAD.MOV.U32 R16, RZ, RZ, R47 ;  /* 0x000000ffff107224 */ /* 0x000fce00078e002f */
[----:B------:R-:W-:Y:S05]  /*4980*/  WARPSYNC.COLLECTIVE R21, `(.L_x_137) ;  /* 0x0000000015087348 */ /* 0x000fea0003c00000 */
[----:B------:R0:W1:Y:S02]  /*4990*/  SHFL.DOWN P3, R22, R16, R17, R20 ;  /* 0x0800001110167389 */ /* 0x0000640000060014 */
[----:B01----:R-:W-:Y:S05]  /*49a0*/  ENDCOLLECTIVE ;  /* 0x000000000000791b */ /* 0x003fea0003800000 */
.L_x_137:
[----:B------:R-:W-:Y:S05]  /*49b0*/  WARPSYNC.COLLECTIVE R21, `(.L_x_138) ;  /* 0x0000000015087348 */ /* 0x000fea0003c00000 */
[----:B------:R-:W-:Y:S01]  /*49c0*/  VOTE.ALL P0, P0 ;  /* 0x0000000000ff7806 */ /* 0x000fe20000000000 */
[----:B------:R-:W-:-:S12]  /*49d0*/  ENDCOLLECTIVE ;  /* 0x000000000000791b */ /* 0x000fd80003800000 */
.L_x_138:
[----:B------:R-:W-:Y:S02]  /*49e0*/  IADD3 R28, P3, PT, R28, 0x100, RZ ;  /* 0x000001001c1c7810 */ /* 0x000fe40007f7e0ff */
[----:B------:R-:W-:-:S03]  /*49f0*/  SEL R22, R22, RZ, !P2 ;  /* 0x000000ff16167207 */ /* 0x000fc60005000000 */
[----:B------:R-:W-:Y:S02]  /*4a00*/  IMAD.X R3, RZ, RZ, R29, P3 ;  /* 0x000000ffff037224 */ /* 0x000fe400018e061d */
[----:B------:R-:W-:Y:S01]  /*4a10*/  IMAD.IADD R46, R47, 0x1, R22 ;  /* 0x000000012f2e7824 */ /* 0x000fe200078e0216 */
[----:B------:R-:W-:Y:S06]  /*4a20*/  BRA `(.L_x_139) ;  /* 0xffffffc800647947 */ /* 0x000fec000383ffff */
.L_x_104:
[----:B------:R-:W-:Y:S01]  /*4a30*/  BSSY B1, `(.L_x_140) ;  /* 0x0000006000017945 */ /* 0x000fe20003800000 */
[----:B------:R-:W-:Y:S01]  /*4a40*/  PLOP3.LUT P0, PT, P0, PT, PT, 0x8, 0x80 ;  /* 0x000000000080781c */ /* 0x000fe2000070e170 */
[----:B------:R-:W-:-:S12]  /*4a50*/  IMAD.MOV.U32 R21, RZ, RZ, -0x1 ;  /* 0xffffffffff157424 */ /* 0x000fd800078e00ff */
[----:B------:R-:W-:Y:S05]  /*4a60*/  WARPSYNC.COLLECTIVE R21, `(.L_x_141) ;  /* 0x0000000015087348 */ /* 0x000fea0003c00000 */
[----:B------:R-:W-:Y:S01]  /*4a70*/  VOTE.ANY P0, P0 ;  /* 0x0000000000ff7806 */ /* 0x000fe20000000100 */
[----:B------:R-:W-:-:S12]  /*4a80*/  ENDCOLLECTIVE ;  /* 0x000000000000791b */ /* 0x000fd80003800000 */
.L_x_141:
[----:B------:R-:W-:Y:S05]  /*4a90*/  BSYNC B1 ;  /* 0x0000000000017941 */ /* 0x000fea0003800000 */
.L_x_140:
[----:B------:R-:W-:Y:S05]  /*4aa0*/  BRA `(.L_x_142) ;  /* 0xffffffc800747947 */ /* 0x000fea000383ffff */
.L_x_106:
[----:B------:R-:W-:Y:S01]  /*4ab0*/  BSSY B1, `(.L_x_143) ;  /* 0x0000006000017945 */ /* 0x000fe20003800000 */
[----:B------:R-:W-:Y:S01]  /*4ac0*/  PLOP3.LUT P0, PT, P0, PT, PT, 0x8, 0x80 ;  /* 0x000000000080781c */ /* 0x000fe2000070e170 */
[----:B------:R-:W-:-:S12]  /*4ad0*/  IMAD.MOV.U32 R21, RZ, RZ, -0x1 ;  /* 0xffffffffff157424 */ /* 0x000fd800078e00ff */
[----:B------:R-:W-:Y:S05]  /*4ae0*/  WARPSYNC.COLLECTIVE R21, `(.L_x_144) ;  /* 0x0000000015087348 */ /* 0x000fea0003c00000 */
[----:B------:R-:W-:Y:S01]  /*4af0*/  VOTE.ANY P0, P0 ;  /* 0x0000000000ff7806 */ /* 0x000fe20000000100 */
[----:B------:R-:W-:-:S12]  /*4b00*/  ENDCOLLECTIVE ;  /* 0x000000000000791b */ /* 0x000fd80003800000 */
.L_x_144:
[----:B------:R-:W-:Y:S05]  /*4b10*/  BSYNC B1 ;  /* 0x0000000000017941 */ /* 0x000fea0003800000 */
.L_x_143:
[----:B------:R-:W-:Y:S05]  /*4b20*/  BRA `(.L_x_145) ;  /* 0xffffffc800c87947 */ /* 0x000fea000383ffff */
.L_x_108:
[----:B------:R-:W-:Y:S01]  /*4b30*/  BSSY B1, `(.L_x_146) ;  /* 0x0000006000017945 */ /* 0x000fe20003800000 */
[----:B------:R-:W-:Y:S01]  /*4b40*/  PLOP3.LUT P0, PT, P0, PT, PT, 0x8, 0x80 ;  /* 0x000000000080781c */ /* 0x000fe2000070e170 */
[----:B------:R-:W-:-:S12]  /*4b50*/  IMAD.MOV.U32 R21, RZ, RZ, -0x1 ;  /* 0xffffffffff157424 */ /* 0x000fd800078e00ff */
[----:B------:R-:W-:Y:S05]  /*4b60*/  WARPSYNC.COLLECTIVE R21, `(.L_x_147) ;  /* 0x0000000015087348 */ /* 0x000fea0003c00000 */
[----:B------:R-:W-:Y:S01]  /*4b70*/  VOTE.ANY R21, PT, P0 ;  /* 0x0000000000157806 */ /* 0x000fe200000e0100 */
[----:B------:R-:W-:Y:S06]  /*4b80*/  ENDCOLLECTIVE ;  /* 0x000000000000791b */ /* 0x000fec0003800000 */
.L_x_147:
[----:B------:R-:W-:Y:S05]  /*4b90*/  BSYNC B1 ;  /* 0x0000000000017941 */ /* 0x000fea0003800000 */
.L_x_146:
        /* <DEDUP_REMOVED lines=11> */
.L_x_148:
        /* <DEDUP_REMOVED lines=9> */
.L_x_149:
        /* <DEDUP_REMOVED lines=8> */
.L_x_150:
        /* <DEDUP_REMOVED lines=8> */
.L_x_151:
        /* <DEDUP_REMOVED lines=8> */
.L_x_152:
[----:B------:R-:W-:Y:S02]  /*4e60*/  SEL R22, R22, RZ, !P0 ;  /* 0x000000ff16167207 */ /* 0x000fe40004000000 */
[----:B------:R-:W-:Y:S02]  /*4e70*/  ISETP.NE.AND P0, PT, R26, 0x65, PT ;  /* 0x000000651a00780c */ /* 0x000fe40003f05270 */
[----:B------:R-:W-:-:S11]  /*4e80*/  IADD3 R46, PT, PT, R47, R22, R46 ;  /* 0x000000162f2e7210 */ /* 0x000fd60007ffe02e */
[----:B------:R-:W-:Y:S05]  /*4e90*/  WARPSYNC.COLLECTIVE R21, `(.L_x_153) ;  /* 0x0000000015087348 */ /* 0x000fea0003c00000 */
[----:B------:R-:W-:Y:S01]  /*4ea0*/  VOTE.ALL P0, P0 ;  /* 0x0000000000ff7806 */ /* 0x000fe20000000000 */
[----:B------:R-:W-:-:S12]  /*4eb0*/  ENDCOLLECTIVE ;  /* 0x000000000000791b */ /* 0x000fd80003800000 */
.L_x_153:
[----:B------:R-:W-:Y:S05]  /*4ec0*/  BRA `(.L_x_154) ;  /* 0xffffffc800607947 */ /* 0x000fea000383ffff */
.L_x_113:
[----:B------:R-:W-:Y:S01]  /*4ed0*/  BSSY B0, `(.L_x_155) ;  /* 0x0000006000007945 */ /* 0x000fe20003800000 */
[----:B------:R-:W-:Y:S01]  /*4ee0*/  PLOP3.LUT P0, PT, P0, PT, PT, 0x8, 0x80 ;  /* 0x000000000080781c */ /* 0x000fe2000070e170 */
[----:B------:R-:W-:-:S12]  /*4ef0*/  IMAD.MOV.U32 R21, RZ, RZ, -0x1 ;  /* 0xffffffffff157424 */ /* 0x000fd800078e00ff */
[----:B------:R-:W-:Y:S05]  /*4f00*/  WARPSYNC.COLLECTIVE R21, `(.L_x_156) ;  /* 0x0000000015087348 */ /* 0x000fea0003c00000 */
[----:B------:R-:W-:Y:S01]  /*4f10*/  VOTE.ANY P0, P0 ;  /* 0x0000000000ff7806 */ /* 0x000fe20000000100 */
[----:B------:R-:W-:-:S12]  /*4f20*/  ENDCOLLECTIVE ;  /* 0x000000000000791b */ /* 0x000fd80003800000 */
.L_x_156:
[----:B------:R-:W-:Y:S05]  /*4f30*/  BSYNC B0 ;  /* 0x0000000000007941 */ /* 0x000fea0003800000 */
.L_x_155:
[----:B------:R-:W-:Y:S05]  /*4f40*/  BRA `(.L_x_157) ;  /* 0xffffffe000987947 */ /* 0x000fea000383ffff */
.L_x_115:
[----:B------:R-:W-:Y:S01]  /*4f50*/  BSSY B0, `(.L_x_158) ;  /* 0x0000006000007945 */ /* 0x000fe20003800000 */
[----:B------:R-:W-:Y:S01]  /*4f60*/  PLOP3.LUT P0, PT, P0, PT, PT, 0x8, 0x80 ;  /* 0x000000000080781c */ /* 0x000fe2000070e170 */
[----:B------:R-:W-:-:S12]  /*4f70*/  IMAD.MOV.U32 R21, RZ, RZ, -0x1 ;  /* 0xffffffffff157424 */ /* 0x000fd800078e00ff */
[----:B------:R-:W-:Y:S05]  /*4f80*/  WARPSYNC.COLLECTIVE R21, `(.L_x_159) ;  /* 0x0000000015087348 */ /* 0x000fea0003c00000 */
[----:B------:R-:W-:Y:S01]  /*4f90*/  VOTE.ANY P0, P0 ;  /* 0x0000000000ff7806 */ /* 0x000fe20000000100 */
[----:B------:R-:W-:-:S12]  /*4fa0*/  ENDCOLLECTIVE ;  /* 0x000000000000791b */ /* 0x000fd80003800000 */
.L_x_159:
[----:B------:R-:W-:Y:S05]  /*4fb0*/  BSYNC B0 ;  /* 0x0000000000007941 */ /* 0x000fea0003800000 */
.L_x_158:
[----:B------:R-:W-:Y:S05]  /*4fc0*/  BRA `(.L_x_160) ;  /* 0xffffffe000ec7947 */ /* 0x000fea000383ffff */
.L_x_117:
[----:B------:R-:W0:Y:S01]  /*4fd0*/  S2R R26, SR_GEMASK ;  /* 0x00000000001a7919 */ /* 0x000e220000003c00 */
[----:B------:R-:W-:Y:S01]  /*4fe0*/  BSSY B0, `(.L_x_161) ;  /* 0x0000006000007945 */ /* 0x000fe20003800000 */
[----:B------:R-:W-:Y:S01]  /*4ff0*/  PLOP3.LUT P0, PT, P0, PT, PT, 0x8, 0x80 ;  /* 0x000000000080781c */ /* 0x000fe2000070e170 */
[----:B------:R-:W-:-:S12]  /*5000*/  IMAD.MOV.U32 R21, RZ, RZ, -0x1 ;  /* 0xffffffffff157424 */ /* 0x000fd800078e00ff */
[----:B0-----:R-:W-:Y:S05]  /*5010*/  WARPSYNC.COLLECTIVE R21, `(.L_x_162) ;  /* 0x0000000015087348 */ /* 0x001fea0003c00000 */
[----:B------:R-:W-:Y:S01]  /*5020*/  VOTE.ANY R21, PT, P0 ;  /* 0x0000000000157806 */ /* 0x000fe200000e0100 */
[----:B0-----:R-:W-:Y:S06]  /*5030*/  ENDCOLLECTIVE ;  /* 0x000000000000791b */ /* 0x001fec0003800000 */
.L_x_162:
[----:B------:R-:W-:Y:S05]  /*5040*/  BSYNC B0 ;  /* 0x0000000000007941 */ /* 0x000fea0003800000 */
.L_x_161:
[----:B------:R-:W-:Y:S01]  /*5050*/  LOP3.LUT R21, R21, 0x80000000, R26, 0xec, !PT ;  /* 0x8000000015157812 */ /* 0x000fe200078eec1a */
[----:B------:R-:W-:-:S04]  /*5060*/  IMAD.MOV.U32 R17, RZ, RZ, 0x1 ;  /* 0x00000001ff117424 */ /* 0x000fc800078e00ff */
        /* <DEDUP_REMOVED lines=8> */
.L_x_163:
[----:B------:R-:W-:Y:S01]  /*50f0*/  ISETP.GE.AND P0, PT, R38, R20, PT ;  /* 0x000000142600720c */ /* 0x000fe20003f06270 */
[----:B------:R-:W-:-:S03]  /*5100*/  IMAD.MOV.U32 R17, RZ, RZ, 0x2 ;  /* 0x00000002ff117424 */ /* 0x000fc600078e00ff */
[----:B------:R-:W-:-:S05]  /*5110*/  SEL R22, R22, RZ, !P0 ;  /* 0x000000ff16167207 */ /* 0x000fca0004000000 */
[----:B------:R-:W-:Y:S02]  /*5120*/  IMAD.IADD R43, R22, 0x1, R19 ;  /* 0x00000001162b7824 */ /* 0x000fe400078e0213 */
[----:B------:R-:W-:Y:S02]  /*5130*/  VIADD R19, R38, 0x2 ;  /* 0x0000000226137836 */ /* 0x000fe40000000000 */
[----:B------:R-:W-:-:S03]  /*5140*/  IMAD.MOV.U32 R16, RZ, RZ, R43 ;  /* 0x000000ffff107224 */ /* 0x000fc600078e002b */
[----:B------:R-:W-:Y:S01]  /*5150*/  ISETP.GT.AND P0, PT, R19, R20, PT ;  /* 0x000000141300720c */ /* 0x000fe20003f04270 */
[----:B------:R-:W-:-:S12]  /*5160*/  VIADD R19, R38, 0x4 ;  /* 0x0000000426137836 */ /* 0x000fd80000000000 */
[----:B------:R-:W-:Y:S05]  /*5170*/  WARPSYNC.COLLECTIVE R21, `(.L_x_164) ;  /* 0x0000000015087348 */ /* 0x000fea0003c00000 */
[----:B------:R0:W1:Y:S02]  /*5180*/  SHFL.DOWN P3, R22, R16, R17, R20 ;  /* 0x0800001110167389 */ /* 0x0000640000060014 */
[----:B01----:R-:W-:Y:S05]  /*5190*/  ENDCOLLECTIVE ;  /* 0x000000000000791b */ /* 0x003fea0003800000 */
.L_x_164:
[----:B------:R-:W-:Y:S01]  /*51a0*/  IMAD.MOV.U32 R17, RZ, RZ, 0x4 ;  /* 0x00000004ff117424 */ /* 0x000fe200078e00ff */
[----:B------:R-:W-:Y:S02]  /*51b0*/  SEL R22, R22, RZ, !P0 ;  /* 0x000000ff16167207 */ /* 0x000fe40004000000 */
[----:B------:R-:W-:-:S03]  /*51c0*/  ISETP.GT.AND P0, PT, R19, R20, PT ;  /* 0x000000141300720c */ /* 0x000fc60003f04270 */
[----:B------:R-:W-:Y:S02]  /*51d0*/  IMAD.IADD R45, R43, 0x1, R22 ;  /* 0x000000012b2d7824 */ /* 0x000fe400078e0216 */
[----:B------:R-:W-:Y:S02]  /*51e0*/  VIADD R43, R38, 0x8 ;  /* 0x00000008262b7836 */ /* 0x000fe40000000000 */
[----:B------:R-:W-:-:S07]  /*51f0*/  IMAD.MOV.U32 R16, RZ, RZ, R45 ;  /* 0x000000ffff107224 */ /* 0x000fce00078e002d */
[----:B------:R-:W-:Y:S05]  /*5200*/  WARPSYNC.COLLECTIVE R21, `(.L_x_165) ;  /* 0x0000000015087348 */ /* 0x000fea0003c00000 */
[----:B------:R0:W1:Y:S02]  /*5210*/  SHFL.DOWN P3, R22, R16, R17, R20 ;  /* 0x0800001110167389 */ /* 0x0000640000060014 */
[----:B01----:R-:W-:Y:S05]  /*5220*/  ENDCOLLECTIVE ;  /* 0x000000000000791b */ /* 0x003fea0003800000 */
.L_x_165:
        /* <DEDUP_REMOVED lines=9> */
.L_x_166:
[----:B------:R-:W-:Y:S01]  /*52c0*/  IMAD.MOV.U32 R17, RZ, RZ, 0x10 ;  /* 0x00000010ff117424 */ /* 0x000fe200078e00ff */
[----:B------:R-:W-:Y:S02]  /*52d0*/  SEL R22, R22, RZ, !P0 ;  /* 0x000000ff16167207 */ /* 0x000fe40004000000 */
[----:B------:R-:W-:-:S03]  /*52e0*/  ISETP.NE.AND P0, PT, R18, 0x65, PT ;  /* 0x000000651200780c */ /* 0x000fc60003f05270 */
[----:B------:R-:W-:Y:S02]  /*52f0*/  IMAD.IADD R43, R19, 0x1, R22 ;  /* 0x00000001132b7824 */ /* 0x000fe400078e0216 */
[----:B------:R-:W-:Y:S02]  /*5300*/  VIADD R19, R38, 0x10 ;  /* 0x0000001026137836 */ /* 0x000fe40000000000 */
[----:B------:R-:W-:-:S03]  /*5310*/  IMAD.MOV.U32 R16, RZ, RZ, R43 ;  /* 0x000000ffff107224 */ /* 0x000fc600078e002b */
[----:B------:R-:W-:-:S13]  /*5320*/  ISETP.GT.AND P2, PT, R19, R20, PT ;  /* 0x000000141300720c */ /* 0x000fda0003f44270 */
[----:B------:R-:W-:Y:S05]  /*5330*/  WARPSYNC.COLLECTIVE R21, `(.L_x_167) ;  /* 0x0000000015087348 */ /* 0x000fea0003c00000 */
[----:B------:R0:W1:Y:S02]  /*5340*/  SHFL.DOWN P3, R22, R16, R17, R20 ;  /* 0x0800001110167389 */ /* 0x0000640000060014 */
[----:B01----:R-:W-:Y:S05]  /*5350*/  ENDCOLLECTIVE ;  /* 0x000000000000791b */ /* 0x003fea0003800000 */
.L_x_167:
[----:B------:R-:W-:Y:S05]  /*5360*/  WARPSYNC.COLLECTIVE R21, `(.L_x_168) ;  /* 0x0000000015087348 */ /* 0x000fea0003c00000 */
[----:B------:R-:W-:Y:S01]  /*5370*/  VOTE.ALL P0, P0 ;  /* 0x0000000000ff7806 */ /* 0x000fe20000000000 */
[----:B------:R-:W-:-:S12]  /*5380*/  ENDCOLLECTIVE ;  /* 0x000000000000791b */ /* 0x000fd80003800000 */
.L_x_168:
[----:B------:R-:W-:Y:S02]  /*5390*/  IADD3 R44, P3, PT, R44, 0x100, RZ ;  /* 0x000001002c2c7810 */ /* 0x000fe40007f7e0ff */
[----:B------:R-:W-:-:S03]  /*53a0*/  SEL R22, R22, RZ, !P2 ;  /* 0x000000ff16167207 */ /* 0x000fc60005000000 */
[----:B------:R-:W-:Y:S02]  /*53b0*/  IMAD.X R45, RZ, RZ, R45, P3 ;  /* 0x000000ffff2d7224 */ /* 0x000fe400018e062d */
[----:B------:R-:W-:Y:S01]  /*53c0*/  IMAD.IADD R46, R43, 0x1, R22 ;  /* 0x000000012b2e7824 */ /* 0x000fe200078e0216 */
[----:B------:R-:W-:Y:S06]  /*53d0*/  BRA `(.L_x_169) ;  /* 0xffffffe000847947 */ /* 0x000fec000383ffff */
.L_x_119:
[----:B------:R-:W-:Y:S01]  /*53e0*/  BSSY B0, `(.L_x_170) ;  /* 0x0000006000007945 */ /* 0x000fe20003800000 */
[----:B------:R-:W-:Y:S01]  /*53f0*/  PLOP3.LUT P0, PT, P0, PT, PT, 0x8, 0x80 ;  /* 0x000000000080781c */ /* 0x000fe2000070e170 */
[----:B------:R-:W-:-:S12]  /*5400*/  IMAD.MOV.U32 R21, RZ, RZ, -0x1 ;  /* 0xffffffffff157424 */ /* 0x000fd800078e00ff */
[----:B------:R-:W-:Y:S05]  /*5410*/  WARPSYNC.COLLECTIVE R21, `(.L_x_171) ;  /* 0x0000000015087348 */ /* 0x000fea0003c00000 */
[----:B------:R-:W-:Y:S01]  /*5420*/  VOTE.ANY P0, P0 ;  /* 0x0000000000ff7806 */ /* 0x000fe20000000100 */
[----:B------:R-:W-:-:S12]  /*5430*/  ENDCOLLECTIVE ;  /* 0x000000000000791b */ /* 0x000fd80003800000 */
.L_x_171:
[----:B------:R-:W-:Y:S05]  /*5440*/  BSYNC B0 ;  /* 0x0000000000007941 */ /* 0x000fea0003800000 */
.L_x_170:
[----:B------:R-:W-:Y:S05]  /*5450*/  BRA `(.L_x_172) ;  /* 0xffffffe0008c7947 */ /* 0x000fea000383ffff */
.L_x_121:
[----:B------:R-:W-:Y:S01]  /*5460*/  BSSY B0, `(.L_x_173) ;  /* 0x0000006000007945 */ /* 0x000fe20003800000 */
[----:B------:R-:W-:Y:S01]  /*5470*/  PLOP3.LUT P0, PT, P0, PT, PT, 0x8, 0x80 ;  /* 0x000000000080781c */ /* 0x000fe2000070e170 */
[----:B------:R-:W-:-:S12]  /*5480*/  IMAD.MOV.U32 R21, RZ, RZ, -0x1 ;  /* 0xffffffffff157424 */ /* 0x000fd800078e00ff */
[----:B------:R-:W-:Y:S05]  /*5490*/  WARPSYNC.COLLECTIVE R21, `(.L_x_174) ;  /* 0x0000000015087348 */ /* 0x000fea0003c00000 */
[----:B------:R-:W-:Y:S01]  /*54a0*/  VOTE.ANY P0, P0 ;  /* 0x0000000000ff7806 */ /* 0x000fe20000000100 */
[----:B------:R-:W-:-:S12]  /*54b0*/  ENDCOLLECTIVE ;  /* 0x000000000000791b */ /* 0x000fd80003800000 */
.L_x_174:
[----:B------:R-:W-:Y:S05]  /*54c0*/  BSYNC B0 ;  /* 0x0000000000007941 */ /* 0x000fea0003800000 */
.L_x_173:
[----:B------:R-:W-:Y:S05]  /*54d0*/  BRA `(.L_x_175) ;  /* 0xffffffe000e07947 */ /* 0x000fea000383ffff */
.L_x_123:
[----:B------:R-:W-:Y:S01]  /*54e0*/  BSSY B0, `(.L_x_176) ;  /* 0x0000006000007945 */ /* 0x000fe20003800000 */
[----:B------:R-:W-:Y:S01]  /*54f0*/  PLOP3.LUT P0, PT, P0, PT, PT, 0x8, 0x80 ;  /* 0x000000000080781c */ /* 0x000fe2000070e170 */
[----:B------:R-:W-:-:S12]  /*5500*/  IMAD.MOV.U32 R21, RZ, RZ, -0x1 ;  /* 0xffffffffff157424 */ /* 0x000fd800078e00ff */
[----:B------:R-:W-:Y:S05]  /*5510*/  WARPSYNC.COLLECTIVE R21, `(.L_x_177) ;  /* 0x0000000015087348 */ /* 0x000fea0003c00000 */
[----:B------:R-:W-:Y:S01]  /*5520*/  VOTE.ANY R21, PT, P0 ;  /* 0x0000000000157806 */ /* 0x000fe200000e0100 */
[----:B------:R-:W-:Y:S06]  /*5530*/  ENDCOLLECTIVE ;  /* 0x000000000000791b */ /* 0x000fec0003800000 */
.L_x_177:
[----:B------:R-:W-:Y:S05]  /*5540*/  BSYNC B0 ;  /* 0x0000000000007941 */ /* 0x000fea0003800000 */
.L_x_176:
        /* <DEDUP_REMOVED lines=11> */
.L_x_178:
        /* <DEDUP_REMOVED lines=11> */
.L_x_179:
        /* <DEDUP_REMOVED lines=9> */
.L_x_180:
        /* <DEDUP_REMOVED lines=8> */
.L_x_181:
        /* <DEDUP_REMOVED lines=9> */
.L_x_182:
[----:B------:R-:W-:Y:S02]  /*5850*/  SEL R22, R22, RZ, !P0 ;  /* 0x000000ff16167207 */ /* 0x000fe40004000000 */
[----:B------:R-:W-:Y:S02]  /*5860*/  ISETP.NE.AND P0, PT, R18, 0x65, PT ;  /* 0x000000651200780c */ /* 0x000fe40003f05270 */
[----:B------:R-:W-:-:S11]  /*5870*/  IADD3 R46, PT, PT, R47, R22, R46 ;  /* 0x000000162f2e7210 */ /* 0x000fd60007ffe02e */
[----:B------:R-:W-:Y:S05]  /*5880*/  WARPSYNC.COLLECTIVE R21, `(.L_x_183) ;  /* 0x0000000015087348 */ /* 0x000fea0003c00000 */
[----:B------:R-:W-:Y:S01]  /*5890*/  VOTE.ALL P0, P0 ;  /* 0x0000000000ff7806 */ /* 0x000fe20000000000 */
[----:B------:R-:W-:-:S12]  /*58a0*/  ENDCOLLECTIVE ;  /* 0x000000000000791b */ /* 0x000fd80003800000 */
.L_x_183:
[----:B------:R-:W-:Y:S05]  /*58b0*/  BRA `(.L_x_184) ;  /* 0xffffffe000787947 */ /* 0x000fea000383ffff */
.L_x_185:
        /* <DEDUP_REMOVED lines=12> */
.L_x_211:


//--------------------- .text._ZN3cub18CUB_300001_SM_10006detail4scan20DeviceScanInitKernelINS0_13ScanTileStateIiLb1EEEEEvT_i --------------------------
	.section	.text._ZN3cub18CUB_300001_SM_10006detail4scan20DeviceScanInitKernelINS0_13ScanTileStateIiLb1EEEEEvT_i,"ax",@progbits
	.align	128
        .global         _ZN3cub18CUB_300001_SM_10006detail4scan20DeviceScanInitKernelINS0_13ScanTileStateIiLb1EEEEEvT_i
        .type           _ZN3cub18CUB_300001_SM_10006detail4scan20DeviceScanInitKernelINS0_13ScanTileStateIiLb1EEEEEvT_i,@function
        .size           _ZN3cub18CUB_300001_SM_10006detail4scan20DeviceScanInitKernelINS0_13ScanTileStateIiLb1EEEEEvT_i,(.L_x_212 - _ZN3cub18CUB_300001_SM_10006detail4scan20DeviceScanInitKernelINS0_13ScanTileStateIiLb1EEEEEvT_i)
        .other          _ZN3cub18CUB_300001_SM_10006detail4scan20DeviceScanInitKernelINS0_13ScanTileStateIiLb1EEEEEvT_i,@"STO_CUDA_ENTRY STV_DEFAULT"
_ZN3cub18CUB_300001_SM_10006detail4scan20DeviceScanInitKernelINS0_13ScanTileStateIiLb1EEEEEvT_i:
.text._ZN3cub18CUB_300001_SM_10006detail4scan20DeviceScanInitKernelINS0_13ScanTileStateIiLb1EEEEEvT_i:
[----:B------:R-:W-:Y:S01]  /*0000*/  LDC R1, c[0x0][0x37c] ;  /* 0x0000df00ff017b82 */ /* 0x000fe20000000800 */
[----:B------:R-:W0:Y:S07]  /*0010*/  S2R R0, SR_TID.X ;  /* 0x0000000000007919 */ /* 0x000e2e0000002100 */
[----:B------:R-:W1:Y:S01]  /*0020*/  S2UR UR6, SR_CTAID.X ;  /* 0x00000000000679c3 */ /* 0x000e620000002500 */
[----:B------:R-:W2:Y:S07]  /*0030*/  LDCU UR4, c[0x0][0x388] ;  /* 0x00007100ff0477ac */ /* 0x000eae0008000800 */
[----:B------:R-:W1:Y:S01]  /*0040*/  LDC R5, c[0x0][0x360] ;  /* 0x0000d800ff057b82 */ /* 0x000e620000000800 */
[----:B0-----:R-:W-:Y:S01]  /*0050*/  ISETP.GT.U32.AND P0, PT, R0, 0x1f, PT ;  /* 0x0000001f0000780c */ /* 0x001fe20003f04070 */
[----:B-1----:R-:W-:-:S03]  /*0060*/  IMAD R5, R5, UR6, R0 ;  /* 0x0000000605057c24 */ /* 0x002fc6000f8e0200 */
[----:B------:R-:W-:Y:S02]  /*0070*/  ISETP.NE.OR P0, PT, RZ, UR6, P0 ;  /* 0x00000006ff007c0c */ /* 0x000fe40008705670 */
[----:B--2---:R-:W-:Y:S01]  /*0080*/  ISETP.GE.AND P1, PT, R5, UR4, PT ;  /* 0x0000000405007c0c */ /* 0x004fe2000bf26270 */
[----:B------:R-:W0:-:S12]  /*0090*/  LDCU.64 UR4, c[0x0][0x358] ;  /* 0x00006b00ff0477ac */ /* 0x000e180008000a00 */
[----:B------:R-:W1:Y:S01]  /*00a0*/  @!P1 LDC.64 R2, c[0x0][0x380] ;  /* 0x0000e000ff029b82 */ /* 0x000e620000000a00 */
[----:B------:R-:W-:Y:S01]  /*00b0*/  @!P1 MOV R4, 0x63 ;  /* 0x0000006300049802 */ /* 0x000fe20000000f00 */
[----:B-1----:R-:W-:-:S04]  /*00c0*/  @!P1 IMAD.WIDE R2, R5, 0x8, R2 ;  /* 0x0000000805029825 */ /* 0x002fc800078e0202 */
[----:B------:R-:W-:-:S05]  /*00d0*/  HFMA2 R5, -RZ, RZ, 0, 0 ;  /* 0x00000000ff057431 */ /* 0x000fca00000001ff */
[----:B0-----:R0:W-:Y:S01]  /*00e0*/  @!P1 STG.E.64 desc[UR4][R2.64+0x100], R4 ;  /* 0x0001000402009986 */ /* 0x0011e2000c101b04 */
[----:B------:R-:W-:Y:S05]  /*00f0*/  @P0 EXIT ;  /* 0x000000000000094d */ /* 0x000fea0003800000 */
[----:B0-----:R-:W0:Y:S02]  /*0100*/  LDC.64 R2, c[0x0][0x380] ;  /* 0x0000e000ff027b82 */ /* 0x001e240000000a00 */
[----:B0-----:R-:W-:-:S05]  /*0110*/  IMAD.WIDE.U32 R2, R0, 0x8, R2 ;  /* 0x0000000800027825 */ /* 0x001fca00078e0002 */
[----:B------:R-:W-:Y:S01]  /*0120*/  STG.E.64 desc[UR4][R2.64], RZ ;  /* 0x000000ff02007986 */ /* 0x000fe2000c101b04 */
[----:B------:R-:W-:Y:S05]  /*0130*/  EXIT ;  /* 0x000000000000794d */ /* 0x000fea0003800000 */
.L_x_186:
        /* <DEDUP_REMOVED lines=12> */
.L_x_212:


//--------------------- .text._ZN3cub18CUB_300001_SM_10006detail11EmptyKernelIvEEvv --------------------------
	.section	.text._ZN3cub18CUB_300001_SM_10006detail11EmptyKernelIvEEvv,"ax",@progbits
	.align	128
        .global         _ZN3cub18CUB_300001_SM_10006detail11EmptyKernelIvEEvv
        .type           _ZN3cub18CUB_300001_SM_10006detail11EmptyKernelIvEEvv,@function
        .size           _ZN3cub18CUB_300001_SM_10006detail11EmptyKernelIvEEvv,(.L_x_213 - _ZN3cub18CUB_300001_SM_10006detail11EmptyKernelIvEEvv)
        .other          _ZN3cub18CUB_300001_SM_10006detail11EmptyKernelIvEEvv,@"STO_CUDA_ENTRY STV_DEFAULT"
_ZN3cub18CUB_300001_SM_10006detail11EmptyKernelIvEEvv:
.text._ZN3cub18CUB_300001_SM_10006detail11EmptyKernelIvEEvv:
[----:B------:R-:W-:Y:S01]  /*0000*/  LDC R1, c[0x0][0x37c] ;  /* 0x0000df00ff017b82 */ /* 0x000fe20000000800 */
[----:B------:R-:W-:Y:S05]  /*0010*/  EXIT ;  /* 0x000000000000794d */ /* 0x000fea0003800000 */
.L_x_187:
        /* <DEDUP_REMOVED lines=14> */
.L_x_213:


//--------------------- .text._Z3genPjiS_iS_Pi    --------------------------
	.section	.text._Z3genPjiS_iS_Pi,"ax",@progbits
	.align	128
        .global         _Z3genPjiS_iS_Pi
        .type           _Z3genPjiS_iS_Pi,@function
        .size           _Z3genPjiS_iS_Pi,(.L_x_214 - _Z3genPjiS_iS_Pi)
        .other          _Z3genPjiS_iS_Pi,@"STO_CUDA_ENTRY STV_DEFAULT"
_Z3genPjiS_iS_Pi:
.text._Z3genPjiS_iS_Pi:
[----:B------:R-:W-:Y:S01]  /*0000*/  LDC R1, c[0x0][0x37c] ;  /* 0x0000df00ff017b82 */ /* 0x000fe20000000800 */
[----:B------:R-:W0:Y:S07]  /*0010*/  S2R R7, SR_TID.X ;  /* 0x0000000000077919 */ /* 0x000e2e0000002100 */
[----:B------:R-:W0:Y:S01]  /*0020*/  LDC R10, c[0x0][0x398] ;  /* 0x0000e600ff0a7b82 */ /* 0x000e220000000800 */
[----:B------:R-:W1:Y:S01]  /*0030*/  LDCU.64 UR6, c[0x0][0x358] ;  /* 0x00006b00ff0677ac */ /* 0x000e620008000a00 */
[----:B------:R-:W-:Y:S06]  /*0040*/  BSSY.RECONVERGENT B0, `(.L_x_188) ;  /* 0x0000011000007945 */ /* 0x000fec0003800200 */
[----:B------:R-:W2:Y:S08]  /*0050*/  S2UR UR4, SR_CTAID.X ;  /* 0x00000000000479c3 */ /* 0x000eb00000002500 */
[----:B------:R-:W2:Y:S01]  /*0060*/  LDC R8, c[0x0][0x360] ;  /* 0x0000d800ff087b82 */ /* 0x000ea20000000800 */
[----:B0-----:R-:W-:Y:S01]  /*0070*/  ISETP.GE.AND P0, PT, R7, R10, PT ;  /* 0x0000000a0700720c */ /* 0x001fe20003f06270 */
[----:B--2---:R-:W-:-:S12]  /*0080*/  IMAD R0, R8, UR4, R7 ;  /* 0x0000000408007c24 */ /* 0x004fd8000f8e0207 */
[----:B-1----:R-:W-:Y:S05]  /*0090*/  @P0 BRA `(.L_x_189) ;  /* 0x00000000002c0947 */ /* 0x002fea0003800000 */
[----:B------:R-:W0:Y:S01]  /*00a0*/  S2R R3, SR_CgaCtaId ;  /* 0x0000000000037919 */ /* 0x000e220000008800 */
[----:B------:R-:W1:Y:S01]  /*00b0*/  LDC.64 R4, c[0x0][0x390] ;  /* 0x0000e400ff047b82 */ /* 0x000e620000000a00 */
[----:B------:R-:W-:-:S04]  /*00c0*/  MOV R2, 0x400 ;  /* 0x0000040000027802 */ /* 0x000fc80000000f00 */
[----:B0-----:R-:W-:-:S07]  /*00d0*/  LEA R6, R3, R2, 0x18 ;  /* 0x0000000203067211 */ /* 0x001fce00078ec0ff */
.L_x_190:
[----:B01----:R-:W-:-:S06]  /*00e0*/  IMAD.WIDE R2, R7, 0x4, R4 ;  /* 0x0000000407027825 */ /* 0x003fcc00078e0204 */
[----:B------:R-:W2:Y:S01]  /*00f0*/  LDG.E R2, desc[UR6][R2.64] ;  /* 0x0000000602027981 */ /* 0x000ea2000c1e1900 */
[----:B------:R-:W-:Y:S02]  /*0100*/  IMAD R9, R7, 0x4, R6 ;  /* 0x0000000407097824 */ /* 0x000fe400078e0206 */
[----:B------:R-:W-:-:S05]  /*0110*/  IMAD.IADD R7, R8, 0x1, R7 ;  /* 0x0000000108077824 */ /* 0x000fca00078e0207 */
[----:B------:R-:W-:Y:S01]  /*0120*/  ISETP.GE.AND P0, PT, R7, R10, PT ;  /* 0x0000000a0700720c */ /* 0x000fe20003f06270 */
[----:B--2---:R0:W-:-:S12]  /*0130*/  STS [R9], R2 ;  /* 0x0000000209007388 */ /* 0x0041d80000000800 */
[----:B------:R-:W-:Y:S05]  /*0140*/  @!P0 BRA `(.L_x_190) ;  /* 0xfffffffc00e48947 */ /* 0x000fea000383ffff */
.L_x_189:
[----:B------:R-:W-:Y:S05]  /*0150*/  BSYNC.RECONVERGENT B0 ;  /* 0x0000000000007941 */ /* 0x000fea0003800200 */
.L_x_188:
[----:B------:R-:W1:Y:S01]  /*0160*/  LDCU UR4, c[0x0][0x388] ;  /* 0x00007100ff0477ac */ /* 0x000e620008000800 */
[----:B------:R-:W-:Y:S01]  /*0170*/  BAR.SYNC.DEFER_BLOCKING 0x0 ;  /* 0x0000000000007b1d */ /* 0x000fe20000010000 */
[----:B------:R-:W-:-:S04]  /*0180*/  ISETP.GE.AND P0, PT, R10, 0x1, PT ;  /* 0x000000010a00780c */ /* 0x000fc80003f06270 */
[----:B-1----:R-:W-:-:S13]  /*0190*/  ISETP.GE.OR P0, PT, R0, UR4, !P0 ;  /* 0x0000000400007c0c */ /* 0x002fda000c706670 */
[----:B------:R-:W-:Y:S05]  /*01a0*/  @P0 EXIT ;  /* 0x000000000000094d */ /* 0x000fea0003800000 */
[----:B------:R-:W1:Y:S01]  /*01b0*/  LDCU UR4, c[0x0][0x370] ;  /* 0x00006e00ff0477ac */ /* 0x000e620008000800 */
[C---:B0-----:R-:W-:Y:S02]  /*01c0*/  LOP3.LUT R2, R10.reuse, 0x7, RZ, 0xc0, !PT ;  /* 0x000000070a027812 */ /* 0x041fe400078ec0ff */
[----:B------:R-:W-:-:S03]  /*01d0*/  LOP3.LUT R4, R10, 0x3, RZ, 0xc0, !PT ;  /* 0x000000030a047812 */ /* 0x000fc600078ec0ff */
[----:B------:R-:W-:-:S05]  /*01e0*/  VIADD R3, R2, 0xffffffff ;  /* 0xffffffff02037836 */ /* 0x000fca0000000000 */
[----:B------:R-:W-:Y:S02]  /*01f0*/  ISETP.GE.U32.AND P0, PT, R3, 0x3, PT ;  /* 0x000000030300780c */ /* 0x000fe40003f06070 */
[----:B------:R-:W-:Y:S01]  /*0200*/  LOP3.LUT R3, R10, 0x7ffffff8, RZ, 0xc0, !PT ;  /* 0x7ffffff80a037812 */ /* 0x000fe200078ec0ff */
[----:B-1----:R-:W-:-:S04]  /*0210*/  IMAD R5, R8, UR4, RZ ;  /* 0x0000000408057c24 */ /* 0x002fc8000f8e02ff */
[----:B------:R-:W-:-:S07]  /*0220*/  IMAD.MOV R6, RZ, RZ, -R3 ;  /* 0x000000ffff067224 */ /* 0x000fce00078e0a03 */
.L_x_196:
[----:B012---:R-:W0:Y:S01]  /*0230*/  LDC.64 R8, c[0x0][0x380] ;  /* 0x0000e000ff087b82 */ /* 0x007e220000000a00 */
[----:B------:R-:W1:Y:S01]  /*0240*/  LDCU UR4, c[0x0][0x398] ;  /* 0x00007300ff0477ac */ /* 0x000e620008000800 */
[----:B------:R-:W2:Y:S06]  /*0250*/  LDCU UR5, c[0x0][0x388] ;  /* 0x00007100ff0577ac */ /* 0x000eac0008000800 */
[----:B------:R-:W3:Y:S01]  /*0260*/  LDC.64 R10, c[0x0][0x3a8] ;  /* 0x0000ea00ff0a7b82 */ /* 0x000ee20000000a00 */
[----:B0-----:R-:W-:-:S05]  /*0270*/  IMAD.WIDE R8, R0, 0x4, R8 ;  /* 0x0000000400087825 */ /* 0x001fca00078e0208 */
[----:B-----5:R0:W5:Y:S01]  /*0280*/  LDG.E R7, desc[UR6][R8.64] ;  /* 0x0000000608077981 */ /* 0x020162000c1e1900 */
[----:B---3--:R-:W-:-:S05]  /*0290*/  IMAD.WIDE R10, R0, 0x4, R10 ;  /* 0x00000004000a7825 */ /* 0x008fca00078e020a */
[----:B------:R0:W5:Y:S01]  /*02a0*/  LDG.E R29, desc[UR6][R10.64] ;  /* 0x000000060a1d7981 */ /* 0x000162000c1e1900 */
[----:B-1----:R-:W-:Y:S01]  /*02b0*/  UISETP.GE.U32.AND UP0, UPT, UR4, 0x8, UPT ;  /* 0x000000080400788c */ /* 0x002fe2000bf06070 */
[----:B------:R-:W-:Y:S02]  /*02c0*/  IMAD.IADD R0, R5, 0x1, R0 ;  /* 0x0000000105007824 */ /* 0x000fe400078e0200 */
[----:B------:R-:W-:-:S03]  /*02d0*/  HFMA2 R20, -RZ, RZ, 0, 0 ;  /* 0x00000000ff147431 */ /* 0x000fc600000001ff */
[----:B--2---:R-:W-:-:S03]  /*02e0*/  ISETP.GE.AND P1, PT, R0, UR5, PT ;  /* 0x0000000500007c0c */ /* 0x004fc6000bf26270 */
[----:B0-----:R-:W-:Y:S10]  /*02f0*/  BRA.U !UP0, `(.L_x_191) ;  /* 0x0000000508147547 */ /* 0x001ff4000b800000 */
[----:B------:R-:W0:Y:S01]  /*0300*/  S2UR UR5, SR_CgaCtaId ;  /* 0x00000000000579c3 */ /* 0x000e220000008800 */
[----:B------:R-:W-:Y:S01]  /*0310*/  UMOV UR4, 0x400 ;  /* 0x0000040000047882 */ /* 0x000fe20000000000 */
[----:B------:R-:W-:Y:S01]  /*0320*/  IMAD.MOV.U32 R17, RZ, RZ, R6 ;  /* 0x000000ffff117224 */ /* 0x000fe200078e0006 */
[----:B0-----:R-:W-:-:S04]  /*0330*/  ULEA UR4, UR5, UR4, 0x18 ;  /* 0x0000000405047291 */ /* 0x001fc8000f8ec0ff */
[----:B------:R-:W-:-:S06]  /*0340*/  UIADD3 UR4, UPT, UPT, UR4, 0x10, URZ ;  /* 0x0000001004047890 */ /* 0x000fcc000fffe0ff */
[----:B------:R-:W-:-:S07]  /*0350*/  IMAD.U32 R16, RZ, RZ, UR4 ;  /* 0x00000004ff107e24 */ /* 0x000fce000f8e00ff */
.L_x_192:
[----:B-1----:R-:W0:Y:S01]  /*0360*/  LDS.128 R8, [R16+-0x10] ;  /* 0xfffff00010087984 */ /* 0x002e220000000c00 */
[----:B-----5:R-:W-:Y:S02]  /*0370*/  VIADD R27, R29, 0x1 ;  /* 0x000000011d1b7836 */ /* 0x020fe40000000000 */
[----:B------:R-:W-:Y:S01]  /*0380*/  VIADD R17, R17, 0x8 ;  /* 0x0000000811117836 */ /* 0x000fe20000000000 */
[----:B------:R1:W2:Y:S02]  /*0390*/  LDS.128 R12, [R16] ;  /* 0x00000000100c7984 */ /* 0x0002a40000000c00 */
[----:B-1----:R-:W-:Y:S02]  /*03a0*/  IADD3 R16, PT, PT, R16, 0x20, RZ ;  /* 0x0000002010107810 */ /* 0x002fe40007ffe0ff */
[-C--:B0-----:R-:W-:Y:S02]  /*03b0*/  LOP3.LUT P3, RZ, R8, R7.reuse, RZ, 0xc0, !PT ;  /* 0x0000000708ff7212 */ /* 0x081fe4000786c0ff */
[----:B------:R-:W-:-:S02]  /*03c0*/  LOP3.LUT P4, RZ, R9, R7, RZ, 0xc0, !PT ;  /* 0x0000000709ff7212 */ /* 0x000fc4000788c0ff */
[-C--:B------:R-:W-:Y:S02]  /*03d0*/  LOP3.LUT P5, RZ, R10, R7.reuse, RZ, 0xc0, !PT ;  /* 0x000000070aff7212 */ /* 0x080fe400078ac0ff */
[-C--:B------:R-:W-:Y:S02]  /*03e0*/  LOP3.LUT P2, RZ, R11, R7.reuse, RZ, 0xc0, !PT ;  /* 0x000000070bff7212 */ /* 0x080fe4000784c0ff */
[----:B--2---:R-:W-:-:S05]  /*03f0*/  LOP3.LUT P6, RZ, R14, R7, RZ, 0xc0, !PT ;  /* 0x000000070eff7212 */ /* 0x004fca00078cc0ff */
[----:B------:R-:W0:Y:S01]  /*0400*/  @!P3 LDC.64 R18, c[0x0][0x3a0] ;  /* 0x0000e800ff12bb82 */ /* 0x000e220000000a00 */
[----:B------:R-:W-:Y:S01]  /*0410*/  @P3 IMAD.MOV R27, RZ, RZ, R29 ;  /* 0x000000ffff1b3224 */ /* 0x000fe200078e021d */
[-C--:B------:R-:W-:Y:S02]  /*0420*/  @!P3 LOP3.LUT R8, R8, R7.reuse, RZ, 0xfc, !PT ;  /* 0x000000070808b212 */ /* 0x080fe400078efcff */
[-C--:B------:R-:W-:Y:S02]  /*0430*/  @!P4 LOP3.LUT R28, R9, R7.reuse, RZ, 0xfc, !PT ;  /* 0x00000007091cc212 */ /* 0x080fe400078efcff */
[-C--:B------:R-:W-:Y:S02]  /*0440*/  @!P5 LOP3.LUT R10, R10, R7.reuse, RZ, 0xfc, !PT ;  /* 0x000000070a0ad212 */ /* 0x080fe400078efcff */
[----:B------:R-:W1:Y:S01]  /*0450*/  @!P4 LDC.64 R22, c[0x0][0x3a0] ;  /* 0x0000e800ff16cb82 */ /* 0x000e620000000a00 */
[----:B------:R-:W-:-:S07]  /*0460*/  @!P6 LOP3.LUT R14, R14, R7, RZ, 0xfc, !PT ;  /* 0x000000070e0ee212 */ /* 0x000fce00078efcff */
[----:B------:R-:W2:Y:S01]  /*0470*/  @!P5 LDC.64 R20, c[0x0][0x3a0] ;  /* 0x0000e800ff14db82 */ /* 0x000ea20000000a00 */
[----:B0-----:R-:W-:Y:S01]  /*0480*/  @!P3 IMAD.WIDE R24, R29, 0x4, R18 ;  /* 0x000000041d18b825 */ /* 0x001fe200078e0212 */
[----:B------:R-:W-:-:S06]  /*0490*/  IADD3 R29, PT, PT, R27, 0x1, RZ ;  /* 0x000000011b1d7810 */ /* 0x000fcc0007ffe0ff */
[----:B------:R-:W0:Y:S01]  /*04a0*/  @!P2 LDC.64 R18, c[0x0][0x3a0] ;  /* 0x0000e800ff12ab82 */ /* 0x000e220000000a00 */
[----:B------:R-:W-:Y:S01]  /*04b0*/  @P4 IMAD.MOV R29, RZ, RZ, R27 ;  /* 0x000000ffff1d4224 */ /* 0x000fe200078e021b */
[----:B------:R3:W-:Y:S01]  /*04c0*/  @!P3 STG.E desc[UR6][R24.64], R8 ;  /* 0x000000081800b986 */ /* 0x0007e2000c101906 */
[----:B------:R-:W-:Y:S01]  /*04d0*/  LOP3.LUT P3, RZ, R12, R7, RZ, 0xc0, !PT ;  /* 0x000000070cff7212 */ /* 0x000fe2000786c0ff */
[----:B-1----:R-:W-:-:S04]  /*04e0*/  @!P4 IMAD.WIDE R22, R27, 0x4, R22 ;  /* 0x000000041b16c825 */ /* 0x002fc800078e0216 */
[----:B------:R-:W-:Y:S01]  /*04f0*/  VIADD R9, R29, 0x1 ;  /* 0x000000011d097836 */ /* 0x000fe20000000000 */
[----:B------:R-:W-:Y:S01]  /*0500*/  @!P4 STG.E desc[UR6][R22.64], R28 ;  /* 0x0000001c1600c986 */ /* 0x000fe2000c101906 */
[----:B------:R-:W-:Y:S01]  /*0510*/  @P5 IMAD.MOV R9, RZ, RZ, R29 ;  /* 0x000000ffff095224 */ /* 0x000fe200078e021d */
[-C--:B------:R-:W-:Y:S01]  /*0520*/  LOP3.LUT P4, RZ, R15, R7.reuse, RZ, 0xc0, !PT ;  /* 0x000000070fff7212 */ /* 0x080fe2000788c0ff */
[----:B--2---:R-:W-:Y:S01]  /*0530*/  @!P5 IMAD.WIDE R26, R29, 0x4, R20 ;  /* 0x000000041d1ad825 */ /* 0x004fe200078e0214 */
[----:B---3--:R-:W-:-:S03]  /*0540*/  @!P2 LOP3.LUT R24, R11, R7, RZ, 0xfc, !PT ;  /* 0x000000070b18a212 */ /* 0x008fc600078efcff */
[----:B------:R-:W1:Y:S01]  /*0550*/  @!P3 LDC.64 R20, c[0x0][0x3a0] ;  /* 0x0000e800ff14bb82 */ /* 0x000e620000000a00 */
[----:B------:R2:W-:Y:S01]  /*0560*/  @!P5 STG.E desc[UR6][R26.64], R10 ;  /* 0x0000000a1a00d986 */ /* 0x0005e2000c101906 */
[----:B------:R-:W-:Y:S01]  /*0570*/  LOP3.LUT P5, RZ, R13, R7, RZ, 0xc0, !PT ;  /* 0x000000070dff7212 */ /* 0x000fe200078ac0ff */
[----:B0-----:R-:W-:-:S05]  /*0580*/  @!P2 IMAD.WIDE R18, R9, 0x4, R18 ;  /* 0x000000040912a825 */ /* 0x001fca00078e0212 */
[-C--:B------:R-:W-:Y:S01]  /*0590*/  @!P4 LOP3.LUT R15, R15, R7.reuse, RZ, 0xfc, !PT ;  /* 0x000000070f0fc212 */ /* 0x080fe200078efcff */
[----:B------:R0:W-:Y:S01]  /*05a0*/  @!P2 STG.E desc[UR6][R18.64], R24 ;  /* 0x000000181200a986 */ /* 0x0001e2000c101906 */
[C---:B--2---:R-:W-:Y:S01]  /*05b0*/  VIADD R27, R9.reuse, 0x1 ;  /* 0x00000001091b7836 */ /* 0x044fe20000000000 */
[----:B------:R-:W-:Y:S01]  /*05c0*/  @P2 IADD3 R27, PT, PT, R9, RZ, RZ ;  /* 0x000000ff091b2210 */ /* 0x000fe20007ffe0ff */
[----:B------:R-:W2:Y:S03]  /*05d0*/  @!P4 LDC.64 R10, c[0x0][0x3a0] ;  /* 0x0000e800ff0acb82 */ /* 0x000ea60000000a00 */
[----:B------:R-:W-:Y:S02]  /*05e0*/  @!P5 LOP3.LUT R13, R13, R7, RZ, 0xfc, !PT ;  /* 0x000000070d0dd212 */ /* 0x000fe400078efcff */
[----:B------:R-:W-:Y:S01]  /*05f0*/  ISETP.NE.AND P2, PT, R17, RZ, PT ;  /* 0x000000ff1100720c */ /* 0x000fe20003f45270 */
[----:B------:R-:W-:-:S02]  /*0600*/  VIADD R29, R27, 0x1 ;  /* 0x000000011b1d7836 */ /* 0x000fc40000000000 */
[----:B------:R-:W-:Y:S01]  /*0610*/  @P3 IMAD.MOV R29, RZ, RZ, R27 ;  /* 0x000000ffff1d3224 */ /* 0x000fe200078e021b */
[----:B------:R-:W3:Y:S01]  /*0620*/  @!P5 LDC.64 R8, c[0x0][0x3a0] ;  /* 0x0000e800ff08db82 */ /* 0x000ee20000000a00 */
[----:B-1----:R-:W-:Y:S01]  /*0630*/  @!P3 IMAD.WIDE R20, R27, 0x4, R20 ;  /* 0x000000041b14b825 */ /* 0x002fe200078e0214 */
[----:B------:R-:W-:-:S03]  /*0640*/  @!P3 LOP3.LUT R27, R12, R7, RZ, 0xfc, !PT ;  /* 0x000000070c1bb212 */ /* 0x000fc600078efcff */
[----:B------:R-:W-:Y:S02]  /*0650*/  VIADD R25, R29, 0x1 ;  /* 0x000000011d197836 */ /* 0x000fe40000000000 */
[----:B------:R-:W-:Y:S01]  /*0660*/  @P5 IMAD.MOV R25, RZ, RZ, R29 ;  /* 0x000000ffff195224 */ /* 0x000fe200078e021d */
[----:B0-----:R-:W0:Y:S01]  /*0670*/  @!P6 LDC.64 R18, c[0x0][0x3a0] ;  /* 0x0000e800ff12eb82 */ /* 0x001e220000000a00 */
[----:B------:R1:W-:Y:S03]  /*0680*/  @!P3 STG.E desc[UR6][R20.64], R27 ;  /* 0x0000001b1400b986 */ /* 0x0003e6000c101906 */
[----:B------:R-:W-:Y:S01]  /*0690*/  IADD3 R23, PT, PT, R25, 0x1, RZ ;  /* 0x0000000119177810 */ /* 0x000fe20007ffe0ff */
[----:B------:R-:W-:-:S04]  /*06a0*/  @P6 IMAD.MOV R23, RZ, RZ, R25 ;  /* 0x000000ffff176224 */ /* 0x000fc800078e0219 */
[----:B--2---:R-:W-:-:S04]  /*06b0*/  @!P4 IMAD.WIDE R10, R23, 0x4, R10 ;  /* 0x00000004170ac825 */ /* 0x004fc800078e020a */
[----:B---3--:R-:W-:-:S04]  /*06c0*/  @!P5 IMAD.WIDE R8, R29, 0x4, R8 ;  /* 0x000000041d08d825 */ /* 0x008fc800078e0208 */
[----:B------:R-:W-:Y:S01]  /*06d0*/  VIADD R29, R23, 0x1 ;  /* 0x00000001171d7836 */ /* 0x000fe20000000000 */
[----:B------:R1:W-:Y:S01]  /*06e0*/  @!P5 STG.E desc[UR6][R8.64], R13 ;  /* 0x0000000d0800d986 */ /* 0x0003e2000c101906 */
[----:B------:R-:W-:Y:S02]  /*06f0*/  @P4 IMAD.MOV R29, RZ, RZ, R23 ;  /* 0x000000ffff1d4224 */ /* 0x000fe400078e0217 */
[----:B0-----:R-:W-:-:S05]  /*0700*/  @!P6 IMAD.WIDE R18, R25, 0x4, R18 ;  /* 0x000000041912e825 */ /* 0x001fca00078e0212 */
[----:B------:R1:W-:Y:S04]  /*0710*/  @!P6 STG.E desc[UR6][R18.64], R14 ;  /* 0x0000000e1200e986 */ /* 0x0003e8000c101906 */
[----:B------:R1:W-:Y:S01]  /*0720*/  @!P4 STG.E desc[UR6][R10.64], R15 ;  /* 0x0000000f0a00c986 */ /* 0x0003e2000c101906 */
[----:B------:R-:W-:Y:S05]  /*0730*/  @P2 BRA `(.L_x_192) ;  /* 0xfffffffc00082947 */ /* 0x000fea000383ffff */
[----:B-1----:R-:W-:-:S07]  /*0740*/  IMAD.MOV.U32 R20, RZ, RZ, R3 ;  /* 0x000000ffff147224 */ /* 0x002fce00078e0003 */
.L_x_191:
[----:B------:R-:W-:-:S13]  /*0750*/  ISETP.NE.AND P2, PT, R2, RZ, PT ;  /* 0x000000ff0200720c */ /* 0x000fda0003f45270 */
[----:B------:R-:W-:Y:S05]  /*0760*/  @!P2 BRA `(.L_x_193) ;  /* 0x000000040024a947 */ /* 0x000fea0003800000 */
[----:B------:R-:W-:Y:S01]  /*0770*/  ISETP.NE.AND P6, PT, R4, RZ, PT ;  /* 0x000000ff0400720c */ /* 0x000fe20003fc5270 */
[----:B------:R-:W-:-:S12]  /*0780*/  @!P0 BRA `(.L_x_194) ;  /* 0x00000000008c8947 */ /* 0x000fd80003800000 */
[----:B------:R-:W0:Y:S01]  /*0790*/  S2UR UR5, SR_CgaCtaId ;  /* 0x00000000000579c3 */ /* 0x000e220000008800 */
[----:B------:R-:W-:Y:S01]  /*07a0*/  UMOV UR4, 0x400 ;  /* 0x0000040000047882 */ /* 0x000fe20000000000 */
[----:B-----5:R-:W-:Y:S01]  /*07b0*/  VIADD R23, R29, 0x1 ;  /* 0x000000011d177836 */ /* 0x020fe20000000000 */
[----:B0-----:R-:W-:-:S06]  /*07c0*/  ULEA UR4, UR5, UR4, 0x18 ;  /* 0x0000000405047291 */ /* 0x001fcc000f8ec0ff */
[C---:B------:R-:W-:Y:S02]  /*07d0*/  LEA R21, R20.reuse, UR4, 0x2 ;  /* 0x0000000414157c11 */ /* 0x040fe4000f8e10ff */
[----:B------:R-:W-:-:S03]  /*07e0*/  IADD3 R20, PT, PT, R20, 0x4, RZ ;  /* 0x0000000414147810 */ /* 0x000fc60007ffe0ff */
[----:B------:R-:W0:Y:S04]  /*07f0*/  LDS.64 R8, [R21] ;  /* 0x0000000015087984 */ /* 0x000e280000000a00 */
[----:B------:R-:W1:Y:S01]  /*0800*/  LDS.64 R10, [R21+0x8] ;  /* 0x00000800150a7984 */ /* 0x000e620000000a00 */
[-C--:B0-----:R-:W-:Y:S02]  /*0810*/  LOP3.LUT P3, RZ, R9, R7.reuse, RZ, 0xc0, !PT ;  /* 0x0000000709ff7212 */ /* 0x081fe4000786c0ff */
[-C--:B------:R-:W-:Y:S02]  /*0820*/  LOP3.LUT P2, RZ, R8, R7.reuse, RZ, 0xc0, !PT ;  /* 0x0000000708ff7212 */ /* 0x080fe4000784c0ff */
[-C--:B-1----:R-:W-:Y:S02]  /*0830*/  LOP3.LUT P4, RZ, R10, R7.reuse, RZ, 0xc0, !PT ;  /* 0x000000070aff7212 */ /* 0x082fe4000788c0ff */
[----:B------:R-:W-:-:S07]  /*0840*/  LOP3.LUT P5, RZ, R11, R7, RZ, 0xc0, !PT ;  /* 0x000000070bff7212 */ /* 0x000fce00078ac0ff */
[----:B------:R-:W0:Y:S01]  /*0850*/  @!P3 LDC.64 R12, c[0x0][0x3a0] ;  /* 0x0000e800ff0cbb82 */ /* 0x000e220000000a00 */
[----:B------:R-:W-:Y:S01]  /*0860*/  @!P3 LOP3.LUT R9, R9, R7, RZ, 0xfc, !PT ;  /* 0x000000070909b212 */ /* 0x000fe200078efcff */
[----:B------:R-:W-:-:S04]  /*0870*/  @P2 IMAD.MOV R23, RZ, RZ, R29 ;  /* 0x000000ffff172224 */ /* 0x000fc800078e021d */
[C---:B------:R-:W-:Y:S01]  /*0880*/  VIADD R25, R23.reuse, 0x1 ;  /* 0x0000000117197836 */ /* 0x040fe20000000000 */
[----:B------:R-:W-:Y:S01]  /*0890*/  @P3 IADD3 R25, PT, PT, R23, RZ, RZ ;  /* 0x000000ff17193210 */ /* 0x000fe20007ffe0ff */
[----:B------:R-:W1:Y:S01]  /*08a0*/  @!P2 LDC.64 R18, c[0x0][0x3a0] ;  /* 0x0000e800ff12ab82 */ /* 0x000e620000000a00 */
[----:B------:R-:W-:-:S03]  /*08b0*/  @!P5 LOP3.LUT R11, R11, R7, RZ, 0xfc, !PT ;  /* 0x000000070b0bd212 */ /* 0x000fc600078efcff */
[----:B------:R-:W-:Y:S02]  /*08c0*/  VIADD R21, R25, 0x1 ;  /* 0x0000000119157836 */ /* 0x000fe40000000000 */
[----:B------:R-:W-:Y:S02]  /*08d0*/  @P4 IMAD.MOV R21, RZ, RZ, R25 ;  /* 0x000000ffff154224 */ /* 0x000fe400078e0219 */
[----:B------:R-:W2:Y:S08]  /*08e0*/  @!P4 LDC.64 R14, c[0x0][0x3a0] ;  /* 0x0000e800ff0ecb82 */ /* 0x000eb00000000a00 */
[----:B------:R-:W3:Y:S01]  /*08f0*/  @!P5 LDC.64 R16, c[0x0][0x3a0] ;  /* 0x0000e800ff10db82 */ /* 0x000ee20000000a00 */
[----:B0-----:R-:W-:Y:S01]  /*0900*/  @!P3 IMAD.WIDE R12, R23, 0x4, R12 ;  /* 0x00000004170cb825 */ /* 0x001fe200078e020c */
[----:B------:R-:W-:-:S03]  /*0910*/  @!P2 LOP3.LUT R23, R8, R7, RZ, 0xfc, !PT ;  /* 0x000000070817a212 */ /* 0x000fc600078efcff */
[----:B-1----:R-:W-:-:S04]  /*0920*/  @!P2 IMAD.WIDE R18, R29, 0x4, R18 ;  /* 0x000000041d12a825 */ /* 0x002fc800078e0212 */
[----:B------:R-:W-:Y:S01]  /*0930*/  VIADD R29, R21, 0x1 ;  /* 0x00000001151d7836 */ /* 0x000fe20000000000 */
[----:B------:R0:W-:Y:S01]  /*0940*/  @!P2 STG.E desc[UR6][R18.64], R23 ;  /* 0x000000171200a986 */ /* 0x0001e2000c101906 */
[----:B------:R-:W-:Y:S02]  /*0950*/  @P5 IMAD.MOV R29, RZ, RZ, R21 ;  /* 0x000000ffff1d5224 */ /* 0x000fe400078e0215 */
[----:B--2---:R-:W-:Y:S01]  /*0960*/  @!P4 IMAD.WIDE R14, R25, 0x4, R14 ;  /* 0x00000004190ec825 */ /* 0x004fe200078e020e */
[----:B------:R-:W-:Y:S01]  /*0970*/  @!P4 LOP3.LUT R25, R10, R7, RZ, 0xfc, !PT ;  /* 0x000000070a19c212 */ /* 0x000fe200078efcff */
[----:B------:R0:W-:Y:S04]  /*0980*/  @!P3 STG.E desc[UR6][R12.64], R9 ;  /* 0x000000090c00b986 */ /* 0x0001e8000c101906 */
[----:B------:R0:W-:Y:S01]  /*0990*/  @!P4 STG.E desc[UR6][R14.64], R25 ;  /* 0x000000190e00c986 */ /* 0x0001e2000c101906 */
[----:B---3--:R-:W-:-:S05]  /*09a0*/  @!P5 IMAD.WIDE R16, R21, 0x4, R16 ;  /* 0x000000041510d825 */ /* 0x008fca00078e0210 */
[----:B------:R0:W-:Y:S02]  /*09b0*/  @!P5 STG.E desc[UR6][R16.64], R11 ;  /* 0x0000000b1000d986 */ /* 0x0001e4000c101906 */
.L_x_194:
[----:B------:R-:W-:Y:S05]  /*09c0*/  @!P6 BRA `(.L_x_193) ;  /* 0x00000000008ce947 */ /* 0x000fea0003800000 */
[----:B------:R-:W1:Y:S01]  /*09d0*/  LDCU UR4, c[0x0][0x398] ;  /* 0x00007300ff0477ac */ /* 0x000e620008000800 */
[----:B------:R-:W-:Y:S01]  /*09e0*/  ISETP.NE.AND P2, PT, R4, 0x1, PT ;  /* 0x000000010400780c */ /* 0x000fe20003f45270 */
[----:B-1----:R-:W-:-:S12]  /*09f0*/  ULOP3.LUT UP0, URZ, UR4, 0x1, URZ, 0xc0, !UPT ;  /* 0x0000000104ff7892 */ /* 0x002fd8000f80c0ff */
[----:B------:R-:W-:Y:S05]  /*0a00*/  @!P2 BRA `(.L_x_195) ;  /* 0x000000000050a947 */ /* 0x000fea0003800000 */
[----:B------:R-:W1:Y:S01]  /*0a10*/  S2UR UR5, SR_CgaCtaId ;  /* 0x00000000000579c3 */ /* 0x000e620000008800 */
[----:B------:R-:W-:Y:S01]  /*0a20*/  UMOV UR4, 0x400 ;  /* 0x0000040000047882 */ /* 0x000fe20000000000 */
[----:B0----5:R-:W-:Y:S01]  /*0a30*/  VIADD R17, R29, 0x1 ;  /* 0x000000011d117836 */ /* 0x021fe20000000000 */
[----:B-1----:R-:W-:-:S06]  /*0a40*/  ULEA UR4, UR5, UR4, 0x18 ;  /* 0x0000000405047291 */ /* 0x002fcc000f8ec0ff */
[C---:B------:R-:W-:Y:S01]  /*0a50*/  LEA R10, R20.reuse, UR4, 0x2 ;  /* 0x00000004140a7c11 */ /* 0x040fe2000f8e10ff */
[----:B------:R-:W-:-:S05]  /*0a60*/  VIADD R20, R20, 0x2 ;  /* 0x0000000214147836 */ /* 0x000fca0000000000 */
[----:B------:R-:W0:Y:S02]  /*0a70*/  LDS.64 R10, [R10] ;  /* 0x000000000a0a7984 */ /* 0x000e240000000a00 */
[-C--:B0-----:R-:W-:Y:S02]  /*0a80*/  LOP3.LUT P2, RZ, R10, R7.reuse, RZ, 0xc0, !PT ;  /* 0x000000070aff7212 */ /* 0x081fe4000784c0ff */
[----:B------:R-:W-:-:S11]  /*0a90*/  LOP3.LUT P3, RZ, R11, R7, RZ, 0xc0, !PT ;  /* 0x000000070bff7212 */ /* 0x000fd6000786c0ff */
[----:B------:R-:W0:Y:S01]  /*0aa0*/  @!P2 LDC.64 R12, c[0x0][0x3a0] ;  /* 0x0000e800ff0cab82 */ /* 0x000e220000000a00 */
[----:B------:R-:W-:Y:S01]  /*0ab0*/  @P2 IMAD.MOV R17, RZ, RZ, R29 ;  /* 0x000000ffff112224 */ /* 0x000fe200078e021d */
[-C--:B------:R-:W-:Y:S02]  /*0ac0*/  @!P2 LOP3.LUT R15, R10, R7.reuse, RZ, 0xfc, !PT ;  /* 0x000000070a0fa212 */ /* 0x080fe400078efcff */
[----:B------:R-:W-:-:S04]  /*0ad0*/  @!P3 LOP3.LUT R11, R11, R7, RZ, 0xfc, !PT ;  /* 0x000000070b0bb212 */ /* 0x000fc800078efcff */
[----:B------:R-:W1:Y:S01]  /*0ae0*/  @!P3 LDC.64 R8, c[0x0][0x3a0] ;  /* 0x0000e800ff08bb82 */ /* 0x000e620000000a00 */
[----:B0-----:R-:W-:Y:S01]  /*0af0*/  @!P2 IMAD.WIDE R12, R29, 0x4, R12 ;  /* 0x000000041d0ca825 */ /* 0x001fe200078e020c */
[----:B------:R-:W-:-:S03]  /*0b00*/  IADD3 R29, PT, PT, R17, 0x1, RZ ;  /* 0x00000001111d7810 */ /* 0x000fc60007ffe0ff */
[----:B------:R-:W-:Y:S01]  /*0b10*/  @P3 IMAD.MOV R29, RZ, RZ, R17 ;  /* 0x000000ffff1d3224 */ /* 0x000fe200078e0211 */
[----:B------:R2:W-:Y:S01]  /*0b20*/  @!P2 STG.E desc[UR6][R12.64], R15 ;  /* 0x0000000f0c00a986 */ /* 0x0005e2000c101906 */
[----:B-1----:R-:W-:-:S05]  /*0b30*/  @!P3 IMAD.WIDE R8, R17, 0x4, R8 ;  /* 0x000000041108b825 */ /* 0x002fca00078e0208 */
[----:B------:R2:W-:Y:S02]  /*0b40*/  @!P3 STG.E desc[UR6][R8.64], R11 ;  /* 0x0000000b0800b986 */ /* 0x0005e4000c101906 */
.L_x_195:
[----:B------:R-:W-:Y:S05]  /*0b50*/  BRA.U !UP0, `(.L_x_193) ;  /* 0x0000000108287547 */ /* 0x000fea000b800000 */
[----:B------:R-:W1:Y:S01]  /*0b60*/  S2UR UR5, SR_CgaCtaId ;  /* 0x00000000000579c3 */ /* 0x000e620000008800 */
[----:B------:R-:W-:Y:S02]  /*0b70*/  UMOV UR4, 0x400 ;  /* 0x0000040000047882 */ /* 0x000fe40000000000 */
[----:B-1----:R-:W-:-:S06]  /*0b80*/  ULEA UR4, UR5, UR4, 0x18 ;  /* 0x0000000405047291 */ /* 0x002fcc000f8ec0ff */
[----:B------:R-:W-:-:S06]  /*0b90*/  LEA R10, R20, UR4, 0x2 ;  /* 0x00000004140a7c11 */ /* 0x000fcc000f8e10ff */
[----:B------:R-:W1:Y:S02]  /*0ba0*/  LDS R10, [R10] ;  /* 0x000000000a0a7984 */ /* 0x000e640000000800 */
[CC--:B-1---5:R-:W-:Y:S02]  /*0bb0*/  LOP3.LUT P2, RZ, R10.reuse, R7.reuse, RZ, 0xc0, !PT ;  /* 0x000000070aff7212 */ /* 0x0e2fe4000784c0ff */
[----:B------:R-:W-:-:S11]  /*0bc0*/  LOP3.LUT R7, R10, R7, RZ, 0xfc, !PT ;  /* 0x000000070a077212 */ /* 0x000fd600078efcff */
[----:B0-2---:R-:W0:Y:S02]  /*0bd0*/  @!P2 LDC.64 R8, c[0x0][0x3a0] ;  /* 0x0000e800ff08ab82 */ /* 0x005e240000000a00 */
[----:B0-----:R-:W-:-:S05]  /*0be0*/  @!P2 IMAD.WIDE R8, R29, 0x4, R8 ;  /* 0x000000041d08a825 */ /* 0x001fca00078e0208 */
[----:B------:R1:W-:Y:S02]  /*0bf0*/  @!P2 STG.E desc[UR6][R8.64], R7 ;  /* 0x000000070800a986 */ /* 0x0003e4000c101906 */
.L_x_193:
[----:B------:R-:W-:Y:S05]  /*0c00*/  @!P1 BRA `(.L_x_196) ;  /* 0xfffffff400889947 */ /* 0x000fea000383ffff */
[----:B------:R-:W-:Y:S05]  /*0c10*/  EXIT ;  /* 0x000000000000794d */ /* 0x000fea0003800000 */
.L_x_197:
        /* <DEDUP_REMOVED lines=14> */
.L_x_214:


//--------------------- .text._Z9count_genPjiS_iPi --------------------------
	.section	.text._Z9count_genPjiS_iPi,"ax",@progbits
	.align	128
        .global         _Z9count_genPjiS_iPi
        .type           _Z9count_genPjiS_iPi,@function
        .size           _Z9count_genPjiS_iPi,(.L_x_215 - _Z9count_genPjiS_iPi)
        .other          _Z9count_genPjiS_iPi,@"STO_CUDA_ENTRY STV_DEFAULT"
_Z9count_genPjiS_iPi:
.text._Z9count_genPjiS_iPi:
[----:B------:R-:W-:Y:S01]  /*0000*/  LDC R1, c[0x0][0x37c] ;  /* 0x0000df00ff017b82 */ /* 0x000fe20000000800 */
[----:B------:R-:W0:Y:S01]  /*0010*/  S2R R9, SR_TID.X ;  /* 0x0000000000097919 */ /* 0x000e220000002100 */
[----:B------:R-:W0:Y:S06]  /*0020*/  LDCU UR4, c[0x0][0x398] ;  /* 0x00007300ff0477ac */ /* 0x000e2c0008000800 */
[----:B------:R-:W1:Y:S01]  /*0030*/  S2UR UR5, SR_CTAID.X ;  /* 0x00000000000579c3 */ /* 0x000e620000002500 */
[----:B------:R-:W-:Y:S01]  /*0040*/  BSSY.RECONVERGENT B0, `(.L_x_198) ;  /* 0x0000015000007945 */ /* 0x000fe20003800200 */
[----:B------:R-:W2:Y:S01]  /*0050*/  LDCU UR7, c[0x0][0x388] ;  /* 0x00007100ff0777ac */ /* 0x000ea20008000800 */
[----:B------:R-:W3:Y:S05]  /*0060*/  LDCU.64 UR10, c[0x0][0x358] ;  /* 0x00006b00ff0a77ac */ /* 0x000eea0008000a00 */
[----:B------:R-:W1:Y:S01]  /*0070*/  LDC R8, c[0x0][0x360] ;  /* 0x0000d800ff087b82 */ /* 0x000e620000000800 */
[----:B------:R-:W4:Y:S01]  /*0080*/  LDCU UR6, c[0x0][0x370] ;  /* 0x00006e00ff0677ac */ /* 0x000f220008000800 */
[----:B0-----:R-:W-:Y:S01]  /*0090*/  ISETP.GE.AND P0, PT, R9, UR4, PT ;  /* 0x0000000409007c0c */ /* 0x001fe2000bf06270 */
[----:B-1----:R-:W-:-:S02]  /*00a0*/  IMAD R3, R8, UR5, R9 ;  /* 0x0000000508037c24 */ /* 0x002fc4000f8e0209 */
[----:B----4-:R-:W-:-:S03]  /*00b0*/  IMAD R0, R8, UR6, RZ ;  /* 0x0000000608007c24 */ /* 0x010fc6000f8e02ff */
[----:B--2---:R-:W-:-:S07]  /*00c0*/  ISETP.GE.AND P1, PT, R3, UR7, PT ;  /* 0x0000000703007c0c */ /* 0x004fce000bf26270 */
[----:B---3--:R-:W-:Y:S06]  /*00d0*/  @P0 BRA `(.L_x_199) ;  /* 0x00000000002c0947 */ /* 0x008fec0003800000 */
[----:B------:R-:W0:Y:S01]  /*00e0*/  S2R R5, SR_CgaCtaId ;  /* 0x0000000000057919 */ /* 0x000e220000008800 */
[----:B------:R-:W1:Y:S01]  /*00f0*/  LDC.64 R6, c[0x0][0x390] ;  /* 0x0000e400ff067b82 */ /* 0x000e620000000a00 */
[----:B------:R-:W-:-:S04]  /*0100*/  MOV R2, 0x400 ;  /* 0x0000040000027802 */ /* 0x000fc80000000f00 */
[----:B0-----:R-:W-:-:S07]  /*0110*/  LEA R2, R5, R2, 0x18 ;  /* 0x0000000205027211 */ /* 0x001fce00078ec0ff */
.L_x_200:
[----:B01----:R-:W-:-:S06]  /*0120*/  IMAD.WIDE R4, R9, 0x4, R6 ;  /* 0x0000000409047825 */ /* 0x003fcc00078e0206 */
[----:B------:R-:W2:Y:S01]  /*0130*/  LDG.E R4, desc[UR10][R4.64] ;  /* 0x0000000a04047981 */ /* 0x000ea2000c1e1900 */
[----:B------:R-:W-:Y:S02]  /*0140*/  IMAD R11, R9, 0x4, R2 ;  /* 0x00000004090b7824 */ /* 0x000fe400078e0202 */
[----:B------:R-:W-:-:S05]  /*0150*/  IMAD.IADD R9, R8, 0x1, R9 ;  /* 0x0000000108097824 */ /* 0x000fca00078e0209 */
[----:B------:R-:W-:Y:S01]  /*0160*/  ISETP.GE.AND P0, PT, R9, UR4, PT ;  /* 0x0000000409007c0c */ /* 0x000fe2000bf06270 */
[----:B--2---:R0:W-:-:S12]  /*0170*/  STS [R11], R4 ;  /* 0x000000040b007388 */ /* 0x0041d80000000800 */
[----:B------:R-:W-:Y:S05]  /*0180*/  @!P0 BRA `(.L_x_200) ;  /* 0xfffffffc00e48947 */ /* 0x000fea000383ffff */
.L_x_199:
[----:B------:R-:W-:Y:S05]  /*0190*/  BSYNC.RECONVERGENT B0 ;  /* 0x0000000000007941 */ /* 0x000fea0003800200 */
.L_x_198:
[----:B------:R-:W-:Y:S06]  /*01a0*/  BAR.SYNC.DEFER_BLOCKING 0x0 ;  /* 0x0000000000007b1d */ /* 0x000fec0000010000 */
[----:B------:R-:W-:Y:S05]  /*01b0*/  @P1 EXIT ;  /* 0x000000000000194d */ /* 0x000fea0003800000 */
[----:B------:R-:W-:-:S09]  /*01c0*/  UISETP.GT.AND UP0, UPT, UR4, URZ, UPT ;  /* 0x000000ff0400728c */ /* 0x000fd2000bf04270 */
[----:B------:R-:W-:Y:S05]  /*01d0*/  BRA.U UP0, `(.L_x_201) ;  /* 0x00000001001c7547 */ /* 0x000fea000b800000 */
[----:B------:R-:W1:Y:S02]  /*01e0*/  LDC.64 R6, c[0x0][0x3a0] ;  /* 0x0000e800ff067b82 */ /* 0x000e640000000a00 */
.L_x_202:
[----:B01----:R-:W-:-:S04]  /*01f0*/  IMAD.WIDE R4, R3, 0x4, R6 ;  /* 0x0000000403047825 */ /* 0x003fc800078e0206 */
[----:B------:R-:W-:Y:S01]  /*0200*/  IMAD.IADD R3, R0, 0x1, R3 ;  /* 0x0000000100037824 */ /* 0x000fe200078e0203 */
[----:B------:R2:W-:Y:S04]  /*0210*/  STG.E desc[UR10][R4.64], RZ ;  /* 0x000000ff04007986 */ /* 0x0005e8000c10190a */
[----:B------:R-:W-:-:S13]  /*0220*/  ISETP.GE.AND P0, PT, R3, UR7, PT ;  /* 0x0000000703007c0c */ /* 0x000fda000bf06270 */
[----:B--2---:R-:W-:Y:S05]  /*0230*/  @!P0 BRA `(.L_x_202) ;  /* 0xfffffffc00ec8947 */ /* 0x004fea000383ffff */
[----:B------:R-:W-:Y:S05]  /*0240*/  EXIT ;  /* 0x000000000000794d */ /* 0x000fea0003800000 */
.L_x_201:
[----:B------:R-:W-:Y:S02]  /*0250*/  ULOP3.LUT UR7, UR4, 0x7, URZ, 0xc0, !UPT ;  /* 0x0000000704077892 */ /* 0x000fe4000f8ec0ff */
[----:B------:R-:W-:Y:S02]  /*0260*/  ULOP3.LUT UR8, UR4, 0x7ffffff8, URZ, 0xc0, !UPT ;  /* 0x7ffffff804087892 */ /* 0x000fe4000f8ec0ff */
[----:B------:R-:W-:Y:S02]  /*0270*/  UIADD3 UR5, UPT, UPT, UR7, -0x1, URZ ;  /* 0xffffffff07057890 */ /* 0x000fe4000fffe0ff */
[----:B------:R-:W-:Y:S02]  /*0280*/  ULOP3.LUT UR4, UR4, 0x3, URZ, 0xc0, !UPT ;  /* 0x0000000304047892 */ /* 0x000fe4000f8ec0ff */
[----:B------:R-:W-:Y:S02]  /*0290*/  UIADD3 UR9, UPT, UPT, -UR8, URZ, URZ ;  /* 0x000000ff08097290 */ /* 0x000fe4000fffe1ff */
[----:B------:R-:W-:-:S11]  /*02a0*/  UISETP.GE.U32.AND UP0, UPT, UR5, 0x3, UPT ;  /* 0x000000030500788c */ /* 0x000fd6000bf06070 */
.L_x_208:
[----:B0-----:R-:W0:Y:S08]  /*02b0*/  LDC.64 R4, c[0x0][0x380] ;  /* 0x0000e000ff047b82 */ /* 0x001e300000000a00 */
[----:B------:R-:W1:Y:S01]  /*02c0*/  LDC R13, c[0x0][0x398] ;  /* 0x0000e600ff0d7b82 */ /* 0x000e620000000800 */
[----:B0-----:R-:W-:-:S05]  /*02d0*/  IMAD.WIDE R4, R3, 0x4, R4 ;  /* 0x0000000403047825 */ /* 0x001fca00078e0204 */
[----:B-----5:R0:W5:Y:S01]  /*02e0*/  LDG.E R12, desc[UR10][R4.64] ;  /* 0x0000000a040c7981 */ /* 0x020162000c1e1900 */
[----:B------:R-:W-:Y:S02]  /*02f0*/  HFMA2 R6, -RZ, RZ, 0, 0 ;  /* 0x00000000ff067431 */ /* 0x000fe400000001ff */
[----:B------:R-:W-:Y:S01]  /*0300*/  IMAD.MOV.U32 R2, RZ, RZ, RZ ;  /* 0x000000ffff027224 */ /* 0x000fe200078e00ff */
[----:B-1----:R-:W-:-:S13]  /*0310*/  ISETP.GE.U32.AND P0, PT, R13, 0x8, PT ;  /* 0x000000080d00780c */ /* 0x002fda0003f06070 */
[----:B0-----:R-:W-:Y:S05]  /*0320*/  @!P0 BRA `(.L_x_203) ;  /* 0x0000000000988947 */ /* 0x001fea0003800000 */
[----:B------:R-:W0:Y:S01]  /*0330*/  S2UR UR6, SR_CgaCtaId ;  /* 0x00000000000679c3 */ /* 0x000e220000008800 */
[----:B------:R-:W-:Y:S01]  /*0340*/  UMOV UR5, 0x400 ;  /* 0x0000040000057882 */ /* 0x000fe20000000000 */
[----:B------:R-:W-:Y:S02]  /*0350*/  IMAD.MOV.U32 R2, RZ, RZ, RZ ;  /* 0x000000ffff027224 */ /* 0x000fe400078e00ff */
[----:B------:R-:W-:Y:S01]  /*0360*/  IMAD.U32 R15, RZ, RZ, UR9 ;  /* 0x00000009ff0f7e24 */ /* 0x000fe2000f8e00ff */
[----:B0-----:R-:W-:-:S04]  /*0370*/  ULEA UR5, UR6, UR5, 0x18 ;  /* 0x0000000506057291 */ /* 0x001fc8000f8ec0ff */
[----:B------:R-:W-:-:S06]  /*0380*/  UIADD3 UR5, UPT, UPT, UR5, 0x10, URZ ;  /* 0x0000001005057890 */ /* 0x000fcc000fffe0ff */
[----:B------:R-:W-:-:S07]  /*0390*/  MOV R14, UR5 ;  /* 0x00000005000e7c02 */ /* 0x000fce0008000f00 */
.L_x_204:
[----:B------:R-:W0:Y:S01]  /*03a0*/  LDS.128 R4, [R14+-0x10] ;  /* 0xfffff0000e047984 */ /* 0x000e220000000c00 */
[----:B------:R-:W-:-:S03]  /*03b0*/  VIADD R15, R15, 0x8 ;  /* 0x000000080f0f7836 */ /* 0x000fc60000000000 */
[----:B------:R1:W2:Y:S02]  /*03c0*/  LDS.128 R8, [R14] ;  /* 0x000000000e087984 */ /* 0x0002a40000000c00 */
[----:B-1----:R-:W-:Y:S01]  /*03d0*/  VIADD R14, R14, 0x20 ;  /* 0x000000200e0e7836 */ /* 0x002fe20000000000 */
[-C--:B0----5:R-:W-:Y:S01]  /*03e0*/  LOP3.LUT P0, RZ, R4, R12.reuse, RZ, 0xc0, !PT ;  /* 0x0000000c04ff7212 */ /* 0x0a1fe2000780c0ff */
[----:B------:R-:W-:Y:S01]  /*03f0*/  VIADD R4, R2, 0x1 ;  /* 0x0000000102047836 */ /* 0x000fe20000000000 */
[----:B------:R-:W-:-:S11]  /*0400*/  LOP3.LUT P1, RZ, R5, R12, RZ, 0xc0, !PT ;  /* 0x0000000c05ff7212 */ /* 0x000fd6000782c0ff */
[----:B------:R-:W-:Y:S01]  /*0410*/  @P0 IMAD.MOV R4, RZ, RZ, R2 ;  /* 0x000000ffff040224 */ /* 0x000fe200078e0202 */
[----:B------:R-:W-:-:S03]  /*0420*/  LOP3.LUT P0, RZ, R6, R12, RZ, 0xc0, !PT ;  /* 0x0000000c06ff7212 */ /* 0x000fc6000780c0ff */
[C---:B------:R-:W-:Y:S01]  /*0430*/  VIADD R2, R4.reuse, 0x1 ;  /* 0x0000000104027836 */ /* 0x040fe20000000000 */
[----:B------:R-:W-:Y:S02]  /*0440*/  @P1 IADD3 R2, PT, PT, R4, RZ, RZ ;  /* 0x000000ff04021210 */ /* 0x000fe40007ffe0ff */
[----:B------:R-:W-:-:S03]  /*0450*/  LOP3.LUT P1, RZ, R7, R12, RZ, 0xc0, !PT ;  /* 0x0000000c07ff7212 */ /* 0x000fc6000782c0ff */
[----:B------:R-:W-:-:S04]  /*0460*/  VIADD R4, R2, 0x1 ;  /* 0x0000000102047836 */ /* 0x000fc80000000000 */
[----:B------:R-:W-:Y:S01]  /*0470*/  @P0 IMAD.MOV R4, RZ, RZ, R2 ;  /* 0x000000ffff040224 */ /* 0x000fe200078e0202 */
[----:B--2---:R-:W-:-:S03]  /*0480*/  LOP3.LUT P0, RZ, R8, R12, RZ, 0xc0, !PT ;  /* 0x0000000c08ff7212 */ /* 0x004fc6000780c0ff */
[C---:B------:R-:W-:Y:S02]  /*0490*/  VIADD R2, R4.reuse, 0x1 ;  /* 0x0000000104027836 */ /* 0x040fe40000000000 */
[----:B------:R-:W-:Y:S02]  /*04a0*/  @P1 IADD3 R2, PT, PT, R4, RZ, RZ ;  /* 0x000000ff04021210 */ /* 0x000fe40007ffe0ff */
[----:B------:R-:W-:-:S03]  /*04b0*/  LOP3.LUT P1, RZ, R9, R12, RZ, 0xc0, !PT ;  /* 0x0000000c09ff7212 */ /* 0x000fc6000782c0ff */
[----:B------:R-:W-:-:S03]  /*04c0*/  VIADD R4, R2, 0x1 ;  /* 0x0000000102047836 */ /* 0x000fc60000000000 */
[----:B------:R-:W-:Y:S01]  /*04d0*/  @P0 IMAD.MOV R4, RZ, RZ, R2 ;  /* 0x000000ffff040224 */ /* 0x000fe200078e0202 */
[----:B------:R-:W-:-:S03]  /*04e0*/  LOP3.LUT P0, RZ, R10, R12, RZ, 0xc0, !PT ;  /* 0x0000000c0aff7212 */ /* 0x000fc6000780c0ff */
[----:B------:R-:W-:-:S03]  /*04f0*/  VIADD R2, R4, 0x1 ;  /* 0x0000000104027836 */ /* 0x000fc60000000000 */
[----:B------:R-:W-:Y:S02]  /*0500*/  @P1 IADD3 R2, PT, PT, R4, RZ, RZ ;  /* 0x000000ff04021210 */ /* 0x000fe40007ffe0ff */
[----:B------:R-:W-:-:S03]  /*0510*/  LOP3.LUT P1, RZ, R11, R12, RZ, 0xc0, !PT ;  /* 0x0000000c0bff7212 */ /* 0x000fc6000782c0ff */
[C---:B------:R-:W-:Y:S02]  /*0520*/  VIADD R4, R2.reuse, 0x1 ;  /* 0x0000000102047836 */ /* 0x040fe40000000000 */
[----:B------:R-:W-:Y:S02]  /*0530*/  @P0 IADD3 R4, PT, PT, R2, RZ, RZ ;  /* 0x000000ff02040210 */ /* 0x000fe40007ffe0ff */
[----:B------:R-:W-:-:S03]  /*0540*/  ISETP.NE.AND P0, PT, R15, RZ, PT ;  /* 0x000000ff0f00720c */ /* 0x000fc60003f05270 */
[----:B------:R-:W-:-:S03]  /*0550*/  VIADD R2, R4, 0x1 ;  /* 0x0000000104027836 */ /* 0x000fc60000000000 */
[----:B------:R-:W-:-:S07]  /*0560*/  @P1 IADD3 R2, PT, PT, R4, RZ, RZ ;  /* 0x000000ff04021210 */ /* 0x000fce0007ffe0ff */
[----:B------:R-:W-:Y:S05]  /*0570*/  @P0 BRA `(.L_x_204) ;  /* 0xfffffffc00880947 */ /* 0x000fea000383ffff */
[----:B------:R-:W-:-:S07]  /*0580*/  IMAD.U32 R6, RZ, RZ, UR8 ;  /* 0x00000008ff067e24 */ /* 0x000fce000f8e00ff */
.L_x_203:
[----:B------:R-:W-:-:S09]  /*0590*/  UISETP.NE.AND UP1, UPT, UR7, URZ, UPT ;  /* 0x000000ff0700728c */ /* 0x000fd2000bf25270 */
[----:B------:R-:W-:Y:S05]  /*05a0*/  BRA.U !UP1, `(.L_x_205) ;  /* 0x0000000109bc7547 */ /* 0x000fea000b800000 */
[----:B------:R-:W-:Y:S01]  /*05b0*/  UISETP.NE.AND UP1, UPT, UR4, URZ, UPT ;  /* 0x000000ff0400728c */ /* 0x000fe2000bf25270 */
[----:B------:R-:W-:Y:S10]  /*05c0*/  BRA.U !UP0, `(.L_x_206) ;  /* 0x00000001084c7547 */ /* 0x000ff4000b800000 */
[----:B------:R-:W0:Y:S01]  /*05d0*/  S2UR UR6, SR_CgaCtaId ;  /* 0x00000000000679c3 */ /* 0x000e220000008800 */
[----:B------:R-:W-:Y:S01]  /*05e0*/  UMOV UR5, 0x400 ;  /* 0x0000040000057882 */ /* 0x000fe20000000000 */
[----:B------:R-:W-:Y:S01]  /*05f0*/  VIADD R5, R2, 0x1 ;  /* 0x0000000102057836 */ /* 0x000fe20000000000 */
[----:B0-----:R-:W-:-:S06]  /*0600*/  ULEA UR5, UR6, UR5, 0x18 ;  /* 0x0000000506057291 */ /* 0x001fcc000f8ec0ff */
[C---:B------:R-:W-:Y:S02]  /*0610*/  LEA R4, R6.reuse, UR5, 0x2 ;  /* 0x0000000506047c11 */ /* 0x040fe4000f8e10ff */
[----:B------:R-:W-:-:S03]  /*0620*/  IADD3 R6, PT, PT, R6, 0x4, RZ ;  /* 0x0000000406067810 */ /* 0x000fc60007ffe0ff */
[----:B------:R-:W0:Y:S04]  /*0630*/  LDS.64 R8, [R4] ;  /* 0x0000000004087984 */ /* 0x000e280000000a00 */
[----:B------:R-:W1:Y:S01]  /*0640*/  LDS.64 R10, [R4+0x8] ;  /* 0x00000800040a7984 */ /* 0x000e620000000a00 */
[-C--:B0----5:R-:W-:Y:S02]  /*0650*/  LOP3.LUT P0, RZ, R8, R12.reuse, RZ, 0xc0, !PT ;  /* 0x0000000c08ff7212 */ /* 0x0a1fe4000780c0ff */
[----:B------:R-:W-:-:S11]  /*0660*/  LOP3.LUT P1, RZ, R9, R12, RZ, 0xc0, !PT ;  /* 0x0000000c09ff7212 */ /* 0x000fd6000782c0ff */
[----:B------:R-:W-:Y:S02]  /*0670*/  @P0 IADD3 R5, PT, PT, R2, RZ, RZ ;  /* 0x000000ff02050210 */ /* 0x000fe40007ffe0ff */
[----:B-1----:R-:W-:-:S03]  /*0680*/  LOP3.LUT P0, RZ, R10, R12, RZ, 0xc0, !PT ;  /* 0x0000000c0aff7212 */ /* 0x002fc6000780c0ff */
[----:B------:R-:W-:Y:S02]  /*0690*/  VIADD R2, R5, 0x1 ;  /* 0x0000000105027836 */ /* 0x000fe40000000000 */
[----:B------:R-:W-:Y:S01]  /*06a0*/  @P1 IMAD.MOV R2, RZ, RZ, R5 ;  /* 0x000000ffff021224 */ /* 0x000fe200078e0205 */
[----:B------:R-:W-:-:S04]  /*06b0*/  LOP3.LUT P1, RZ, R11, R12, RZ, 0xc0, !PT ;  /* 0x0000000c0bff7212 */ /* 0x000fc8000782c0ff */
[----:B------:R-:W-:-:S03]  /*06c0*/  IADD3 R5, PT, PT, R2, 0x1, RZ ;  /* 0x0000000102057810 */ /* 0x000fc60007ffe0ff */
[----:B------:R-:W-:-:S04]  /*06d0*/  @P0 IMAD.MOV R5, RZ, RZ, R2 ;  /* 0x000000ffff050224 */ /* 0x000fc800078e0202 */
[----:B------:R-:W-:Y:S02]  /*06e0*/  VIADD R2, R5, 0x1 ;  /* 0x0000000105027836 */ /* 0x000fe40000000000 */
[----:B------:R-:W-:-:S07]  /*06f0*/  @P1 IMAD.MOV R2, RZ, RZ, R5 ;  /* 0x000000ffff021224 */ /* 0x000fce00078e0205 */
.L_x_206:
[----:B------:R-:W-:Y:S05]  /*0700*/  BRA.U !UP1, `(.L_x_205) ;  /* 0x0000000109647547 */ /* 0x000fea000b800000 */
[----:B------:R-:W-:Y:S01]  /*0710*/  UISETP.NE.AND UP1, UPT, UR4, 0x1, UPT ;  /* 0x000000010400788c */ /* 0x000fe2000bf25270 */
[----:B------:R-:W-:-:S08]  /*0720*/  LOP3.LUT P0, RZ, R13, 0x1, RZ, 0xc0, !PT ;  /* 0x000000010dff7812 */ /* 0x000fd0000780c0ff */
[----:B------:R-:W-:Y:S05]  /*0730*/  BRA.U !UP1, `(.L_x_207) ;  /* 0x0000000109307547 */ /* 0x000fea000b800000 */
[----:B------:R-:W0:Y:S01]  /*0740*/  S2UR UR6, SR_CgaCtaId ;  /* 0x00000000000679c3 */ /* 0x000e220000008800 */
[----:B------:R-:W-:Y:S02]  /*0750*/  UMOV UR5, 0x400 ;  /* 0x0000040000057882 */ /* 0x000fe40000000000 */
[----:B0-----:R-:W-:-:S06]  /*0760*/  ULEA UR5, UR6, UR5, 0x18 ;  /* 0x0000000506057291 */ /* 0x001fcc000f8ec0ff */
[C---:B------:R-:W-:Y:S01]  /*0770*/  LEA R5, R6.reuse, UR5, 0x2 ;  /* 0x0000000506057c11 */ /* 0x040fe2000f8e10ff */
[----:B------:R-:W-:-:S05]  /*0780*/  VIADD R6, R6, 0x2 ;  /* 0x0000000206067836 */ /* 0x000fca0000000000 */
[----:B------:R-:W0:Y:S02]  /*0790*/  LDS.64 R4, [R5] ;  /* 0x0000000005047984 */ /* 0x000e240000000a00 */
[-C--:B0----5:R-:W-:Y:S01]  /*07a0*/  LOP3.LUT P1, RZ, R4, R12.reuse, RZ, 0xc0, !PT ;  /* 0x0000000c04ff7212 */ /* 0x0a1fe2000782c0ff */
[----:B------:R-:W-:Y:S01]  /*07b0*/  VIADD R4, R2, 0x1 ;  /* 0x0000000102047836 */ /* 0x000fe20000000000 */
[----:B------:R-:W-:-:S11]  /*07c0*/  LOP3.LUT P2, RZ, R5, R12, RZ, 0xc0, !PT ;  /* 0x0000000c05ff7212 */ /* 0x000fd6000784c0ff */
[----:B------:R-:W-:-:S05]  /*07d0*/  @P1 IADD3 R4, PT, PT, R2, RZ, RZ ;  /* 0x000000ff02041210 */ /* 0x000fca0007ffe0ff */
[C---:B------:R-:W-:Y:S01]  /*07e0*/  VIADD R2, R4.reuse, 0x1 ;  /* 0x0000000104027836 */ /* 0x040fe20000000000 */
[----:B------:R-:W-:-:S07]  /*07f0*/  @P2 IADD3 R2, PT, PT, R4, RZ, RZ ;  /* 0x000000ff04022210 */ /* 0x000fce0007ffe0ff */
.L_x_207:
[----:B------:R-:W-:Y:S05]  /*0800*/  @!P0 BRA `(.L_x_205) ;  /* 0x0000000000248947 */ /* 0x000fea0003800000 */
[----:B------:R-:W0:Y:S01]  /*0810*/  S2UR UR6, SR_CgaCtaId ;  /* 0x00000000000679c3 */ /* 0x000e220000008800 */
[----:B------:R-:W-:Y:S01]  /*0820*/  UMOV UR5, 0x400 ;  /* 0x0000040000057882 */ /* 0x000fe20000000000 */
[----:B------:R-:W-:Y:S01]  /*0830*/  VIADD R4, R2, 0x1 ;  /* 0x0000000102047836 */ /* 0x000fe20000000000 */
[----:B0-----:R-:W-:-:S06]  /*0840*/  ULEA UR5, UR6, UR5, 0x18 ;  /* 0x0000000506057291 */ /* 0x001fcc000f8ec0ff */
[----:B------:R-:W-:-:S05]  /*0850*/  LEA R6, R6, UR5, 0x2 ;  /* 0x0000000506067c11 */ /* 0x000fca000f8e10ff */
[----:B------:R-:W0:Y:S02]  /*0860*/  LDS R5, [R6] ;  /* 0x0000000006057984 */ /* 0x000e240000000800 */
[----:B0----5:R-:W-:-:S13]  /*0870*/  LOP3.LUT P0, RZ, R5, R12, RZ, 0xc0, !PT ;  /* 0x0000000c05ff7212 */ /* 0x021fda000780c0ff */
[----:B------:R-:W-:-:S05]  /*0880*/  @P0 IMAD.MOV R4, RZ, RZ, R2 ;  /* 0x000000ffff040224 */ /* 0x000fca00078e0202 */
[----:B------:R-:W-:-:S07]  /*0890*/  MOV R2, R4 ;  /* 0x0000000400027202 */ /* 0x000fce0000000f00 */
.L_x_205:
[----:B------:R-:W0:Y:S01]  /*08a0*/  LDC.64 R4, c[0x0][0x3a0] ;  /* 0x0000e800ff047b82 */ /* 0x000e220000000a00 */
[----:B------:R-:W1:Y:S01]  /*08b0*/  LDCU UR5, c[0x0][0x388] ;  /* 0x00007100ff0577ac */ /* 0x000e620008000800 */
[----:B0-----:R-:W-:-:S04]  /*08c0*/  IMAD.WIDE R4, R3, 0x4, R4 ;  /* 0x0000000403047825 */ /* 0x001fc800078e0204 */
[----:B------:R-:W-:Y:S01]  /*08d0*/  IMAD.IADD R3, R0, 0x1, R3 ;  /* 0x0000000100037824 */ /* 0x000fe200078e0203 */
[----:B------:R2:W-:Y:S04]  /*08e0*/  STG.E desc[UR10][R4.64], R2 ;  /* 0x0000000204007986 */ /* 0x0005e8000c10190a */
[----:B-1----:R-:W-:-:S13]  /*08f0*/  ISETP.GE.AND P0, PT, R3, UR5, PT ;  /* 0x0000000503007c0c */ /* 0x002fda000bf06270 */
[----:B--2---:R-:W-:Y:S05]  /*0900*/  @!P0 BRA `(.L_x_208) ;  /* 0xfffffff800688947 */ /* 0x004fea000383ffff */
[----:B------:R-:W-:Y:S05]  /*0910*/  EXIT ;  /* 0x000000000000794d */ /* 0x000fea0003800000 */
.L_x_209:
        /* <DEDUP_REMOVED lines=14> */
.L_x_215:


//--------------------- .nv.shared._ZN3cub18CUB_300001_SM_10006detail4scan16DeviceScanKernelINS2_10policy_hubIiiimN4cuda3std3__44plusIvEEE10Policy1000EN6thrust24THRUST_300001_SM_1000_NS10device_ptrIiEESF_NS0_13ScanTileStateIiLb1EEES9_NS1_10InputValueIiPiEEmiLb0EiEEvT0_T1_T2_iT3_T4_T5_ --------------------------
	.section	.nv.shared._ZN3cub18CUB_300001_SM_10006detail4scan16DeviceScanKernelINS2_10policy_hubIiiimN4cuda3std3__44plusIvEEE10Policy1000EN6thrust24THRUST_300001_SM_1000_NS10device_ptrIiEESF_NS0_13ScanTileStateIiLb1EEES9_NS1_10InputValueIiPiEEmiLb0EiEEvT0_T1_T2_iT3_T4_T5_,"aw",@nobits
	.sectionflags	@""
	.align	16
.nv.shared._ZN3cub18CUB_300001_SM_10006detail4scan16DeviceScanKernelINS2_10policy_hubIiiimN4cuda3std3__44plusIvEEE10Policy1000EN6thrust24THRUST_300001_SM_1000_NS10device_ptrIiEESF_NS0_13ScanTileStateIiLb1EEES9_NS1_10InputValueIiPiEEmiLb0EiEEvT0_T1_T2_iT3_T4_T5_:
	.zero		32656


//--------------------- .nv.shared.reserved.0     --------------------------
	.section	.nv.shared.reserved.0,"aw",@nobits
	.weak		__nv_reservedSMEM_offset_0_alias
	.size		__nv_reservedSMEM_offset_0_alias, 0, 64
	.other		__nv_reservedSMEM_offset_0_alias,@"STO_CUDA_RESERVED_SHARED STV_DEFAULT"
__nv_reservedSMEM_offset_0_alias:
	.zero		0
	.zero		64


//--------------------- .nv.global                --------------------------
	.section	.nv.global,"aw",@nobits
.nv.global:
	.type		_ZN34_INTERNAL_bc88defd_4_k_cu_75b32d746thrust24THRUST_300001_SM_1000_NS3seqE,@object
	.size		_ZN34_INTERNAL_bc88defd_4_k_cu_75b32d746thrust24THRUST_300001_SM_1000_NS3seqE,(_ZN34_INTERNAL_bc88defd_4_k_cu_75b32d744cuda3std3__48in_placeE - _ZN34_INTERNAL_bc88defd_4_k_cu_75b32d746thrust24THRUST_300001_SM_1000_NS3seqE)
_ZN34_INTERNAL_bc88defd_4_k_cu_75b32d746thrust24THRUST_300001_SM_1000_NS3seqE:
	.zero		1
	.type		_ZN34_INTERNAL_bc88defd_4_k_cu_75b32d744cuda3std3__48in_placeE,@object
	.size		_ZN34_INTERNAL_bc88defd_4_k_cu_75b32d744cuda3std3__48in_placeE,(_ZN34_INTERNAL_bc88defd_4_k_cu_75b32d744cuda3std6ranges3__45__cpo4sizeE - _ZN34_INTERNAL_bc88defd_4_k_cu_75b32d744cuda3std3__48in_placeE)
_ZN34_INTERNAL_bc88defd_4_k_cu_75b32d744cuda3std3__48in_placeE:
	.zero		1
	.type		_ZN34_INTERNAL_bc88defd_4_k_cu_75b32d744cuda3std6ranges3__45__cpo4sizeE,@object
	.size		_ZN34_INTERNAL_bc88defd_4_k_cu_75b32d744cuda3std6ranges3__45__cpo4sizeE,(_ZN34_INTERNAL_bc88defd_4_k_cu_75b32d746thrust24THRUST_300001_SM_1000_NS12placeholders2_3E - _ZN34_INTERNAL_bc88defd_4_k_cu_75b32d744cuda3std6ranges3__45__cpo4sizeE)
_ZN34_INTERNAL_bc88defd_4_k_cu_75b32d744cuda3std6ranges3__45__cpo4sizeE:
	.zero		1
	.type		_ZN34_INTERNAL_bc88defd_4_k_cu_75b32d746thrust24THRUST_300001_SM_1000_NS12placeholders2_3E,@object
	.size		_ZN34_INTERNAL_bc88defd_4_k_cu_75b32d746thrust24THRUST_300001_SM_1000_NS12placeholders2_3E,(_ZN34_INTERNAL_bc88defd_4_k_cu_75b32d744cuda3std3__45__cpo6cbeginE - _ZN34_INTERNAL_bc88defd_4_k_cu_75b32d746thrust24THRUST_300001_SM_1000_NS12placeholders2_3E)
_ZN34_INTERNAL_bc88defd_4_k_cu_75b32d746thrust24THRUST_300001_SM_1000_NS12placeholders2_3E:
	.zero		1
	.type		_ZN34_INTERNAL_bc88defd_4_k_cu_75b32d744cuda3std3__45__cpo6cbeginE,@object
	.size		_ZN34_INTERNAL_bc88defd_4_k_cu_75b32d744cuda3std3__45__cpo6cbeginE,(_ZN34_INTERNAL_bc88defd_4_k_cu_75b32d744cuda3std6ranges3__45__cpo6cbeginE - _ZN34_INTERNAL_bc88defd_4_k_cu_75b32d744cuda3std3__45__cpo6cbeginE)
_ZN34_INTERNAL_bc88defd_4_k_cu_75b32d744cuda3std3__45__cpo6cbeginE:
	.zero		1
	.type		_ZN34_INTERNAL_bc88defd_4_k_cu_75b32d744cuda3std6ranges3__45__cpo6cbeginE,@object
	.size		_ZN34_INTERNAL_bc88defd_4_k_cu_75b32d744cuda3std6ranges3__45__cpo6cbeginE,(_ZN34_INTERNAL_bc88defd_4_k_cu_75b32d746thrust24THRUST_300001_SM_1000_NS12placeholders2_7E - _ZN34_INTERNAL_bc88defd_4_k_cu_75b32d744cuda3std6ranges3__45__cpo6cbeginE)
_ZN34_INTERNAL_bc88defd_4_k_cu_75b32d744cuda3std6ranges3__45__cpo6cbeginE:
	.zero		1
	.type		_ZN34_INTERNAL_bc88defd_4_k_cu_75b32d746thrust24THRUST_300001_SM_1000_NS12placeholders2_7E,@object
	.size		_ZN34_INTERNAL_bc88defd_4_k_cu_75b32d746thrust24THRUST_300001_SM_1000_NS12placeholders2_7E,(_ZN34_INTERNAL_bc88defd_4_k_cu_75b32d744cuda3std3__45__cpo7crbeginE - _ZN34_INTERNAL_bc88defd_4_k_cu_75b32d746thrust24THRUST_300001_SM_1000_NS12placeholders2_7E)
_ZN34_INTERNAL_bc88defd_4_k_cu_75b32d746thrust24THRUST_300001_SM_1000_NS12placeholders2_7E:
	.zero		1
	.type		_ZN34_INTERNAL_bc88defd_4_k_cu_75b32d744cuda3std3__45__cpo7crbeginE,@object
	.size		_ZN34_INTERNAL_bc88defd_4_k_cu_75b32d744cuda3std3__45__cpo7crbeginE,(_ZN34_INTERNAL_bc88defd_4_k_cu_75b32d744cuda3std6ranges3__45__cpo4nextE - _ZN34_INTERNAL_bc88defd_4_k_cu_75b32d744cuda3std3__45__cpo7crbeginE)
_ZN34_INTERNAL_bc88defd_4_k_cu_75b32d744cuda3std3__45__cpo7crbeginE:
	.zero		1
	.type		_ZN34_INTERNAL_bc88defd_4_k_cu_75b32d744cuda3std6ranges3__45__cpo4nextE,@object
	.size		_ZN34_INTERNAL_bc88defd_4_k_cu_75b32d744cuda3std6ranges3__45__cpo4nextE,(_ZN34_INTERNAL_bc88defd_4_k_cu_75b32d744cuda3std6ranges3__45__cpo4swapE - _ZN34_INTERNAL_bc88defd_4_k_cu_75b32d744cuda3std6ranges3__45__cpo4nextE)
_ZN34_INTERNAL_bc88defd_4_k_cu_75b32d744cuda3std6ranges3__45__cpo4nextE:
	.zero		1
	.type		_ZN34_INTERNAL_bc88defd_4_k_cu_75b32d744cuda3std6ranges3__45__cpo4swapE,@object
	.size		_ZN34_INTERNAL_bc88defd_4_k_cu_75b32d744cuda3std6ranges3__45__cpo4swapE,(_ZN34_INTERNAL_bc88defd_4_k_cu_75b32d746thrust24THRUST_300001_SM_1000_NS8cuda_cub10par_nosyncE - _ZN34_INTERNAL_bc88defd_4_k_cu_75b32d744cuda3std6ranges3__45__cpo4swapE)
_ZN34_INTERNAL_bc88defd_4_k_cu_75b32d744cuda3std6ranges3__45__cpo4swapE:
	.zero		1
	.type		_ZN34_INTERNAL_bc88defd_4_k_cu_75b32d746thrust24THRUST_300001_SM_1000_NS8cuda_cub10par_nosyncE,@object
	.size		_ZN34_INTERNAL_bc88defd_4_k_cu_75b32d746thrust24THRUST_300001_SM_1000_NS8cuda_cub10par_nosyncE,(_ZN34_INTERNAL_bc88defd_4_k_cu_75b32d746thrust24THRUST_300001_SM_1000_NS12placeholders2_9E - _ZN34_INTERNAL_bc88defd_4_k_cu_75b32d746thrust24THRUST_300001_SM_1000_NS8cuda_cub10par_nosyncE)
_ZN34_INTERNAL_bc88defd_4_k_cu_75b32d746thrust24THRUST_300001_SM_1000_NS8cuda_cub10par_nosyncE:
	.zero		1
	.type		_ZN34_INTERNAL_bc88defd_4_k_cu_75b32d746thrust24THRUST_300001_SM_1000_NS12placeholders2_9E,@object
	.size		_ZN34_INTERNAL_bc88defd_4_k_cu_75b32d746thrust24THRUST_300001_SM_1000_NS12placeholders2_9E,(_ZN34_INTERNAL_bc88defd_4_k_cu_75b32d744cuda3std3__436_GLOBAL__N__bc88defd_4_k_cu_75b32d746ignoreE - _ZN34_INTERNAL_bc88defd_4_k_cu_75b32d746thrust24THRUST_300001_SM_1000_NS12placeholders2_9E)
_ZN34_INTERNAL_bc88defd_4_k_cu_75b32d746thrust24THRUST_300001_SM_1000_NS12placeholders2_9E:
	.zero		1
	.type		_ZN34_INTERNAL_bc88defd_4_k_cu_75b32d744cuda3std3__436_GLOBAL__N__bc88defd_4_k_cu_75b32d746ignoreE,@object
	.size		_ZN34_INTERNAL_bc88defd_4_k_cu_75b32d744cuda3std3__436_GLOBAL__N__bc88defd_4_k_cu_75b32d746ignoreE,(_ZN34_INTERNAL_bc88defd_4_k_cu_75b32d744cuda3std6ranges3__45__cpo4dataE - _ZN34_INTERNAL_bc88defd_4_k_cu_75b32d744cuda3std3__436_GLOBAL__N__bc88defd_4_k_cu_75b32d746ignoreE)
_ZN34_INTERNAL_bc88defd_4_k_cu_75b32d744cuda3std3__436_GLOBAL__N__bc88defd_4_k_cu_75b32d746ignoreE:
	.zero		1
	.type		_ZN34_INTERNAL_bc88defd_4_k_cu_75b32d744cuda3std6ranges3__45__cpo4dataE,@object
	.size		_ZN34_INTERNAL_bc88defd_4_k_cu_75b32d744cuda3std6ranges3__45__cpo4dataE,(_ZN34_INTERNAL_bc88defd_4_k_cu_75b32d746thrust24THRUST_300001_SM_1000_NS12placeholders2_1E - _ZN34_INTERNAL_bc88defd_4_k_cu_75b32d744cuda3std6ranges3__45__cpo4dataE)
_ZN34_INTERNAL_bc88defd_4_k_cu_75b32d744cuda3std6ranges3__45__cpo4dataE:
	.zero		1
	.type		_ZN34_INTERNAL_bc88defd_4_k_cu_75b32d746thrust24THRUST_300001_SM_1000_NS12placeholders2_1E,@object
	.size		_ZN34_INTERNAL_bc88defd_4_k_cu_75b32d746thrust24THRUST_300001_SM_1000_NS12placeholders2_1E,(_ZN34_INTERNAL_bc88defd_4_k_cu_75b32d744cuda3std3__45__cpo5beginE - _ZN34_INTERNAL_bc88defd_4_k_cu_75b32d746thrust24THRUST_300001_SM_1000_NS12placeholders2_1E)
_ZN34_INTERNAL_bc88defd_4_k_cu_75b32d746thrust24THRUST_300001_SM_1000_NS12placeholders2_1E:
	.zero		1
	.type		_ZN34_INTERNAL_bc88defd_4_k_cu_75b32d744cuda3std3__45__cpo5beginE,@object
	.size		_ZN34_INTERNAL_bc88defd_4_k_cu_75b32d744cuda3std3__45__cpo5beginE,(_ZN34_INTERNAL_bc88defd_4_k_cu_75b32d744cuda3std6ranges3__45__cpo5beginE - _ZN34_INTERNAL_bc88defd_4_k_cu_75b32d744cuda3std3__45__cpo5beginE)
_ZN34_INTERNAL_bc88defd_4_k_cu_75b32d744cuda3std3__45__cpo5beginE:
	.zero		1
	.type		_ZN34_INTERNAL_bc88defd_4_k_cu_75b32d744cuda3std6ranges3__45__cpo5beginE,@object
	.size		_ZN34_INTERNAL_bc88defd_4_k_cu_75b32d744cuda3std6ranges3__45__cpo5beginE,(_ZN34_INTERNAL_bc88defd_4_k_cu_75b32d746thrust24THRUST_300001_SM_1000_NS12placeholders2_5E - _ZN34_INTERNAL_bc88defd_4_k_cu_75b32d744cuda3std6ranges3__45__cpo5beginE)
_ZN34_INTERNAL_bc88defd_4_k_cu_75b32d744cuda3std6ranges3__45__cpo5beginE:
	.zero		1
	.type		_ZN34_INTERNAL_bc88defd_4_k_cu_75b32d746thrust24THRUST_300001_SM_1000_NS12placeholders2_5E,@object
	.size		_ZN34_INTERNAL_bc88defd_4_k_cu_75b32d746thrust24THRUST_300001_SM_1000_NS12placeholders2_5E,(_ZN34_INTERNAL_bc88defd_4_k_cu_75b32d744cuda3std3__45__cpo6rbeginE - _ZN34_INTERNAL_bc88defd_4_k_cu_75b32d746thrust24THRUST_300001_SM_1000_NS12placeholders2_5E)
_ZN34_INTERNAL_bc88defd_4_k_cu_75b32d746thrust24THRUST_300001_SM_1000_NS12placeholders2_5E:
	.zero		1
	.type		_ZN34_INTERNAL_bc88defd_4_k_cu_75b32d744cuda3std3__45__cpo6rbeginE,@object
	.size		_ZN34_INTERNAL_bc88defd_4_k_cu_75b32d744cuda3std3__45__cpo6rbeginE,(_ZN34_INTERNAL_bc88defd_4_k_cu_75b32d744cuda3std6ranges3__45__cpo7advanceE - _ZN34_INTERNAL_bc88defd_4_k_cu_75b32d744cuda3std3__45__cpo6rbeginE)
_ZN34_INTERNAL_bc88defd_4_k_cu_75b32d744cuda3std3__45__cpo6rbeginE:
	.zero		1
	.type		_ZN34_INTERNAL_bc88defd_4_k_cu_75b32d744cuda3std6ranges3__45__cpo7advanceE,@object
	.size		_ZN34_INTERNAL_bc88defd_4_k_cu_75b32d744cuda3std6ranges3__45__cpo7advanceE,(_ZN34_INTERNAL_bc88defd_4_k_cu_75b32d744cuda3std3__47nulloptE - _ZN34_INTERNAL_bc88defd_4_k_cu_75b32d744cuda3std6ranges3__45__cpo7advanceE)
_ZN34_INTERNAL_bc88defd_4_k_cu_75b32d744cuda3std6ranges3__45__cpo7advanceE:
	.zero		1
	.type		_ZN34_INTERNAL_bc88defd_4_k_cu_75b32d744cuda3std3__47nulloptE,@object
	.size		_ZN34_INTERNAL_bc88defd_4_k_cu_75b32d744cuda3std3__47nulloptE,(_ZN34_INTERNAL_bc88defd_4_k_cu_75b32d744cuda3std6ranges3__45__cpo8distanceE - _ZN34_INTERNAL_bc88defd_4_k_cu_75b32d744cuda3std3__47nulloptE)
_ZN34_INTERNAL_bc88defd_4_k_cu_75b32d744cuda3std3__47nulloptE:
	.zero		1
	.type		_ZN34_INTERNAL_bc88defd_4_k_cu_75b32d744cuda3std6ranges3__45__cpo8distanceE,@object
	.size		_ZN34_INTERNAL_bc88defd_4_k_cu_75b32d744cuda3std6ranges3__45__cpo8distanceE,(_ZN34_INTERNAL_bc88defd_4_k_cu_75b32d746thrust24THRUST_300001_SM_1000_NS12placeholders3_10E - _ZN34_INTERNAL_bc88defd_4_k_cu_75b32d744cuda3std6ranges3__45__cpo8distanceE)
_ZN34_INTERNAL_bc88defd_4_k_cu_75b32d744cuda3std6ranges3__45__cpo8distanceE:
	.zero		1
	.type		_ZN34_INTERNAL_bc88defd_4_k_cu_75b32d746thrust24THRUST_300001_SM_1000_NS12placeholders3_10E,@object
	.size		_ZN34_INTERNAL_bc88defd_4_k_cu_75b32d746thrust24THRUST_300001_SM_1000_NS12placeholders3_10E,(_ZN34_INTERNAL_bc88defd_4_k_cu_75b32d744cuda3std3__419piecewise_constructE - _ZN34_INTERNAL_bc88defd_4_k_cu_75b32d746thrust24THRUST_300001_SM_1000_NS12placeholders3_10E)
_ZN34_INTERNAL_bc88defd_4_k_cu_75b32d746thrust24THRUST_300001_SM_1000_NS12placeholders3_10E:
	.zero		1
	.type		_ZN34_INTERNAL_bc88defd_4_k_cu_75b32d744cuda3std3__419piecewise_constructE,@object
	.size		_ZN34_INTERNAL_bc88defd_4_k_cu_75b32d744cuda3std3__419piecewise_constructE,(_ZN34_INTERNAL_bc88defd_4_k_cu_75b32d744cuda3std6ranges3__45__cpo5cdataE - _ZN34_INTERNAL_bc88defd_4_k_cu_75b32d744cuda3std3__419piecewise_constructE)
_ZN34_INTERNAL_bc88defd_4_k_cu_75b32d744cuda3std3__419piecewise_constructE:
	.zero		1
	.type		_ZN34_INTERNAL_bc88defd_4_k_cu_75b32d744cuda3std6ranges3__45__cpo5cdataE,@object
	.size		_ZN34_INTERNAL_bc88defd_4_k_cu_75b32d744cuda3std6ranges3__45__cpo5cdataE,(_ZN34_INTERNAL_bc88defd_4_k_cu_75b32d746thrust24THRUST_300001_SM_1000_NS12placeholders2_2E - _ZN34_INTERNAL_bc88defd_4_k_cu_75b32d744cuda3std6ranges3__45__cpo5cdataE)
_ZN34_INTERNAL_bc88defd_4_k_cu_75b32d744cuda3std6ranges3__45__cpo5cdataE:
	.zero		1
	.type		_ZN34_INTERNAL_bc88defd_4_k_cu_75b32d746thrust24THRUST_300001_SM_1000_NS12placeholders2_2E,@object
	.size		_ZN34_INTERNAL_bc88defd_4_k_cu_75b32d746thrust24THRUST_300001_SM_1000_NS12placeholders2_2E,(_ZN34_INTERNAL_bc88defd_4_k_cu_75b32d744cuda3std3__45__cpo3endE - _ZN34_INTERNAL_bc88defd_4_k_cu_75b32d746thrust24THRUST_300001_SM_1000_NS12placeholders2_2E)
_ZN34_INTERNAL_bc88defd_4_k_cu_75b32d746thrust24THRUST_300001_SM_1000_NS12placeholders2_2E:
	.zero		1
	.type		_ZN34_INTERNAL_bc88defd_4_k_cu_75b32d744cuda3std3__45__cpo3endE,@object
	.size		_ZN34_INTERNAL_bc88defd_4_k_cu_75b32d744cuda3std3__45__cpo3endE,(_ZN34_INTERNAL_bc88defd_4_k_cu_75b32d744cuda3std6ranges3__45__cpo3endE - _ZN34_INTERNAL_bc88defd_4_k_cu_75b32d744cuda3std3__45__cpo3endE)
_ZN34_INTERNAL_bc88defd_4_k_cu_75b32d744cuda3std3__45__cpo3endE:
	.zero		1
	.type		_ZN34_INTERNAL_bc88defd_4_k_cu_75b32d744cuda3std6ranges3__45__cpo3endE,@object
	.size		_ZN34_INTERNAL_bc88defd_4_k_cu_75b32d744cuda3std6ranges3__45__cpo3endE,(_ZN34_INTERNAL_bc88defd_4_k_cu_75b32d746thrust24THRUST_300001_SM_1000_NS12placeholders2_6E - _ZN34_INTERNAL_bc88defd_4_k_cu_75b32d744cuda3std6ranges3__45__cpo3endE)
_ZN34_INTERNAL_bc88defd_4_k_cu_75b32d744cuda3std6ranges3__45__cpo3endE:
	.zero		1
	.type		_ZN34_INTERNAL_bc88defd_4_k_cu_75b32d746thrust24THRUST_300001_SM_1000_NS12placeholders2_6E,@object
	.size		_ZN34_INTERNAL_bc88defd_4_k_cu_75b32d746thrust24THRUST_300001_SM_1000_NS12placeholders2_6E,(_ZN34_INTERNAL_bc88defd_4_k_cu_75b32d744cuda3std3__45__cpo4rendE - _ZN34_INTERNAL_bc88defd_4_k_cu_75b32d746thrust24THRUST_300001_SM_1000_NS12placeholders2_6E)
_ZN34_INTERNAL_bc88defd_4_k_cu_75b32d746thrust24THRUST_300001_SM_1000_NS12placeholders2_6E:
	.zero		1
	.type		_ZN34_INTERNAL_bc88defd_4_k_cu_75b32d744cuda3std3__45__cpo4rendE,@object
	.size		_ZN34_INTERNAL_bc88defd_4_k_cu_75b32d744cuda3std3__45__cpo4rendE,(_ZN34_INTERNAL_bc88defd_4_k_cu_75b32d744cuda3std6ranges3__45__cpo9iter_swapE - _ZN34_INTERNAL_bc88defd_4_k_cu_75b32d744cuda3std3__45__cpo4rendE)
_ZN34_INTERNAL_bc88defd_4_k_cu_75b32d744cuda3std3__45__cpo4rendE:
	.zero		1
	.type		_ZN34_INTERNAL_bc88defd_4_k_cu_75b32d744cuda3std6ranges3__45__cpo9iter_swapE,@object
	.size		_ZN34_INTERNAL_bc88defd_4_k_cu_75b32d744cuda3std6ranges3__45__cpo9iter_swapE,(_ZN34_INTERNAL_bc88defd_4_k_cu_75b32d744cuda3std3__48unexpectE - _ZN34_INTERNAL_bc88defd_4_k_cu_75b32d744cuda3std6ranges3__45__cpo9iter_swapE)
_ZN34_INTERNAL_bc88defd_4_k_cu_75b32d744cuda3std6ranges3__45__cpo9iter_swapE:
	.zero		1
	.type		_ZN34_INTERNAL_bc88defd_4_k_cu_75b32d744cuda3std3__48unexpectE,@object
	.size		_ZN34_INTERNAL_bc88defd_4_k_cu_75b32d744cuda3std3__48unexpectE,(_ZN34_INTERNAL_bc88defd_4_k_cu_75b32d746thrust24THRUST_300001_SM_1000_NS8cuda_cub3parE - _ZN34_INTERNAL_bc88defd_4_k_cu_75b32d744cuda3std3__48unexpectE)
_ZN34_INTERNAL_bc88defd_4_k_cu_75b32d744cuda3std3__48unexpectE:
	.zero		1
	.type		_ZN34_INTERNAL_bc88defd_4_k_cu_75b32d746thrust24THRUST_300001_SM_1000_NS8cuda_cub3parE,@object
	.size		_ZN34_INTERNAL_bc88defd_4_k_cu_75b32d746thrust24THRUST_300001_SM_1000_NS8cuda_cub3parE,(_ZN34_INTERNAL_bc88defd_4_k_cu_75b32d746thrust24THRUST_300001_SM_1000_NS12placeholders2_4E - _ZN34_INTERNAL_bc88defd_4_k_cu_75b32d746thrust24THRUST_300001_SM_1000_NS8cuda_cub3parE)
_ZN34_INTERNAL_bc88defd_4_k_cu_75b32d746thrust24THRUST_300001_SM_1000_NS8cuda_cub3parE:
	.zero		1
	.type		_ZN34_INTERNAL_bc88defd_4_k_cu_75b32d746thrust24THRUST_300001_SM_1000_NS12placeholders2_4E,@object
	.size		_ZN34_INTERNAL_bc88defd_4_k_cu_75b32d746thrust24THRUST_300001_SM_1000_NS12placeholders2_4E,(_ZN34_INTERNAL_bc88defd_4_k_cu_75b32d744cuda3std3__45__cpo4cendE - _ZN34_INTERNAL_bc88defd_4_k_cu_75b32d746thrust24THRUST_300001_SM_1000_NS12placeholders2_4E)
_ZN34_INTERNAL_bc88defd_4_k_cu_75b32d746thrust24THRUST_300001_SM_1000_NS12placeholders2_4E:
	.zero		1
	.type		_ZN34_INTERNAL_bc88defd_4_k_cu_75b32d744cuda3std3__45__cpo4cendE,@object
	.size		_ZN34_INTERNAL_bc88defd_4_k_cu_75b32d744cuda3std3__45__cpo4cendE,(_ZN34_INTERNAL_bc88defd_4_k_cu_75b32d744cuda3std6ranges3__45__cpo4cendE - _ZN34_INTERNAL_bc88defd_4_k_cu_75b32d744cuda3std3__45__cpo4cendE)
_ZN34_INTERNAL_bc88defd_4_k_cu_75b32d744cuda3std3__45__cpo4cendE:
	.zero		1
	.type		_ZN34_INTERNAL_bc88defd_4_k_cu_75b32d744cuda3std6ranges3__45__cpo4cendE,@object
	.size		_ZN34_INTERNAL_bc88defd_4_k_cu_75b32d744cuda3std6ranges3__45__cpo4cendE,(_ZN34_INTERNAL_bc88defd_4_k_cu_75b32d744cuda3std3__420unreachable_sentinelE - _ZN34_INTERNAL_bc88defd_4_k_cu_75b32d744cuda3std6ranges3__45__cpo4cendE)
_ZN34_INTERNAL_bc88defd_4_k_cu_75b32d744cuda3std6ranges3__45__cpo4cendE:
	.zero		1
	.type		_ZN34_INTERNAL_bc88defd_4_k_cu_75b32d744cuda3std3__420unreachable_sentinelE,@object
	.size		_ZN34_INTERNAL_bc88defd_4_k_cu_75b32d744cuda3std3__420unreachable_sentinelE,(_ZN34_INTERNAL_bc88defd_4_k_cu_75b32d744cuda3std6ranges3__45__cpo5ssizeE - _ZN34_INTERNAL_bc88defd_4_k_cu_75b32d744cuda3std3__420unreachable_sentinelE)
_ZN34_INTERNAL_bc88defd_4_k_cu_75b32d744cuda3std3__420unreachable_sentinelE:
	.zero		1
	.type		_ZN34_INTERNAL_bc88defd_4_k_cu_75b32d744cuda3std6ranges3__45__cpo5ssizeE,@object
	.size		_ZN34_INTERNAL_bc88defd_4_k_cu_75b32d744cuda3std6ranges3__45__cpo5ssizeE,(_ZN34_INTERNAL_bc88defd_4_k_cu_75b32d746thrust24THRUST_300001_SM_1000_NS12placeholders2_8E - _ZN34_INTERNAL_bc88defd_4_k_cu_75b32d744cuda3std6ranges3__45__cpo5ssizeE)
_ZN34_INTERNAL_bc88defd_4_k_cu_75b32d744cuda3std6ranges3__45__cpo5ssizeE:
	.zero		1
	.type		_ZN34_INTERNAL_bc88defd_4_k_cu_75b32d746thrust24THRUST_300001_SM_1000_NS12placeholders2_8E,@object
	.size		_ZN34_INTERNAL_bc88defd_4_k_cu_75b32d746thrust24THRUST_300001_SM_1000_NS12placeholders2_8E,(_ZN34_INTERNAL_bc88defd_4_k_cu_75b32d744cuda3std3__45__cpo5crendE - _ZN34_INTERNAL_bc88defd_4_k_cu_75b32d746thrust24THRUST_300001_SM_1000_NS12placeholders2_8E)
_ZN34_INTERNAL_bc88defd_4_k_cu_75b32d746thrust24THRUST_300001_SM_1000_NS12placeholders2_8E:
	.zero		1
	.type		_ZN34_INTERNAL_bc88defd_4_k_cu_75b32d744cuda3std3__45__cpo5crendE,@object
	.size		_ZN34_INTERNAL_bc88defd_4_k_cu_75b32d744cuda3std3__45__cpo5crendE,(_ZN34_INTERNAL_bc88defd_4_k_cu_75b32d744cuda3std6ranges3__45__cpo4prevE - _ZN34_INTERNAL_bc88defd_4_k_cu_75b32d744cuda3std3__45__cpo5crendE)
_ZN34_INTERNAL_bc88defd_4_k_cu_75b32d744cuda3std3__45__cpo5crendE:
	.zero		1
	.type		_ZN34_INTERNAL_bc88defd_4_k_cu_75b32d744cuda3std6ranges3__45__cpo4prevE,@object
	.size		_ZN34_INTERNAL_bc88defd_4_k_cu_75b32d744cuda3std6ranges3__45__cpo4prevE,(_ZN34_INTERNAL_bc88defd_4_k_cu_75b32d744cuda3std6ranges3__45__cpo9iter_moveE - _ZN34_INTERNAL_bc88defd_4_k_cu_75b32d744cuda3std6ranges3__45__cpo4prevE)
_ZN34_INTERNAL_bc88defd_4_k_cu_75b32d744cuda3std6ranges3__45__cpo4prevE:
	.zero		1
	.type		_ZN34_INTERNAL_bc88defd_4_k_cu_75b32d744cuda3std6ranges3__45__cpo9iter_moveE,@object
	.size		_ZN34_INTERNAL_bc88defd_4_k_cu_75b32d744cuda3std6ranges3__45__cpo9iter_moveE,(_ZN34_INTERNAL_bc88defd_4_k_cu_75b32d746thrust24THRUST_300001_SM_1000_NS6system6detail10sequential3seqE - _ZN34_INTERNAL_bc88defd_4_k_cu_75b32d744cuda3std6ranges3__45__cpo9iter_moveE)
_ZN34_INTERNAL_bc88defd_4_k_cu_75b32d744cuda3std6ranges3__45__cpo9iter_moveE:
	.zero		1
	.type		_ZN34_INTERNAL_bc88defd_4_k_cu_75b32d746thrust24THRUST_300001_SM_1000_NS6system6detail10sequential3seqE,@object
	.size		_ZN34_INTERNAL_bc88defd_4_k_cu_75b32d746thrust24THRUST_300001_SM_1000_NS6system6detail10sequential3seqE,(.L_31 - _ZN34_INTERNAL_bc88defd_4_k_cu_75b32d746thrust24THRUST_300001_SM_1000_NS6system6detail10sequential3seqE)
_ZN34_INTERNAL_bc88defd_4_k_cu_75b32d746thrust24THRUST_300001_SM_1000_NS6system6detail10sequential3seqE:
	.zero		1
.L_31:


//--------------------- .nv.shared._ZN3cub18CUB_300001_SM_10006detail4scan16DeviceScanKernelINS2_10policy_hubIiiijN4cuda3std3__44plusIvEEE10Policy1000EN6thrust24THRUST_300001_SM_1000_NS10device_ptrIiEESF_NS0_13ScanTileStateIiLb1EEES9_NS1_10InputValueIiPiEEjiLb0EiEEvT0_T1_T2_iT3_T4_T5_ --------------------------
	.section	.nv.shared._ZN3cub18CUB_300001_SM_10006detail4scan16DeviceScanKernelINS2_10policy_hubIiiijN4cuda3std3__44plusIvEEE10Policy1000EN6thrust24THRUST_300001_SM_1000_NS10device_ptrIiEESF_NS0_13ScanTileStateIiLb1EEES9_NS1_10InputValueIiPiEEjiLb0EiEEvT0_T1_T2_iT3_T4_T5_,"aw",@nobits
	.sectionflags	@""
	.align	16
.nv.shared._ZN3cub18CUB_300001_SM_10006detail4scan16DeviceScanKernelINS2_10policy_hubIiiijN4cuda3std3__44plusIvEEE10Policy1000EN6thrust24THRUST_300001_SM_1000_NS10device_ptrIiEESF_NS0_13ScanTileStateIiLb1EEES9_NS1_10InputValueIiPiEEjiLb0EiEEvT0_T1_T2_iT3_T4_T5_:
	.zero		34832


//--------------------- .nv.shared._Z3genPjiS_iS_Pi --------------------------
	.section	.nv.shared._Z3genPjiS_iS_Pi,"aw",@nobits
	.sectionflags	@""
	.align	4
.nv.shared._Z3genPjiS_iS_Pi:
	.zero		2048


//--------------------- .nv.shared._Z9count_genPjiS_iPi --------------------------
	.section	.nv.shared._Z9count_genPjiS_iPi,"aw",@nobits
	.sectionflags	@""
	.align	4
.nv.shared._Z9count_genPjiS_iPi:
	.zero		2048


//--------------------- .nv.constant0._ZN3cub18CUB_300001_SM_10006detail4scan16DeviceScanKernelINS2_10policy_hubIiiimN4cuda3std3__44plusIvEEE10Policy1000EN6thrust24THRUST_300001_SM_1000_NS10device_ptrIiEESF_NS0_13ScanTileStateIiLb1EEES9_NS1_10InputValueIiPiEEmiLb0EiEEvT0_T1_T2_iT3_T4_T5_ --------------------------
	.section	.nv.constant0._ZN3cub18CUB_300001_SM_10006detail4scan16DeviceScanKernelINS2_10policy_hubIiiimN4cuda3std3__44plusIvEEE10Policy1000EN6thrust24THRUST_300001_SM_1000_NS10device_ptrIiEESF_NS0_13ScanTileStateIiLb1EEES9_NS1_10InputValueIiPiEEmiLb0EiEEvT0_T1_T2_iT3_T4_T5_,"a",@progbits
	.sectionflags	@""
	.align	4
.nv.constant0._ZN3cub18CUB_300001_SM_10006detail4scan16DeviceScanKernelINS2_10policy_hubIiiimN4cuda3std3__44plusIvEEE10Policy1000EN6thrust24THRUST_300001_SM_1000_NS10device_ptrIiEESF_NS0_13ScanTileStateIiLb1EEES9_NS1_10InputValueIiPiEEmiLb0EiEEvT0_T1_T2_iT3_T4_T5_:
	.zero		952


//--------------------- .nv.constant0._ZN3cub18CUB_300001_SM_10006detail4scan16DeviceScanKernelINS2_10policy_hubIiiijN4cuda3std3__44plusIvEEE10Policy1000EN6thrust24THRUST_300001_SM_1000_NS10device_ptrIiEESF_NS0_13ScanTileStateIiLb1EEES9_NS1_10InputValueIiPiEEjiLb0EiEEvT0_T1_T2_iT3_T4_T5_ --------------------------
	.section	.nv.constant0._ZN3cub18CUB_300001_SM_10006detail4scan16DeviceScanKernelINS2_10policy_hubIiiijN4cuda3std3__44plusIvEEE10Policy1000EN6thrust24THRUST_300001_SM_1000_NS10device_ptrIiEESF_NS0_13ScanTileStateIiLb1EEES9_NS1_10InputValueIiPiEEjiLb0EiEEvT0_T1_T2_iT3_T4_T5_,"a",@progbits
	.sectionflags	@""
	.align	4
.nv.constant0._ZN3cub18CUB_300001_SM_10006detail4scan16DeviceScanKernelINS2_10policy_hubIiiijN4cuda3std3__44plusIvEEE10Policy1000EN6thrust24THRUST_300001_SM_1000_NS10device_ptrIiEESF_NS0_13ScanTileStateIiLb1EEES9_NS1_10InputValueIiPiEEjiLb0EiEEvT0_T1_T2_iT3_T4_T5_:
	.zero		948


//--------------------- .nv.constant0._ZN3cub18CUB_300001_SM_10006detail4scan20DeviceScanInitKernelINS0_13ScanTileStateIiLb1EEEEEvT_i --------------------------
	.section	.nv.constant0._ZN3cub18CUB_300001_SM_10006detail4scan20DeviceScanInitKernelINS0_13ScanTileStateIiLb1EEEEEvT_i,"a",@progbits
	.sectionflags	@""
	.align	4
.nv.constant0._ZN3cub18CUB_300001_SM_10006detail4scan20DeviceScanInitKernelINS0_13ScanTileStateIiLb1EEEEEvT_i:
	.zero		908


//--------------------- .nv.constant0._ZN3cub18CUB_300001_SM_10006detail11EmptyKernelIvEEvv --------------------------
	.section	.nv.constant0._ZN3cub18CUB_300001_SM_10006detail11EmptyKernelIvEEvv,"a",@progbits
	.sectionflags	@""
	.align	4
.nv.constant0._ZN3cub18CUB_300001_SM_10006detail11EmptyKernelIvEEvv:
	.zero		896


//--------------------- .nv.constant0._Z3genPjiS_iS_Pi --------------------------
	.section	.nv.constant0._Z3genPjiS_iS_Pi,"a",@progbits
	.sectionflags	@""
	.align	4
.nv.constant0._Z3genPjiS_iS_Pi:
	.zero		944


//--------------------- .nv.constant0._Z9count_genPjiS_iPi --------------------------
	.section	.nv.constant0._Z9count_genPjiS_iPi,"a",@progbits
	.sectionflags	@""
	.align	4
.nv.constant0._Z9count_genPjiS_iPi:
	.zero		936


//--------------------- SYMBOLS --------------------------

	.type		.nv.reservedSmem.offset0,@object
	.size		.nv.reservedSmem.offset0,0x4
	.type		.nv.reservedSmem.cap,@object
	.size		.nv.reservedSmem.cap,0x4
